def matmul_kernel(
    a_ptr,
    b_ptr,
    c_ptr,
    M,
    N,
    K,
    stride_am,
    stride_ak,
    stride_bk,
    stride_bn,
    stride_cm,
    stride_cn,
    BLOCK_M: tl.constexpr,
    BLOCK_N: tl.constexpr,
    BLOCK_K: tl.constexpr,
    GROUP_M: tl.constexpr,
):
    pid = tl.program_id(axis=0)
    num_pid_m = tl.cdiv(M, BLOCK_M)
    num_pid_n = tl.cdiv(N, BLOCK_N)
    num_pid_in_group = GROUP_M * num_pid_n
    group_id = pid // num_pid_in_group
    first_pid_m = group_id * GROUP_M
    group_size_m = min(num_pid_m - first_pid_m, GROUP_M)
    pid_m = first_pid_m + ((pid % num_pid_in_group) % group_size_m)
    pid_n = (pid % num_pid_in_group) // group_size_m

    offs_am = (pid_m * BLOCK_M + tl.arange(0, BLOCK_M)) % M
    offs_bn = (pid_n * BLOCK_N + tl.arange(0, BLOCK_N)) % N
    offs_k = tl.arange(0, BLOCK_K)
    a_ptrs = a_ptr + offs_am[:, None] * stride_am + offs_k[None, :] * stride_ak
    b_ptrs = b_ptr + offs_k[:, None] * stride_bk + offs_bn[None, :] * stride_bn

    acc = tl.zeros((BLOCK_M, BLOCK_N), dtype=tl.float32)
    for kk in range(0, tl.cdiv(K, BLOCK_K)):
        a = tl.load(a_ptrs, mask=offs_k[None, :] < K - kk * BLOCK_K, other=0.0)
        b = tl.load(b_ptrs, mask=offs_k[:, None] < K - kk * BLOCK_K, other=0.0)
        acc = tl.dot(a, b, acc)
        a_ptrs += BLOCK_K * stride_ak
        b_ptrs += BLOCK_K * stride_bk

    c = acc.to(c_ptr.dtype.element_ty)
    offs_cm = pid_m * BLOCK_M + tl.arange(0, BLOCK_M)
    offs_cn = pid_n * BLOCK_N + tl.arange(0, BLOCK_N)
    c_ptrs = c_ptr + offs_cm[:, None] * stride_cm + offs_cn[None, :] * stride_cn
    mask = (offs_cm[:, None] < M) & (offs_cn[None, :] < N)
    tl.store(c_ptrs, c, mask=mask)

# config = {"BLOCK_K": 32, "BLOCK_M": 128, "BLOCK_N": 128, "GROUP_M": 8, "arch": "sm_100", "dtype": "fp16", "num_ctas": 1, "num_stages": 3, "num_warps": 1}
# arch = sm_100


// ===== COMPILED SASS (sm_100a) =====

	.target	sm_100a

	.elftype	@"ET_EXEC"


//--------------------- .note.nv.tkinfo           --------------------------
	.section	.note.nv.tkinfo,"",@"SHT_NOTE"
	.sectionflags	@"SHF_NOTE_NV_TKINFO"
	.tkinfo
        /*0018*/ 	.word	0x00000081
        /*0030*/ 	.string	""
        /*0030*/ 	.string	"ptxas-blackwell"
        /*0030*/ 	.string	"Cuda compilation tools, release 12.9, V12.9.86"
        /*0030*/ 	.string	"Build cuda_12.9.r12.9/compiler.36037853_0"
        /*0030*/ 	.string	"-v  -suppress-debug-info  -lineinfo  -arch sm_100a "



//--------------------- .note.nv.cuver            --------------------------
	.section	.note.nv.cuver,"",@"SHT_NOTE"
	.sectionflags	@"SHF_NOTE_NV_CUVER"
        /*0018*/ 	.short	0x0001
        /*001a*/ 	.short	0x0064
        /*001c*/ 	.short	0x0001
        /*001e*/ 	.short	0x0000
        /*0020*/ 	.short	0x0001
        /*0022*/ 	.short	0x0000


//--------------------- .nv.info                  --------------------------
	.section	.nv.info,"",@"SHT_CUDA_INFO"
	.align	4


	//----- nvinfo : EIATTR_REGCOUNT
	.align		4
        /*0000*/ 	.byte	0x04, 0x2f
        /*0002*/ 	.short	(.L_1 - .L_0)
	.align		4
.L_0:
        /*0004*/ 	.word	index@(matmul_kernel)
        /*0008*/ 	.word	0x00000040


	//----- nvinfo : EIATTR_FRAME_SIZE
	.align		4
.L_1:
        /*000c*/ 	.byte	0x04, 0x11
        /*000e*/ 	.short	(.L_3 - .L_2)
	.align		4
.L_2:
        /*0010*/ 	.word	index@(matmul_kernel)
        /*0014*/ 	.word	0x00001ff0


	//----- nvinfo : EIATTR_MIN_STACK_SIZE
	.align		4
.L_3:
        /*0018*/ 	.byte	0x04, 0x12
        /*001a*/ 	.short	(.L_5 - .L_4)
	.align		4
.L_4:
        /*001c*/ 	.word	index@(matmul_kernel)
        /*0020*/ 	.word	0x00001ff0
.L_5:


//--------------------- .nv.info.matmul_kernel    --------------------------
	.section	.nv.info.matmul_kernel,"",@"SHT_CUDA_INFO"
	.sectionflags	@""
	.align	4


	//----- nvinfo : EIATTR_CUDA_API_VERSION
	.align		4
        /*0000*/ 	.byte	0x04, 0x37
        /*0002*/ 	.short	(.L_7 - .L_6)
.L_6:
        /*0004*/ 	.word	0x00000081


	//----- nvinfo : EIATTR_KPARAM_INFO
	.align		4
.L_7:
        /*0008*/ 	.byte	0x04, 0x17
        /*000a*/ 	.short	(.L_9 - .L_8)
.L_8:
        /*000c*/ 	.word	0x00000000
        /*0010*/ 	.short	0x000d
        /*0012*/ 	.short	0x0048
        /*0014*/ 	.byte	0x00, 0xf4, 0x21, 0x00


	//----- nvinfo : EIATTR_KPARAM_INFO
	.align		4
.L_9:
        /*0018*/ 	.byte	0x04, 0x17
        /*001a*/ 	.short	(.L_11 - .L_10)
.L_10:
        /*001c*/ 	.word	0x00000000
        /*0020*/ 	.short	0x000c
        /*0022*/ 	.short	0x0040
        /*0024*/ 	.byte	0x00, 0xf4, 0x21, 0x00


	//----- nvinfo : EIATTR_KPARAM_INFO
	.align		4
.L_11:
        /*0028*/ 	.byte	0x04, 0x17
        /*002a*/ 	.short	(.L_13 - .L_12)
.L_12:
        /*002c*/ 	.word	0x00000000
        /*0030*/ 	.short	0x000b
        /*0032*/ 	.short	0x0038
        /*0034*/ 	.byte	0x00, 0xf0, 0x11, 0x00


	//----- nvinfo : EIATTR_KPARAM_INFO
	.align		4
.L_13:
        /*0038*/ 	.byte	0x04, 0x17
        /*003a*/ 	.short	(.L_15 - .L_14)
.L_14:
        /*003c*/ 	.word	0x00000000
        /*0040*/ 	.short	0x000a
        /*0042*/ 	.short	0x0034
        /*0044*/ 	.byte	0x00, 0xf0, 0x11, 0x00


	//----- nvinfo : EIATTR_KPARAM_INFO
	.align		4
.L_15:
        /*0048*/ 	.byte	0x04, 0x17
        /*004a*/ 	.short	(.L_17 - .L_16)
.L_16:
        /*004c*/ 	.word	0x00000000
        /*0050*/ 	.short	0x0009
        /*0052*/ 	.short	0x0030
        /*0054*/ 	.byte	0x00, 0xf0, 0x11, 0x00


	//----- nvinfo : EIATTR_KPARAM_INFO
	.align		4
.L_17:
        /*0058*/ 	.byte	0x04, 0x17
        /*005a*/ 	.short	(.L_19 - .L_18)
.L_18:
        /*005c*/ 	.word	0x00000000
        /*0060*/ 	.short	0x0008
        /*0062*/ 	.short	0x002c
        /*0064*/ 	.byte	0x00, 0xf0, 0x11, 0x00


	//----- nvinfo : EIATTR_KPARAM_INFO
	.align		4
.L_19:
        /*0068*/ 	.byte	0x04, 0x17
        /*006a*/ 	.short	(.L_21 - .L_20)
.L_20:
        /*006c*/ 	.word	0x00000000
        /*0070*/ 	.short	0x0007
        /*0072*/ 	.short	0x0028
        /*0074*/ 	.byte	0x00, 0xf0, 0x11, 0x00


	//----- nvinfo : EIATTR_KPARAM_INFO
	.align		4
.L_21:
        /*0078*/ 	.byte	0x04, 0x17
        /*007a*/ 	.short	(.L_23 - .L_22)
.L_22:
        /*007c*/ 	.word	0x00000000
        /*0080*/ 	.short	0x0006
        /*0082*/ 	.short	0x0024
        /*0084*/ 	.byte	0x00, 0xf0, 0x11, 0x00


	//----- nvinfo : EIATTR_KPARAM_INFO
	.align		4
.L_23:
        /*0088*/ 	.byte	0x04, 0x17
        /*008a*/ 	.short	(.L_25 - .L_24)
.L_24:
        /*008c*/ 	.word	0x00000000
        /*0090*/ 	.short	0x0005
        /*0092*/ 	.short	0x0020
        /*0094*/ 	.byte	0x00, 0xf0, 0x11, 0x00


	//----- nvinfo : EIATTR_KPARAM_INFO
	.align		4
.L_25:
        /*0098*/ 	.byte	0x04, 0x17
        /*009a*/ 	.short	(.L_27 - .L_26)
.L_26:
        /*009c*/ 	.word	0x00000000
        /*00a0*/ 	.short	0x0004
        /*00a2*/ 	.short	0x001c
        /*00a4*/ 	.byte	0x00, 0xf0, 0x11, 0x00


	//----- nvinfo : EIATTR_KPARAM_INFO
	.align		4
.L_27:
        /*00a8*/ 	.byte	0x04, 0x17
        /*00aa*/ 	.short	(.L_29 - .L_28)
.L_28:
        /*00ac*/ 	.word	0x00000000
        /*00b0*/ 	.short	0x0003
        /*00b2*/ 	.short	0x0018
        /*00b4*/ 	.byte	0x00, 0xf0, 0x11, 0x00


	//----- nvinfo : EIATTR_KPARAM_INFO
	.align		4
.L_29:
        /*00b8*/ 	.byte	0x04, 0x17
        /*00ba*/ 	.short	(.L_31 - .L_30)
.L_30:
        /*00bc*/ 	.word	0x00000000
        /*00c0*/ 	.short	0x0002
        /*00c2*/ 	.short	0x0010
        /*00c4*/ 	.byte	0x00, 0xf4, 0x21, 0x00


	//----- nvinfo : EIATTR_KPARAM_INFO
	.align		4
.L_31:
        /*00c8*/ 	.byte	0x04, 0x17
        /*00ca*/ 	.short	(.L_33 - .L_32)
.L_32:
        /*00cc*/ 	.word	0x00000000
        /*00d0*/ 	.short	0x0001
        /*00d2*/ 	.short	0x0008
        /*00d4*/ 	.byte	0x00, 0xf4, 0x21, 0x00


	//----- nvinfo : EIATTR_KPARAM_INFO
	.align		4
.L_33:
        /*00d8*/ 	.byte	0x04, 0x17
        /*00da*/ 	.short	(.L_35 - .L_34)
.L_34:
        /*00dc*/ 	.word	0x00000000
        /*00e0*/ 	.short	0x0000
        /*00e2*/ 	.short	0x0000
        /*00e4*/ 	.byte	0x00, 0xf4, 0x21, 0x00


	//----- nvinfo : EIATTR_SPARSE_MMA_MASK
	.align		4
.L_35:
        /*00e8*/ 	.byte	0x03, 0x50
        /*00ea*/ 	.short	0x0000


	//----- nvinfo : EIATTR_MAXREG_COUNT
	.align		4
        /*00ec*/ 	.byte	0x03, 0x1b
        /*00ee*/ 	.short	0x00ff


	//----- nvinfo : EIATTR_NUM_BARRIERS
	.align		4
        /*00f0*/ 	.byte	0x02, 0x4c
        /*00f2*/ 	.byte	0x01
	.zero		1


	//----- nvinfo : EIATTR_ANNOTATIONS
	.align		4
        /*00f4*/ 	.byte	0x04, 0x55
        /*00f6*/ 	.short	(.L_37 - .L_36)


	//   ....[0]....
.L_36:
        /*00f8*/ 	.word	0x00000001
        /*00fc*/ 	.byte	0xa0, 0x01, 0x00, 0x00, 0x01, 0x00, 0x00, 0x00, 0xf0, 0x01, 0x00, 0x00, 0x01, 0x00, 0x00, 0x00
        /* <DEDUP_REMOVED lines=3877> */
        /*f35c*/ 	.byte	0x50, 0xec, 0x03, 0x00


	//----- nvinfo : EIATTR_COOP_GROUP_MASK_REGIDS
	.align		4
.L_37:
        /*f360*/ 	.byte	0x04, 0x29
        /*f362*/ 	.short	(.L_39 - .L_38)


	//   ....[0]....
.L_38:
        /*f364*/ 	.word	0xffffffff


	//   ....[1]....
        /*f368*/ 	.word	0xffffffff


	//   ....[2]....
        /*f36c*/ 	.word	0xffffffff


	//   ....[3]....
        /*f370*/ 	.word	0xffffffff


	//   ....[4]....
        /*f374*/ 	.word	0xffffffff


	//   ....[5]....
        /*f378*/ 	.word	0xffffffff


	//   ....[6]....
        /*f37c*/ 	.word	0xffffffff


	//   ....[7]....
        /*f380*/ 	.word	0xffffffff


	//   ....[8]....
        /*f384*/ 	.word	0xffffffff


	//   ....[9]....
        /*f388*/ 	.word	0xffffffff


	//   ....[10]....
        /*f38c*/ 	.word	0xffffffff


	//   ....[11]....
        /*f390*/ 	.word	0xffffffff


	//   ....[12]....
        /*f394*/ 	.word	0xffffffff


	//   ....[13]....
        /*f398*/ 	.word	0xffffffff


	//   ....[14]....
        /*f39c*/ 	.word	0xffffffff


	//   ....[15]....
        /*f3a0*/ 	.word	0xffffffff


	//   ....[16]....
        /*f3a4*/ 	.word	0xffffffff


	//   ....[17]....
        /*f3a8*/ 	.word	0xffffffff


	//   ....[18]....
        /*f3ac*/ 	.word	0xffffffff


	//   ....[19]....
        /*f3b0*/ 	.word	0xffffffff


	//   ....[20]....
        /*f3b4*/ 	.word	0xffffffff


	//   ....[21]....
        /*f3b8*/ 	.word	0xffffffff


	//   ....[22]....
        /*f3bc*/ 	.word	0xffffffff


	//   ....[23]....
        /*f3c0*/ 	.word	0xffffffff


	//   ....[24]....
        /*f3c4*/ 	.word	0xffffffff


	//   ....[25]....
        /*f3c8*/ 	.word	0xffffffff


	//   ....[26]....
        /*f3cc*/ 	.word	0xffffffff


	//   ....[27]....
        /*f3d0*/ 	.word	0xffffffff


	//   ....[28]....
        /*f3d4*/ 	.word	0xffffffff


	//   ....[29]....
        /*f3d8*/ 	.word	0xffffffff


	//   ....[30]....
        /*f3dc*/ 	.word	0xffffffff


	//   ....[31]....
        /*f3e0*/ 	.word	0xffffffff


	//   ....[32]....
        /*f3e4*/ 	.word	0xffffffff


	//   ....[33]....
        /*f3e8*/ 	.word	0xffffffff


	//   ....[34]....
        /*f3ec*/ 	.word	0xffffffff


	//   ....[35]....
        /*f3f0*/ 	.word	0xffffffff


	//   ....[36]....
        /*f3f4*/ 	.word	0xffffffff


	//   ....[37]....
        /*f3f8*/ 	.word	0xffffffff


	//   ....[38]....
        /*f3fc*/ 	.word	0xffffffff


	//   ....[39]....
        /*f400*/ 	.word	0xffffffff


	//   ....[40]....
        /*f404*/ 	.word	0xffffffff


	//   ....[41]....
        /*f408*/ 	.word	0xffffffff


	//   ....[42]....
        /*f40c*/ 	.word	0xffffffff


	//   ....[43]....
        /*f410*/ 	.word	0xffffffff


	//   ....[44]....
        /*f414*/ 	.word	0xffffffff


	//   ....[45]....
        /*f418*/ 	.word	0xffffffff


	//   ....[46]....
        /*f41c*/ 	.word	0xffffffff


	//   ....[47]....
        /*f420*/ 	.word	0xffffffff


	//   ....[48]....
        /*f424*/ 	.word	0xffffffff


	//   ....[49]....
        /*f428*/ 	.word	0xffffffff


	//   ....[50]....
        /*f42c*/ 	.word	0xffffffff


	//   ....[51]....
        /*f430*/ 	.word	0xffffffff


	//   ....[52]....
        /*f434*/ 	.word	0xffffffff


	//   ....[53]....
        /*f438*/ 	.word	0xffffffff


	//   ....[54]....
        /*f43c*/ 	.word	0xffffffff


	//   ....[55]....
        /*f440*/ 	.word	0xffffffff


	//   ....[56]....
        /*f444*/ 	.word	0xffffffff


	//   ....[57]....
        /*f448*/ 	.word	0xffffffff


	//   ....[58]....
        /*f44c*/ 	.word	0xffffffff


	//   ....[59]....
        /*f450*/ 	.word	0xffffffff


	//   ....[60]....
        /*f454*/ 	.word	0xffffffff


	//   ....[61]....
        /*f458*/ 	.word	0xffffffff


	//   ....[62]....
        /*f45c*/ 	.word	0xffffffff


	//   ....[63]....
        /*f460*/ 	.word	0xffffffff


	//   ....[64]....
        /*f464*/ 	.word	0xffffffff


	//   ....[65]....
        /*f468*/ 	.word	0xffffffff


	//   ....[66]....
        /*f46c*/ 	.word	0xffffffff


	//   ....[67]....
        /*f470*/ 	.word	0xffffffff


	//   ....[68]....
        /*f474*/ 	.word	0xffffffff


	//   ....[69]....
        /*f478*/ 	.word	0xffffffff


	//   ....[70]....
        /*f47c*/ 	.word	0xffffffff


	//   ....[71]....
        /*f480*/ 	.word	0xffffffff


	//   ....[72]....
        /*f484*/ 	.word	0xffffffff


	//   ....[73]....
        /*f488*/ 	.word	0xffffffff


	//   ....[74]....
        /*f48c*/ 	.word	0xffffffff


	//   ....[75]....
        /*f490*/ 	.word	0xffffffff


	//   ....[76]....
        /*f494*/ 	.word	0xffffffff


	//   ....[77]....
        /*f498*/ 	.word	0xffffffff


	//   ....[78]....
        /*f49c*/ 	.word	0xffffffff


	//   ....[79]....
        /*f4a0*/ 	.word	0xffffffff


	//   ....[80]....
        /*f4a4*/ 	.word	0xffffffff


	//   ....[81]....
        /*f4a8*/ 	.word	0xffffffff


	//   ....[82]....
        /*f4ac*/ 	.word	0xffffffff


	//   ....[83]....
        /*f4b0*/ 	.word	0xffffffff


	//   ....[84]....
        /*f4b4*/ 	.word	0xffffffff


	//   ....[85]....
        /*f4b8*/ 	.word	0xffffffff


	//   ....[86]....
        /*f4bc*/ 	.word	0xffffffff


	//   ....[87]....
        /*f4c0*/ 	.word	0xffffffff


	//   ....[88]....
        /*f4c4*/ 	.word	0xffffffff


	//   ....[89]....
        /*f4c8*/ 	.word	0xffffffff


	//   ....[90]....
        /*f4cc*/ 	.word	0xffffffff


	//   ....[91]....
        /*f4d0*/ 	.word	0xffffffff


	//   ....[92]....
        /*f4d4*/ 	.word	0xffffffff


	//   ....[93]....
        /*f4d8*/ 	.word	0xffffffff


	//   ....[94]....
        /*f4dc*/ 	.word	0xffffffff


	//   ....[95]....
        /*f4e0*/ 	.word	0xffffffff


	//   ....[96]....
        /*f4e4*/ 	.word	0xffffffff


	//   ....[97]....
        /*f4e8*/ 	.word	0xffffffff


	//   ....[98]....
        /*f4ec*/ 	.word	0xffffffff


	//   ....[99]....
        /*f4f0*/ 	.word	0xffffffff


	//   ....[100]....
        /*f4f4*/ 	.word	0xffffffff


	//   ....[101]....
        /*f4f8*/ 	.word	0xffffffff


	//   ....[102]....
        /*f4fc*/ 	.word	0xffffffff


	//   ....[103]....
        /*f500*/ 	.word	0xffffffff


	//   ....[104]....
        /*f504*/ 	.word	0xffffffff


	//   ....[105]....
        /*f508*/ 	.word	0xffffffff


	//   ....[106]....
        /*f50c*/ 	.word	0xffffffff


	//   ....[107]....
        /*f510*/ 	.word	0xffffffff


	//   ....[108]....
        /*f514*/ 	.word	0xffffffff


	//   ....[109]....
        /*f518*/ 	.word	0xffffffff


	//   ....[110]....
        /*f51c*/ 	.word	0xffffffff


	//   ....[111]....
        /*f520*/ 	.word	0xffffffff


	//   ....[112]....
        /*f524*/ 	.word	0xffffffff


	//   ....[113]....
        /*f528*/ 	.word	0xffffffff


	//   ....[114]....
        /*f52c*/ 	.word	0xffffffff


	//   ....[115]....
        /*f530*/ 	.word	0xffffffff


	//   ....[116]....
        /*f534*/ 	.word	0xffffffff


	//   ....[117]....
        /*f538*/ 	.word	0xffffffff


	//   ....[118]....
        /*f53c*/ 	.word	0xffffffff


	//   ....[119]....
        /*f540*/ 	.word	0xffffffff


	//   ....[120]....
        /*f544*/ 	.word	0xffffffff


	//   ....[121]....
        /*f548*/ 	.word	0xffffffff


	//   ....[122]....
        /*f54c*/ 	.word	0xffffffff


	//   ....[123]....
        /*f550*/ 	.word	0xffffffff


	//   ....[124]....
        /*f554*/ 	.word	0xffffffff


	//   ....[125]....
        /*f558*/ 	.word	0xffffffff


	//   ....[126]....
        /*f55c*/ 	.word	0xffffffff


	//----- nvinfo : EIATTR_COOP_GROUP_INSTR_OFFSETS
	.align		4
.L_39:
        /*f560*/ 	.byte	0x04, 0x28
        /*f562*/ 	.short	(.L_41 - .L_40)


	//   ....[0]....
.L_40:
        /*f564*/ 	.word	0x00030c50


	//   ....[1]....
        /*f568*/ 	.word	0x00030c70


	//   ....[2]....
        /*f56c*/ 	.word	0x00030c90


	//   ....[3]....
        /*f570*/ 	.word	0x00030d70


	//   ....[4]....
        /*f574*/ 	.word	0x00030d90


	//   ....[5]....
        /*f578*/ 	.word	0x00030db0


	//   ....[6]....
        /*f57c*/ 	.word	0x00030e50


	//   ....[7]....
        /*f580*/ 	.word	0x00030e70


	//   ....[8]....
        /*f584*/ 	.word	0x00030ea0


	//   ....[9]....
        /*f588*/ 	.word	0x00030ed0


	//   ....[10]....
        /*f58c*/ 	.word	0x00030f10


	//   ....[11]....
        /*f590*/ 	.word	0x00030f30


	//   ....[12]....
        /*f594*/ 	.word	0x00030f70


	//   ....[13]....
        /*f598*/ 	.word	0x00030f90


	//   ....[14]....
        /*f59c*/ 	.word	0x00031050


	//   ....[15]....
        /*f5a0*/ 	.word	0x00031070


	//   ....[16]....
        /*f5a4*/ 	.word	0x000310d0


	//   ....[17]....
        /*f5a8*/ 	.word	0x00031110


	//   ....[18]....
        /*f5ac*/ 	.word	0x00031130


	//   ....[19]....
        /*f5b0*/ 	.word	0x00031170


	//   ....[20]....
        /*f5b4*/ 	.word	0x000311b0


	//   ....[21]....
        /*f5b8*/ 	.word	0x000311d0


	//   ....[22]....
        /*f5bc*/ 	.word	0x00031210


	//   ....[23]....
        /*f5c0*/ 	.word	0x00031230


	//   ....[24]....
        /*f5c4*/ 	.word	0x00031270


	//   ....[25]....
        /*f5c8*/ 	.word	0x00031290


	//   ....[26]....
        /*f5cc*/ 	.word	0x000312b0


	//   ....[27]....
        /*f5d0*/ 	.word	0x000312d0


	//   ....[28]....
        /*f5d4*/ 	.word	0x000312f0


	//   ....[29]....
        /*f5d8*/ 	.word	0x00031310


	//   ....[30]....
        /*f5dc*/ 	.word	0x00031350


	//   ....[31]....
        /*f5e0*/ 	.word	0x00031390


	//   ....[32]....
        /*f5e4*/ 	.word	0x00031570


	//   ....[33]....
        /*f5e8*/ 	.word	0x00031590


	//   ....[34]....
        /*f5ec*/ 	.word	0x00031610


	//   ....[35]....
        /*f5f0*/ 	.word	0x00031630


	//   ....[36]....
        /*f5f4*/ 	.word	0x00031670


	//   ....[37]....
        /*f5f8*/ 	.word	0x00031690


	//   ....[38]....
        /*f5fc*/ 	.word	0x000316d0


	//   ....[39]....
        /*f600*/ 	.word	0x000316f0


	//   ....[40]....
        /*f604*/ 	.word	0x00031730


	//   ....[41]....
        /*f608*/ 	.word	0x00031750


	//   ....[42]....
        /*f60c*/ 	.word	0x00031790


	//   ....[43]....
        /*f610*/ 	.word	0x000317b0


	//   ....[44]....
        /*f614*/ 	.word	0x00031830


	//   ....[45]....
        /*f618*/ 	.word	0x00031850


	//   ....[46]....
        /*f61c*/ 	.word	0x00031890


	//   ....[47]....
        /*f620*/ 	.word	0x000319c0


	//   ....[48]....
        /*f624*/ 	.word	0x00031a70


	//   ....[49]....
        /*f628*/ 	.word	0x00031a90


	//   ....[50]....
        /*f62c*/ 	.word	0x00031b10


	//   ....[51]....
        /*f630*/ 	.word	0x00031b30


	//   ....[52]....
        /*f634*/ 	.word	0x00031b70


	//   ....[53]....
        /*f638*/ 	.word	0x00031b90


	//   ....[54]....
        /*f63c*/ 	.word	0x00031bd0


	//   ....[55]....
        /*f640*/ 	.word	0x00031bf0


	//   ....[56]....
        /*f644*/ 	.word	0x00031c30


	//   ....[57]....
        /*f648*/ 	.word	0x00031c50


	//   ....[58]....
        /*f64c*/ 	.word	0x00031c90


	//   ....[59]....
        /*f650*/ 	.word	0x00031cb0


	//   ....[60]....
        /*f654*/ 	.word	0x00031d30


	//   ....[61]....
        /*f658*/ 	.word	0x00031d50


	//   ....[62]....
        /*f65c*/ 	.word	0x00031e90


	//   ....[63]....
        /*f660*/ 	.word	0x00031eb0


	//   ....[64]....
        /*f664*/ 	.word	0x00031f70


	//   ....[65]....
        /*f668*/ 	.word	0x00031f90


	//   ....[66]....
        /*f66c*/ 	.word	0x00032010


	//   ....[67]....
        /*f670*/ 	.word	0x00032030


	//   ....[68]....
        /*f674*/ 	.word	0x00032070


	//   ....[69]....
        /*f678*/ 	.word	0x00032090


	//   ....[70]....
        /*f67c*/ 	.word	0x000320d0


	//   ....[71]....
        /*f680*/ 	.word	0x000320f0


	//   ....[72]....
        /*f684*/ 	.word	0x00032130


	//   ....[73]....
        /*f688*/ 	.word	0x00032150


	//   ....[74]....
        /*f68c*/ 	.word	0x00032190


	//   ....[75]....
        /*f690*/ 	.word	0x000321b0


	//   ....[76]....
        /*f694*/ 	.word	0x00032230


	//   ....[77]....
        /*f698*/ 	.word	0x00032250


	//   ....[78]....
        /*f69c*/ 	.word	0x00032390


	//   ....[79]....
        /*f6a0*/ 	.word	0x000323b0


	//   ....[80]....
        /*f6a4*/ 	.word	0x00032470


	//   ....[81]....
        /*f6a8*/ 	.word	0x00032490


	//   ....[82]....
        /*f6ac*/ 	.word	0x00032510


	//   ....[83]....
        /*f6b0*/ 	.word	0x00032530


	//   ....[84]....
        /*f6b4*/ 	.word	0x00032570


	//   ....[85]....
        /*f6b8*/ 	.word	0x00032590


	//   ....[86]....
        /*f6bc*/ 	.word	0x000325d0


	//   ....[87]....
        /*f6c0*/ 	.word	0x000325f0


	//   ....[88]....
        /*f6c4*/ 	.word	0x00032630


	//   ....[89]....
        /*f6c8*/ 	.word	0x00032650


	//   ....[90]....
        /*f6cc*/ 	.word	0x00032690


	//   ....[91]....
        /*f6d0*/ 	.word	0x000326b0


	//   ....[92]....
        /*f6d4*/ 	.word	0x00032730


	//   ....[93]....
        /*f6d8*/ 	.word	0x00032750


	//   ....[94]....
        /*f6dc*/ 	.word	0x00032890


	//   ....[95]....
        /*f6e0*/ 	.word	0x000328b0


	//   ....[96]....
        /*f6e4*/ 	.word	0x00032970


	//   ....[97]....
        /*f6e8*/ 	.word	0x00032990


	//   ....[98]....
        /*f6ec*/ 	.word	0x00032a10


	//   ....[99]....
        /*f6f0*/ 	.word	0x00032a30


	//   ....[100]....
        /*f6f4*/ 	.word	0x00032a70


	//   ....[101]....
        /*f6f8*/ 	.word	0x00032a90


	//   ....[102]....
        /*f6fc*/ 	.word	0x00032ad0


	//   ....[103]....
        /*f700*/ 	.word	0x00032af0


	//   ....[104]....
        /*f704*/ 	.word	0x00032b30


	//   ....[105]....
        /*f708*/ 	.word	0x00032b50


	//   ....[106]....
        /*f70c*/ 	.word	0x00032b90


	//   ....[107]....
        /*f710*/ 	.word	0x00032bf0


	//   ....[108]....
        /*f714*/ 	.word	0x00032d30


	//   ....[109]....
        /*f718*/ 	.word	0x00032d50


	//   ....[110]....
        /*f71c*/ 	.word	0x00032d70


	//   ....[111]....
        /*f720*/ 	.word	0x00032d90


	//   ....[112]....
        /*f724*/ 	.word	0x00032e30


	//   ....[113]....
        /*f728*/ 	.word	0x00032e50


	//   ....[114]....
        /*f72c*/ 	.word	0x00032eb0


	//   ....[115]....
        /*f730*/ 	.word	0x00032ed0


	//   ....[116]....
        /*f734*/ 	.word	0x00032ef0


	//   ....[117]....
        /*f738*/ 	.word	0x00032f10


	//   ....[118]....
        /*f73c*/ 	.word	0x00032f30


	//   ....[119]....
        /*f740*/ 	.word	0x00032f50


	//   ....[120]....
        /*f744*/ 	.word	0x00032f70


	//   ....[121]....
        /*f748*/ 	.word	0x00032f90


	//   ....[122]....
        /*f74c*/ 	.word	0x00033010


	//   ....[123]....
        /*f750*/ 	.word	0x00033030


	//   ....[124]....
        /*f754*/ 	.word	0x00033050


	//   ....[125]....
        /*f758*/ 	.word	0x00033070


	//   ....[126]....
        /*f75c*/ 	.word	0x000331a0


	//----- nvinfo : EIATTR_VRC_CTA_INIT_COUNT
	.align		4
.L_41:
        /*f760*/ 	.byte	0x02, 0x4a
	.zero		1
	.zero		1


	//----- nvinfo : EIATTR_EXIT_INSTR_OFFSETS
	.align		4
        /*f764*/ 	.byte	0x04, 0x1c
        /*f766*/ 	.short	(.L_43 - .L_42)


	//   ....[0]....
.L_42:
        /*f768*/ 	.word	0x0003f350


	//   ....[1]....
        /*f76c*/ 	.word	0x0003f380


	//----- nvinfo : EIATTR_REQNTID
	.align		4
.L_43:
        /*f770*/ 	.byte	0x04, 0x10
        /*f772*/ 	.short	(.L_45 - .L_44)
.L_44:
        /*f774*/ 	.word	0x00000020
        /*f778*/ 	.word	0x00000001
        /*f77c*/ 	.word	0x00000001


	//----- nvinfo : EIATTR_CBANK_PARAM_SIZE
	.align		4
.L_45:
        /*f780*/ 	.byte	0x03, 0x19
        /*f782*/ 	.short	0x0050


	//----- nvinfo : EIATTR_PARAM_CBANK
	.align		4
        /*f784*/ 	.byte	0x04, 0x0a
        /*f786*/ 	.short	(.L_47 - .L_46)
	.align		4
.L_46:
        /*f788*/ 	.word	index@(.nv.constant0.matmul_kernel)
        /*f78c*/ 	.short	0x0380
        /*f78e*/ 	.short	0x0050


	//----- nvinfo : EIATTR_SW_WAR
	.align		4
.L_47:
        /*f790*/ 	.byte	0x04, 0x36
        /*f792*/ 	.short	(.L_49 - .L_48)
.L_48:
        /*f794*/ 	.word	0x00000008
.L_49:


//--------------------- .nv.compat                --------------------------
	.section	.nv.compat,"",@"SHT_CUDA_COMPAT_INFO"
	.align	4
        /*0000*/ 	.byte	0x02, 0x02, 0x01, 0x00, 0x02, 0x05, 0x05, 0x00, 0x02, 0x03, 0x00, 0x00, 0x02, 0x06, 0x01, 0x00


//--------------------- .nv.callgraph             --------------------------
	.section	.nv.callgraph,"",@"SHT_CUDA_CALLGRAPH"
	.align	4
	.sectionentsize	8
	.align		4
        /*0000*/ 	.word	0x00000000
	.align		4
        /*0004*/ 	.word	0xffffffff
	.align		4
        /*0008*/ 	.word	0x00000000
	.align		4
        /*000c*/ 	.word	0xfffffffe
	.align		4
        /*0010*/ 	.word	0x00000000
	.align		4
        /*0014*/ 	.word	0xfffffffd
	.align		4
        /*0018*/ 	.word	0x00000000
	.align		4
        /*001c*/ 	.word	0xfffffffc


//--------------------- .text.matmul_kernel       --------------------------
	.section	.text.matmul_kernel,"ax",@progbits
	.align	128
        .global         matmul_kernel
        .type           matmul_kernel,@function
        .size           matmul_kernel,(.L_x_3 - matmul_kernel)
        .other          matmul_kernel,@"STO_CUDA_ENTRY STV_DEFAULT"
matmul_kernel:
.text.matmul_kernel:
[----:B------:R-:W0:Y:S08]  /*0000*/  LDC R1, c[0x0][0x37c] ;  /* 0x0000df00ff017b82 */ /* 0x000e300000000800 */
[----:B------:R-:W1:Y:S01]  /*0010*/  LDC.64 R2, c[0x0][0x398] ;  /* 0x0000e600ff027b82 */ /* 0x000e620000000a00 */
[----:B------:R-:W2:Y:S01]  /*0020*/  S2R R7, SR_CTAID.X ;  /* 0x0000000000077919 */ /* 0x000ea20000002500 */
[----:B0-----:R-:W-:Y:S01]  /*0030*/  VIADD R1, R1, 0xffffe010 ;  /* 0xffffe01001017836 */ /* 0x001fe20000000000 */
[----:B------:R-:W0:Y:S01]  /*0040*/  LDCU UR4, c[0x0][0x3a0] ;  /* 0x00007400ff0477ac */ /* 0x000e220008000800 */
[----:B------:R-:W-:Y:S01]  /*0050*/  CS2R R14, SRZ ;  /* 0x00000000000e7805 */ /* 0x000fe2000001ff00 */
[----:B------:R-:W3:Y:S01]  /*0060*/  S2R R61, SR_TID.X ;  /* 0x00000000003d7919 */ /* 0x000ee20000002100 */
[----:B------:R-:W-:-:S02]  /*0070*/  CS2R R16, SRZ ;  /* 0x0000000000107805 */ /* 0x000fc4000001ff00 */
[----:B------:R-:W-:Y:S01]  /*0080*/  CS2R R18, SRZ ;  /* 0x0000000000127805 */ /* 0x000fe2000001ff00 */
[----:B------:R-:W4:Y:S01]  /*0090*/  S2UR UR6, SR_CgaCtaId ;  /* 0x00000000000679c3 */ /* 0x000f220000008800 */
[----:B------:R-:W-:Y:S02]  /*00a0*/  CS2R R20, SRZ ;  /* 0x0000000000147805 */ /* 0x000fe4000001ff00 */
[----:B------:R-:W-:Y:S02]  /*00b0*/  CS2R R22, SRZ ;  /* 0x0000000000167805 */ /* 0x000fe4000001ff00 */
[----:B------:R-:W-:Y:S02]  /*00c0*/  CS2R R24, SRZ ;  /* 0x0000000000187805 */ /* 0x000fe4000001ff00 */
[----:B------:R-:W-:Y:S02]  /*00d0*/  CS2R R26, SRZ ;  /* 0x00000000001a7805 */ /* 0x000fe4000001ff00 */
[----:B------:R-:W-:-:S02]  /*00e0*/  CS2R R28, SRZ ;  /* 0x00000000001c7805 */ /* 0x000fc4000001ff00 */
[----:B------:R-:W-:Y:S02]  /*00f0*/  CS2R R30, SRZ ;  /* 0x00000000001e7805 */ /* 0x000fe4000001ff00 */
[----:B------:R-:W-:Y:S02]  /*0100*/  CS2R R32, SRZ ;  /* 0x0000000000207805 */ /* 0x000fe4000001ff00 */
[----:B------:R-:W-:Y:S02]  /*0110*/  CS2R R34, SRZ ;  /* 0x0000000000227805 */ /* 0x000fe4000001ff00 */
[----:B------:R-:W-:Y:S02]  /*0120*/  CS2R R36, SRZ ;  /* 0x0000000000247805 */ /* 0x000fe4000001ff00 */
[----:B------:R-:W-:Y:S02]  /*0130*/  CS2R R38, SRZ ;  /* 0x0000000000267805 */ /* 0x000fe4000001ff00 */
[----:B------:R-:W-:-:S02]  /*0140*/  CS2R R40, SRZ ;  /* 0x0000000000287805 */ /* 0x000fc4000001ff00 */
[----:B------:R-:W-:Y:S01]  /*0150*/  CS2R R42, SRZ ;  /* 0x00000000002a7805 */ /* 0x000fe2000001ff00 */
[----:B0-----:R-:W-:Y:S01]  /*0160*/  UIADD3 UR4, UPT, UPT, UR4, 0x1f, URZ ;  /* 0x0000001f04047890 */ /* 0x001fe2000fffe0ff */
[----:B------:R-:W-:Y:S02]  /*0170*/  CS2R R44, SRZ ;  /* 0x00000000002c7805 */ /* 0x000fe4000001ff00 */
[----:B------:R-:W-:Y:S01]  /*0180*/  CS2R R46, SRZ ;  /* 0x00000000002e7805 */ /* 0x000fe2000001ff00 */
[----:B-1----:R-:W-:Y:S01]  /*0190*/  VIADD R0, R3, 0x7f ;  /* 0x0000007f03007836 */ /* 0x002fe20000000000 */
[----:B------:R3:W-:Y:S01]  /*01a0*/  STL [R1+0x1428], R3 ;  /* 0x0014280301007387 */ /* 0x0007e20000100800 */
[----:B------:R-:W-:Y:S01]  /*01b0*/  UISETP.GE.AND UP0, UPT, UR4, 0x20, UPT ;  /* 0x000000200400788c */ /* 0x000fe2000bf06270 */
[----:B------:R-:W-:Y:S02]  /*01c0*/  CS2R R48, SRZ ;  /* 0x0000000000307805 */ /* 0x000fe4000001ff00 */
[----:B------:R-:W-:-:S02]  /*01d0*/  CS2R R50, SRZ ;  /* 0x0000000000327805 */ /* 0x000fc4000001ff00 */
[----:B------:R-:W-:Y:S01]  /*01e0*/  SHF.R.S32.HI R5, RZ, 0x1f, R0 ;  /* 0x0000001fff057819 */ /* 0x000fe20000011400 */
[----:B------:R0:W-:Y:S01]  /*01f0*/  STL [R1+0x142c], R2 ;  /* 0x00142c0201007387 */ /* 0x0001e20000100800 */
[----:B------:R-:W-:Y:S02]  /*0200*/  CS2R R52, SRZ ;  /* 0x0000000000347805 */ /* 0x000fe4000001ff00 */
[----:B------:R-:W-:Y:S02]  /*0210*/  CS2R R54, SRZ ;  /* 0x0000000000367805 */ /* 0x000fe4000001ff00 */
[----:B------:R-:W-:Y:S02]  /*0220*/  LEA.HI R5, R5, R0, RZ, 0x7 ;  /* 0x0000000005057211 */ /* 0x000fe400078f38ff */
[----:B------:R-:W-:Y:S02]  /*0230*/  CS2R R56, SRZ ;  /* 0x0000000000387805 */ /* 0x000fe4000001ff00 */
[----:B--2---:R-:W-:-:S02]  /*0240*/  IABS R10, R7 ;  /* 0x00000007000a7213 */ /* 0x004fc40000000000 */
[----:B------:R-:W-:Y:S02]  /*0250*/  CS2R R58, SRZ ;  /* 0x00000000003a7805 */ /* 0x000fe4000001ff00 */
[----:B------:R-:W-:Y:S01]  /*0260*/  SHF.R.S32.HI R5, RZ, 0x7, R5 ;  /* 0x00000007ff057819 */ /* 0x000fe20000011405 */
[----:B------:R-:W-:Y:S01]  /*0270*/  UMOV UR5, 0x400 ;  /* 0x0000040000057882 */ /* 0x000fe20000000000 */
[----:B---3--:R-:W-:Y:S01]  /*0280*/  LOP3.LUT R3, R61, 0x1f, RZ, 0xc0, !PT ;  /* 0x0000001f3d037812 */ /* 0x008fe200078ec0ff */
[----:B------:R-:W1:Y:S02]  /*0290*/  LDCU.64 UR8, c[0x0][0x358] ;  /* 0x00006b00ff0877ac */ /* 0x000e640008000a00 */
[----:B------:R-:W-:Y:S01]  /*02a0*/  IMAD.SHL.U32 R6, R5, 0x8, RZ ;  /* 0x0000000805067824 */ /* 0x000fe200078e00ff */
[----:B----4-:R-:W-:-:S04]  /*02b0*/  ULEA UR5, UR6, UR5, 0x18 ;  /* 0x0000000506057291 */ /* 0x010fc8000f8ec0ff */
[-C--:B------:R-:W-:Y:S02]  /*02c0*/  IABS R9, R6.reuse ;  /* 0x0000000600097213 */ /* 0x080fe40000000000 */
[----:B------:R-:W-:Y:S02]  /*02d0*/  IABS R12, R6 ;  /* 0x00000006000c7213 */ /* 0x000fe40000000000 */
[----:B------:R-:W2:Y:S08]  /*02e0*/  I2F.RP R0, R9 ;  /* 0x0000000900007306 */ /* 0x000eb00000209400 */
[----:B--2---:R-:W2:Y:S02]  /*02f0*/  MUFU.RCP R0, R0 ;  /* 0x0000000000007308 */ /* 0x004ea40000001000 */
[----:B--2---:R-:W-:-:S02]  /*0300*/  VIADD R4, R0, 0xffffffe ;  /* 0x0ffffffe00047836 */ /* 0x004fc40000000000 */
[----:B------:R-:W-:-:S04]  /*0310*/  IMAD.MOV R0, RZ, RZ, -R12 ;  /* 0x000000ffff007224 */ /* 0x000fc800078e0a0c */
[----:B------:R2:W3:Y:S02]  /*0320*/  F2I.FTZ.U32.TRUNC.NTZ R5, R4 ;  /* 0x0000000400057305 */ /* 0x0004e4000021f000 */
[----:B--2---:R-:W-:Y:S02]  /*0330*/  IMAD.MOV.U32 R4, RZ, RZ, RZ ;  /* 0x000000ffff047224 */ /* 0x004fe400078e00ff */
[----:B---3--:R-:W-:-:S04]  /*0340*/  IMAD.MOV R8, RZ, RZ, -R5 ;  /* 0x000000ffff087224 */ /* 0x008fc800078e0a05 */
[----:B------:R-:W-:Y:S02]  /*0350*/  IMAD R11, R8, R9, RZ ;  /* 0x00000009080b7224 */ /* 0x000fe400078e02ff */
[----:B------:R-:W-:Y:S02]  /*0360*/  IMAD.MOV.U32 R8, RZ, RZ, R10 ;  /* 0x000000ffff087224 */ /* 0x000fe400078e000a */
[----:B------:R-:W-:-:S06]  /*0370*/  IMAD.HI.U32 R5, R5, R11, R4 ;  /* 0x0000000b05057227 */ /* 0x000fcc00078e0004 */
[----:B------:R-:W-:-:S04]  /*0380*/  IMAD.HI.U32 R5, R5, R8, RZ ;  /* 0x0000000805057227 */ /* 0x000fc800078e00ff */
[----:B------:R-:W-:-:S05]  /*0390*/  IMAD R0, R5, R0, R8 ;  /* 0x0000000005007224 */ /* 0x000fca00078e0208 */
[----:B------:R-:W-:-:S13]  /*03a0*/  ISETP.GT.U32.AND P1, PT, R9, R0, PT ;  /* 0x000000000900720c */ /* 0x000fda0003f24070 */
[----:B------:R-:W-:Y:S02]  /*03b0*/  @!P1 IMAD.IADD R0, R0, 0x1, -R9 ;  /* 0x0000000100009824 */ /* 0x000fe400078e0a09 */
[----:B------:R-:W-:Y:S01]  /*03c0*/  @!P1 VIADD R5, R5, 0x1 ;  /* 0x0000000105059836 */ /* 0x000fe20000000000 */
[----:B------:R-:W-:Y:S02]  /*03d0*/  ISETP.NE.AND P1, PT, R6, RZ, PT ;  /* 0x000000ff0600720c */ /* 0x000fe40003f25270 */
[----:B------:R-:W-:Y:S02]  /*03e0*/  ISETP.GE.U32.AND P0, PT, R0, R9, PT ;  /* 0x000000090000720c */ /* 0x000fe40003f06070 */
[----:B------:R-:W-:-:S04]  /*03f0*/  LOP3.LUT R0, R7, R6, RZ, 0x3c, !PT ;  /* 0x0000000607007212 */ /* 0x000fc800078e3cff */
[----:B------:R-:W-:Y:S01]  /*0400*/  ISETP.GE.AND P2, PT, R0, RZ, PT ;  /* 0x000000ff0000720c */ /* 0x000fe20003f46270 */
[----:B------:R-:W-:-:S06]  /*0410*/  VIADD R0, R2, 0x7f ;  /* 0x0000007f02007836 */ /* 0x000fcc0000000000 */
[----:B------:R-:W-:-:S04]  /*0420*/  @P0 VIADD R5, R5, 0x1 ;  /* 0x0000000105050836 */ /* 0x000fc80000000000 */
[----:B------:R-:W-:Y:S01]  /*0430*/  IMAD.MOV.U32 R4, RZ, RZ, R5 ;  /* 0x000000ffff047224 */ /* 0x000fe200078e0005 */
[----:B------:R-:W-:-:S03]  /*0440*/  SHF.R.S32.HI R5, RZ, 0x1f, R0 ;  /* 0x0000001fff057819 */ /* 0x000fc60000011400 */
[----:B------:R-:W-:Y:S01]  /*0450*/  @!P2 IMAD.MOV R4, RZ, RZ, -R4 ;  /* 0x000000ffff04a224 */ /* 0x000fe200078e0a04 */
[----:B------:R-:W-:Y:S02]  /*0460*/  @!P1 LOP3.LUT R4, RZ, R6, RZ, 0x33, !PT ;  /* 0x00000006ff049212 */ /* 0x000fe400078e33ff */
[----:B------:R-:W-:-:S03]  /*0470*/  LEA.HI R5, R5, R0, RZ, 0x7 ;  /* 0x0000000005057211 */ /* 0x000fc600078f38ff */
[----:B------:R-:W-:Y:S02]  /*0480*/  IMAD.SHL.U32 R8, R4, 0x8, RZ ;  /* 0x0000000804087824 */ /* 0x000fe400078e00ff */
[----:B------:R-:W-:-:S03]  /*0490*/  IMAD.MOV R4, RZ, RZ, -R4 ;  /* 0x000000ffff047224 */ /* 0x000fc600078e0a04 */
[----:B------:R-:W-:Y:S01]  /*04a0*/  LEA.HI.SX32 R5, R5, -R8, 0x19 ;  /* 0x8000000805057211 */ /* 0x000fe200078fcaff */
[----:B------:R-:W-:-:S03]  /*04b0*/  IMAD R6, R6, R4, R7 ;  /* 0x0000000406067224 */ /* 0x000fc600078e0207 */
[----:B------:R-:W-:Y:S02]  /*04c0*/  VIMNMX R13, PT, PT, R5, 0x8, PT ;  /* 0x00000008050d7848 */ /* 0x000fe40003fe0100 */
[----:B------:R-:W-:Y:S02]  /*04d0*/  IABS R11, R6 ;  /* 0x00000006000b7213 */ /* 0x000fe40000000000 */
[----:B------:R-:W-:-:S04]  /*04e0*/  IABS R9, R13 ;  /* 0x0000000d00097213 */ /* 0x000fc80000000000 */
[----:B------:R-:W2:Y:S08]  /*04f0*/  I2F.RP R0, R9 ;  /* 0x0000000900007306 */ /* 0x000eb00000209400 */
[----:B--2---:R-:W2:Y:S02]  /*0500*/  MUFU.RCP R0, R0 ;  /* 0x0000000000007308 */ /* 0x004ea40000001000 */
[----:B--2---:R-:W-:-:S06]  /*0510*/  VIADD R5, R0, 0xffffffe ;  /* 0x0ffffffe00057836 */ /* 0x004fcc0000000000 */
[----:B------:R-:W2:Y:S02]  /*0520*/  F2I.FTZ.U32.TRUNC.NTZ R5, R5 ;  /* 0x0000000500057305 */ /* 0x000ea4000021f000 */
[----:B--2---:R-:W-:-:S04]  /*0530*/  IMAD.MOV R10, RZ, RZ, -R5 ;  /* 0x000000ffff0a7224 */ /* 0x004fc800078e0a05 */
[----:B------:R-:W-:Y:S01]  /*0540*/  IMAD.MOV.U32 R4, RZ, RZ, R10 ;  /* 0x000000ffff047224 */ /* 0x000fe200078e000a */
[----:B------:R-:W-:-:S03]  /*0550*/  IABS R10, R13 ;  /* 0x0000000d000a7213 */ /* 0x000fc60000000000 */
[----:B------:R-:W-:Y:S02]  /*0560*/  IMAD R7, R4, R9, RZ ;  /* 0x0000000904077224 */ /* 0x000fe400078e02ff */
[----:B------:R-:W-:-:S04]  /*0570*/  IMAD.MOV.U32 R4, RZ, RZ, RZ ;  /* 0x000000ffff047224 */ /* 0x000fc800078e00ff */
[----:B------:R-:W-:-:S04]  /*0580*/  IMAD.HI.U32 R4, R5, R7, R4 ;  /* 0x0000000705047227 */ /* 0x000fc800078e0004 */
[----:B------:R-:W-:Y:S02]  /*0590*/  IMAD.MOV R5, RZ, RZ, -R10 ;  /* 0x000000ffff057224 */ /* 0x000fe400078e0a0a */
[----:B------:R-:W-:-:S04]  /*05a0*/  IMAD.HI.U32 R0, R4, R11, RZ ;  /* 0x0000000b04007227 */ /* 0x000fc800078e00ff */
[----:B------:R-:W-:Y:S01]  /*05b0*/  IMAD R4, R0, R5, R11 ;  /* 0x0000000500047224 */ /* 0x000fe200078e020b */
[----:B------:R-:W-:-:S04]  /*05c0*/  CS2R R10, SRZ ;  /* 0x00000000000a7805 */ /* 0x000fc8000001ff00 */
[----:B------:R-:W-:-:S13]  /*05d0*/  ISETP.GT.U32.AND P1, PT, R9, R4, PT ;  /* 0x000000040900720c */ /* 0x000fda0003f24070 */
[----:B------:R-:W-:Y:S02]  /*05e0*/  @!P1 IMAD.IADD R4, R4, 0x1, -R9 ;  /* 0x0000000104049824 */ /* 0x000fe400078e0a09 */
[----:B------:R-:W-:Y:S01]  /*05f0*/  @!P1 VIADD R0, R0, 0x1 ;  /* 0x0000000100009836 */ /* 0x000fe20000000000 */
[----:B------:R-:W-:Y:S02]  /*0600*/  ISETP.NE.AND P1, PT, R13, RZ, PT ;  /* 0x000000ff0d00720c */ /* 0x000fe40003f25270 */
[----:B------:R-:W-:Y:S02]  /*0610*/  ISETP.GE.U32.AND P0, PT, R4, R9, PT ;  /* 0x000000090400720c */ /* 0x000fe40003f06070 */
[----:B------:R-:W-:-:S04]  /*0620*/  LOP3.LUT R4, R6, R13, RZ, 0x3c, !PT ;  /* 0x0000000d06047212 */ /* 0x000fc800078e3cff */
[----:B------:R-:W-:Y:S02]  /*0630*/  ISETP.GE.AND P2, PT, R4, RZ, PT ;  /* 0x000000ff0400720c */ /* 0x000fe40003f46270 */
[----:B------:R-:W-:-:S05]  /*0640*/  CS2R R4, SRZ ;  /* 0x0000000000047805 */ /* 0x000fca000001ff00 */
[----:B------:R-:W-:-:S06]  /*0650*/  @P0 VIADD R0, R0, 0x1 ;  /* 0x0000000100000836 */ /* 0x000fcc0000000000 */
[----:B------:R-:W-:Y:S01]  /*0660*/  @!P2 IMAD.MOV R0, RZ, RZ, -R0 ;  /* 0x000000ffff00a224 */ /* 0x000fe200078e0a00 */
[----:B------:R-:W-:-:S05]  /*0670*/  @!P1 LOP3.LUT R0, RZ, R13, RZ, 0x33, !PT ;  /* 0x0000000dff009212 */ /* 0x000fca00078e33ff */
[----:B------:R-:W-:Y:S02]  /*0680*/  IMAD.MOV R60, RZ, RZ, -R0 ;  /* 0x000000ffff3c7224 */ /* 0x000fe400078e0a00 */
[----:B0-----:R-:W-:Y:S02]  /*0690*/  IMAD.SHL.U32 R2, R0, 0x80, RZ ;  /* 0x0000008000027824 */ /* 0x001fe400078e00ff */
[----:B------:R-:W-:Y:S01]  /*06a0*/  IMAD R60, R13, R60, R6 ;  /* 0x0000003c0d3c7224 */ /* 0x000fe200078e0206 */
[----:B------:R-:W-:Y:S01]  /*06b0*/  CS2R R12, SRZ ;  /* 0x00000000000c7805 */ /* 0x000fe2000001ff00 */
[----:B------:R-:W-:Y:S01]  /*06c0*/  VIADD R61, R2, 0x2 ;  /* 0x00000002023d7836 */ /* 0x000fe20000000000 */
[----:B------:R-:W-:Y:S01]  /*06d0*/  CS2R R6, SRZ ;  /* 0x0000000000067805 */ /* 0x000fe2000001ff00 */
[----:B------:R-:W-:Y:S01]  /*06e0*/  IMAD.IADD R60, R8, 0x1, R60 ;  /* 0x00000001083c7824 */ /* 0x000fe200078e023c */
[----:B------:R-:W-:Y:S01]  /*06f0*/  CS2R R8, SRZ ;  /* 0x0000000000087805 */ /* 0x000fe2000001ff00 */
[----:B------:R-:W-:-:S02]  /*0700*/  VIADD R0, R2, 0x3 ;  /* 0x0000000302007836 */ /* 0x000fc40000000000 */
[----:B------:R-:W-:Y:S02]  /*0710*/  IMAD R3, R60, 0x80, R3 ;  /* 0x000000803c037824 */ /* 0x000fe400078e0203 */
[----:B------:R0:W-:Y:S01]  /*0720*/  STL [R1+0x1430], R8 ;  /* 0x0014300801007387 */ /* 0x0001e20000100800 */
[----:B------:R-:W-:-:S03]  /*0730*/  VIADD R60, R2, 0x6b ;  /* 0x0000006b023c7836 */ /* 0x000fc60000000000 */
[----:B------:R-:W-:Y:S04]  /*0740*/  STL [R1+0x20], RZ ;  /* 0x000020ff01007387 */ /* 0x000fe80000100800 */
[----:B------:R-:W-:Y:S01]  /*0750*/  STL [R1+0x24], RZ ;  /* 0x000024ff01007387 */ /* 0x000fe20000100800 */
[----:B0-----:R-:W-:-:S03]  /*0760*/  VIADD R8, R2, 0x1 ;  /* 0x0000000102087836 */ /* 0x001fc60000000000 */
[----:B------:R-:W-:Y:S04]  /*0770*/  STL [R1+0x28], RZ ;  /* 0x000028ff01007387 */ /* 0x000fe80000100800 */
[----:B------:R-:W-:Y:S04]  /*0780*/  STL [R1+0x2c], RZ ;  /* 0x00002cff01007387 */ /* 0x000fe80000100800 */
[----:B------:R-:W-:Y:S04]  /*0790*/  STL [R1+0x10], RZ ;  /* 0x000010ff01007387 */ /* 0x000fe80000100800 */
[----:B------:R-:W-:Y:S04]  /*07a0*/  STL [R1+0x14], RZ ;  /* 0x000014ff01007387 */ /* 0x000fe80000100800 */
[----:B------:R-:W-:Y:S04]  /*07b0*/  STL [R1+0x18], RZ ;  /* 0x000018ff01007387 */ /* 0x000fe80000100800 */
[----:B------:R-:W-:Y:S04]  /*07c0*/  STL [R1+0x1c], RZ ;  /* 0x00001cff01007387 */ /* 0x000fe80000100800 */
[----:B------:R-:W-:Y:S04]  /*07d0*/  STL [R1], RZ ;  /* 0x000000ff01007387 */ /* 0x000fe80000100800 */
[----:B------:R-:W-:Y:S04]  /*07e0*/  STL [R1+0x4], RZ ;  /* 0x000004ff01007387 */ /* 0x000fe80000100800 */
        /* <DEDUP_REMOVED lines=190> */
[----:B------:R-:W-:Y:S04]  /*13d0*/  STL [R1+0xa68], R2 ;  /* 0x000a680201007387 */ /* 0x000fe80000100800 */
[----:B------:R0:W-:Y:S04]  /*13e0*/  STL [R1+0x1b0], R8 ;  /* 0x0001b00801007387 */ /* 0x0001e80000100800 */
[----:B------:R2:W-:Y:S04]  /*13f0*/  STL [R1+0x1ac], R61 ;  /* 0x0001ac3d01007387 */ /* 0x0005e80000100800 */
[----:B------:R3:W-:Y:S01]  /*1400*/  STL [R1+0x1a8], R0 ;  /* 0x0001a80001007387 */ /* 0x0007e20000100800 */
[----:B0-----:R-:W-:-:S02]  /*1410*/  VIADD R8, R2, 0x4 ;  /* 0x0000000402087836 */ /* 0x001fc40000000000 */
[----:B--2---:R-:W-:-:S03]  /*1420*/  VIADD R61, R2, 0x5 ;  /* 0x00000005023d7836 */ /* 0x004fc60000000000 */
[----:B------:R0:W-:Y:S01]  /*1430*/  STL [R1+0x1a4], R8 ;  /* 0x0001a40801007387 */ /* 0x0001e20000100800 */
[----:B---3--:R-:W-:-:S03]  /*1440*/  VIADD R0, R2, 0x6 ;  /* 0x0000000602007836 */ /* 0x008fc60000000000 */
[----:B------:R2:W-:Y:S04]  /*1450*/  STL [R1+0x1a0], R61 ;  /* 0x0001a03d01007387 */ /* 0x0005e80000100800 */
[----:B------:R3:W-:Y:S01]  /*1460*/  STL [R1+0x108], R0 ;  /* 0x0001080001007387 */ /* 0x0007e20000100800 */
[C---:B0-----:R-:W-:Y:S02]  /*1470*/  VIADD R8, R2.reuse, 0x7 ;  /* 0x0000000702087836 */ /* 0x041fe40000000000 */
        /* <DEDUP_REMOVED lines=27> */
[----:B------:R2:W-:Y:S01]  /*1630*/  STL [R1+0xd0], R61 ;  /* 0x0000d03d01007387 */ /* 0x0005e20000100800 */
[C---:B0-----:R-:W-:Y:S02]  /*1640*/  VIADD R8, R2.reuse, 0x16 ;  /* 0x0000001602087836 */ /* 0x041fe40000000000 */
[----:B--2---:R-:W-:-:S03]  /*1650*/  VIADD R61, R2, 0x17 ;  /* 0x00000017023d7836 */ /* 0x004fc60000000000 */
[----:B------:R0:W-:Y:S04]  /*1660*/  STL [R1+0x1294], R8 ;  /* 0x0012940801007387 */ /* 0x0001e80000100800 */
        /* <DEDUP_REMOVED lines=164> */
[----:B------:R2:W-:Y:S04]  /*20b0*/  STL [R1+0x13e0], R61 ;  /* 0x0013e03d01007387 */ /* 0x0005e80000100800 */
[----:B------:R-:W-:Y:S01]  /*20c0*/  STL [R1+0xa70], R3 ;  /* 0x000a700301007387 */ /* 0x000fe20000100800 */
        /* <DEDUP_REMOVED lines=23> */
[----:B------:R-:W-:Y:S04]  /*2240*/  STL [R1+0x1404], R60 ;  /* 0x0014043c01007387 */ /* 0x000fe80000100800 */
[----:B------:R2:W-:Y:S01]  /*2250*/  STL [R1+0x128c], R61 ;  /* 0x00128c3d01007387 */ /* 0x0005e20000100800 */
[----:B0-----:R-:W-:-:S05]  /*2260*/  VIADD R8, R2, 0x77 ;  /* 0x0000007702087836 */ /* 0x001fca0000000000 */
[----:B------:R0:W-:Y:S01]  /*2270*/  STL [R1+0x1290], R8 ;  /* 0x0012900801007387 */ /* 0x0001e20000100800 */
[----:B--2---:R-:W-:-:S05]  /*2280*/  VIADD R61, R2, 0x78 ;  /* 0x00000078023d7836 */ /* 0x004fca0000000000 */
[----:B------:R2:W-:Y:S01]  /*2290*/  STL [R1+0x13fc], R61 ;  /* 0x0013fc3d01007387 */ /* 0x0005e20000100800 */
[----:B0-----:R-:W-:-:S05]  /*22a0*/  VIADD R8, R2, 0x79 ;  /* 0x0000007902087836 */ /* 0x001fca0000000000 */
[----:B------:R0:W-:Y:S01]  /*22b0*/  STL [R1+0x13f8], R8 ;  /* 0x0013f80801007387 */ /* 0x0001e20000100800 */
[----:B--2---:R-:W-:-:S05]  /*22c0*/  VIADD R61, R2, 0x7a ;  /* 0x0000007a023d7836 */ /* 0x004fca0000000000 */
[----:B------:R2:W-:Y:S01]  /*22d0*/  STL [R1+0x1424], R61 ;  /* 0x0014243d01007387 */ /* 0x0005e20000100800 */
[----:B0-----:R-:W-:-:S05]  /*22e0*/  VIADD R8, R2, 0x7b ;  /* 0x0000007b02087836 */ /* 0x001fca0000000000 */
[----:B------:R0:W-:Y:S01]  /*22f0*/  STL [R1+0x1420], R8 ;  /* 0x0014200801007387 */ /* 0x0001e20000100800 */
[C---:B--2---:R-:W-:Y:S02]  /*2300*/  VIADD R61, R2.reuse, 0x7c ;  /* 0x0000007c023d7836 */ /* 0x044fe40000000000 */
[----:B0-----:R-:W-:-:S05]  /*2310*/  VIADD R8, R2, 0x7d ;  /* 0x0000007d02087836 */ /* 0x001fca0000000000 */
[----:B------:R0:W-:Y:S02]  /*2320*/  STL [R1+0x141c], R8 ;  /* 0x00141c0801007387 */ /* 0x0001e40000100800 */
[C---:B0-----:R-:W-:Y:S02]  /*2330*/  VIADD R8, R2.reuse, 0x7e ;  /* 0x0000007e02087836 */ /* 0x041fe40000000000 */
[----:B------:R-:W-:-:S03]  /*2340*/  VIADD R2, R2, 0x7f ;  /* 0x0000007f02027836 */ /* 0x000fc60000000000 */
[----:B------:R0:W-:Y:S04]  /*2350*/  STL [R1+0x1418], R8 ;  /* 0x0014180801007387 */ /* 0x0001e80000100800 */
[----:B0-----:R0:W5:Y:S04]  /*2360*/  LDL.LU R8, [R1+0x1430] ;  /* 0x0014300001087983 */ /* 0x0011680000300800 */
[----:B------:R2:W-:Y:S02]  /*2370*/  STL [R1+0x1284], R2 ;  /* 0x0012840201007387 */ /* 0x0005e40000100800 */
[----:B--2---:R-:W-:-:S05]  /*2380*/  VIADD R2, R3, 0x20 ;  /* 0x0000002003027836 */ /* 0x004fca0000000000 */
[----:B------:R2:W-:Y:S02]  /*2390*/  STL [R1+0xa7c], R2 ;  /* 0x000a7c0201007387 */ /* 0x0005e40000100800 */
[C---:B--2---:R-:W-:Y:S02]  /*23a0*/  VIADD R2, R3.reuse, 0x40 ;  /* 0x0000004003027836 */ /* 0x044fe40000000000 */
[----:B------:R-:W-:-:S03]  /*23b0*/  VIADD R3, R3, 0x60 ;  /* 0x0000006003037836 */ /* 0x000fc60000000000 */
[----:B------:R2:W-:Y:S04]  /*23c0*/  STL [R1+0xa78], R2 ;  /* 0x000a780201007387 */ /* 0x0005e80000100800 */
[----:B--2---:R0:W5:Y:S04]  /*23d0*/  LDL.LU R2, [R1+0x142c] ;  /* 0x00142c0001027983 */ /* 0x0041680000300800 */
[----:B------:R2:W-:Y:S04]  /*23e0*/  STL [R1+0xa74], R3 ;  /* 0x000a740301007387 */ /* 0x0005e80000100800 */
[----:B--2---:R0:W5:Y:S01]  /*23f0*/  LDL.LU R3, [R1+0x1428] ;  /* 0x0014280001037983 */ /* 0x0041620000300800 */
[----:B-1----:R-:W-:Y:S05]  /*2400*/  BRA.U !UP0, `(.L_x_0) ;  /* 0x000002e508bc7547 */ /* 0x002fea000b800000 */
[----:B------:R-:W2:Y:S04]  /*2410*/  LDL R19, [R1+0xf4] ;  /* 0x0000f40001137983 */ /* 0x000ea80000100800 */
[----:B------:R-:W3:Y:S04]  /*2420*/  LDL R41, [R1+0xa68] ;  /* 0x000a680001297983 */ /* 0x000ee80000100800 */
[----:B------:R-:W4:Y:S04]  /*2430*/  LDL R50, [R1+0x1420] ;  /* 0x0014200001327983 */ /* 0x000f280000100800 */
        /* <DEDUP_REMOVED lines=30> */
[----:B------:R-:W4:Y:S01]  /*2620*/  LDL R55, [R1+0x1400] ;  /* 0x0014000001377983 */ /* 0x000f220000100800 */
[----:B------:R-:W-:Y:S01]  /*2630*/  ISETP.GE.AND P0, PT, R61, RZ, PT ;  /* 0x000000ff3d00720c */ /* 0x000fe20003f06270 */
[----:B------:R-:W-:Y:S01]  /*2640*/  IMAD.MOV.U32 R29, RZ, RZ, R0 ;  /* 0x000000ffff1d7224 */ /* 0x000fe200078e0000 */
[----:B------:R-:W-:Y:S01]  /*2650*/  IABS R30, R61 ;  /* 0x0000003d001e7213 */ /* 0x000fe20000000000 */
[----:B------:R-:W4:Y:S01]  /*2660*/  LDL.LU R59, [R1+0xd0] ;  /* 0x0000d000013b7983 */ /* 0x000f220000300800 */
[----:B-----5:R-:W-:Y:S01]  /*2670*/  IABS R17, R2 ;  /* 0x0000000200117213 */ /* 0x020fe20000000000 */
[----:B------:R-:W-:Y:S01]  /*2680*/  IMAD.MOV.U32 R18, RZ, RZ, R60 ;  /* 0x000000ffff127224 */ /* 0x000fe200078e003c */
[----:B------:R-:W1:Y:S01]  /*2690*/  LDCU UR6, c[0x0][0x3ac] ;  /* 0x00007580ff0677ac */ /* 0x000e620008000800 */
[----:B------:R-:W4:Y:S01]  /*26a0*/  LDL.LU R46, [R1+0xd4] ;  /* 0x0000d400012e7983 */ /* 0x000f220000300800 */
[----:B------:R-:W-:Y:S01]  /*26b0*/  IMAD.MOV.U32 R6, RZ, RZ, RZ ;  /* 0x000000ffff067224 */ /* 0x000fe200078e00ff */
[----:B------:R-:W0:Y:S02]  /*26c0*/  LDCU.64 UR10, c[0x0][0x388] ;  /* 0x00007100ff0a77ac */ /* 0x000e240008000a00 */
[----:B------:R-:W4:Y:S01]  /*26d0*/  LDL.LU R57, [R1+0xd8] ;  /* 0x0000d80001397983 */ /* 0x000f220000300800 */
[----:B------:R-:W0:Y:S03]  /*26e0*/  LDCU UR7, c[0x0][0x3b0] ;  /* 0x00007600ff0777ac */ /* 0x000e260008000800 */
[----:B------:R-:W4:Y:S01]  /*26f0*/  LDL.LU R47, [R1+0xdc] ;  /* 0x0000dc00012f7983 */ /* 0x000f220000300800 */
[----:B------:R-:W0:Y:S03]  /*2700*/  LDCU UR12, c[0x0][0x3a4] ;  /* 0x00007480ff0c77ac */ /* 0x000e260008000800 */
[----:B------:R-:W4:Y:S04]  /*2710*/  LDL.LU R48, [R1+0xe0] ;  /* 0x0000e00001307983 */ /* 0x000f280000300800 */
[----:B------:R-:W4:Y:S04]  /*2720*/  LDL.LU R58, [R1+0xe4] ;  /* 0x0000e400013a7983 */ /* 0x000f280000300800 */
[----:B------:R-:W-:Y:S01]  /*2730*/  STL [R1+0x1548], R3 ;  /* 0x0015480301007387 */ /* 0x000fe20000100800 */
[----:B------:R-:W-:Y:S01]  /*2740*/  IABS R0, R3 ;  /* 0x0000000300007213 */ /* 0x000fe20000000000 */
[----:B--2---:R-:W-:Y:S01]  /*2750*/  IMAD.MOV.U32 R10, RZ, RZ, R19 ;  /* 0x000000ffff0a7224 */ /* 0x004fe200078e0013 */
[----:B---3--:R-:W-:Y:S01]  /*2760*/  IABS R8, R41 ;  /* 0x0000002900087213 */ /* 0x008fe20000000000 */
[----:B------:R2:W-:Y:S01]  /*2770*/  STL [R1+0x1564], R41 ;  /* 0x0015642901007387 */ /* 0x0005e20000100800 */
[----:B----4-:R-:W-:-:S02]  /*2780*/  IMAD.MOV.U32 R19, RZ, RZ, R43 ;  /* 0x000000ffff137224 */ /* 0x010fc400078e002b */
[----:B--2---:R-:W-:Y:S02]  /*2790*/  IMAD.MOV.U32 R41, RZ, RZ, R50 ;  /* 0x000000ffff297224 */ /* 0x004fe400078e0032 */
[----:B------:R-:W-:Y:S01]  /*27a0*/  IMAD.MOV.U32 R61, RZ, RZ, R11 ;  /* 0x000000ffff3d7224 */ /* 0x000fe200078e000b */
[----:B------:R-:W2:Y:S01]  /*27b0*/  LDL.LU R50, [R1+0xe8] ;  /* 0x0000e80001327983 */ /* 0x000ea20000300800 */
[----:B------:R-:W-:-:S03]  /*27c0*/  IMAD.MOV.U32 R43, RZ, RZ, R51 ;  /* 0x000000ffff2b7224 */ /* 0x000fc600078e0033 */
[----:B------:R-:W3:Y:S01]  /*27d0*/  LDL.LU R51, [R1+0xec] ;  /* 0x0000ec0001337983 */ /* 0x000ee20000300800 */
[----:B------:R-:W-:Y:S02]  /*27e0*/  IMAD.MOV.U32 R11, RZ, RZ, R34 ;  /* 0x000000ffff0b7224 */ /* 0x000fe400078e0022 */
[----:B------:R-:W-:Y:S02]  /*27f0*/  IMAD.MOV.U32 R34, RZ, RZ, R53 ;  /* 0x000000ffff227224 */ /* 0x000fe400078e0035 */
[----:B------:R-:W4:Y:S04]  /*2800*/  LDL.LU R53, [R1+0xf0] ;  /* 0x0000f00001357983 */ /* 0x000f280000300800 */
[----:B------:R-:W3:Y:S01]  /*2810*/  LDL.LU R3, [R1+0x1b0] ;  /* 0x0001b00001037983 */ /* 0x000ee20000300800 */
[----:B------:R-:W0:Y:S08]  /*2820*/  I2F.RP R5, R0 ;  /* 0x0000000000057306 */ /* 0x000e300000209400 */
[----:B------:R-:W1:Y:S08]  /*2830*/  I2F.RP R4, R17 ;  /* 0x0000001100047306 */ /* 0x000e700000209400 */
[----:B0-----:R-:W0:Y:S08]  /*2840*/  MUFU.RCP R5, R5 ;  /* 0x0000000500057308 */ /* 0x001e300000001000 */
[----:B-1----:R-:W1:Y:S01]  /*2850*/  MUFU.RCP R4, R4 ;  /* 0x0000000400047308 */ /* 0x002e620000001000 */
[----:B0-----:R-:W-:-:S07]  /*2860*/  VIADD R5, R5, 0xffffffe ;  /* 0x0ffffffe05057836 */ /* 0x001fce0000000000 */
[----:B------:R-:W0:Y:S01]  /*2870*/  F2I.FTZ.U32.TRUNC.NTZ R7, R5 ;  /* 0x0000000500077305 */ /* 0x000e22000021f000 */
[----:B-1----:R-:W-:-:S07]  /*2880*/  VIADD R4, R4, 0xffffffe ;  /* 0x0ffffffe04047836 */ /* 0x002fce0000000000 */
[----:B------:R1:W1:Y:S01]  /*2890*/  F2I.FTZ.U32.TRUNC.NTZ R5, R4 ;  /* 0x0000000400057305 */ /* 0x000262000021f000 */
[----:B0-----:R-:W-:Y:S02]  /*28a0*/  IMAD.MOV R60, RZ, RZ, -R7 ;  /* 0x000000ffff3c7224 */ /* 0x001fe400078e0a07 */
[----:B-1----:R-:W-:Y:S02]  /*28b0*/  IMAD.MOV.U32 R4, RZ, RZ, RZ ;  /* 0x000000ffff047224 */ /* 0x002fe400078e00ff */
[----:B------:R-:W-:Y:S02]  /*28c0*/  IMAD R60, R60, R0, RZ ;  /* 0x000000003c3c7224 */ /* 0x000fe400078e02ff */
[----:B------:R-:W-:-:S04]  /*28d0*/  IMAD.MOV R9, RZ, RZ, -R5 ;  /* 0x000000ffff097224 */ /* 0x000fc800078e0a05 */
[----:B------:R-:W-:Y:S02]  /*28e0*/  IMAD R9, R9, R17, RZ ;  /* 0x0000001109097224 */ /* 0x000fe400078e02ff */
[----:B------:R-:W-:Y:S01]  /*28f0*/  IMAD.HI.U32 R60, R7, R60, R6 ;  /* 0x0000003c073c7227 */ /* 0x000fe200078e0006 */
[----:B------:R-:W-:-:S03]  /*2900*/  IABS R7, R35 ;  /* 0x0000002300077213 */ /* 0x000fc60000000000 */
[----:B------:R-:W-:-:S04]  /*2910*/  IMAD.HI.U32 R4, R5, R9, R4 ;  /* 0x0000000905047227 */ /* 0x000fc800078e0004 */
[----:B------:R-:W-:-:S04]  /*2920*/  IMAD.HI.U32 R25, R60, R8, RZ ;  /* 0x000000083c197227 */ /* 0x000fc800078e00ff */
[----:B------:R-:W-:Y:S01]  /*2930*/  IMAD.HI.U32 R16, R4, R7, RZ ;  /* 0x0000000704107227 */ /* 0x000fe200078e00ff */
[----:B------:R-:W-:Y:S02]  /*2940*/  IABS R14, R37 ;  /* 0x00000025000e7213 */ /* 0x000fe40000000000 */
[----:B------:R-:W-:Y:S01]  /*2950*/  IABS R13, R39 ;  /* 0x00000027000d7213 */ /* 0x000fe20000000000 */
[----:B------:R-:W-:Y:S01]  /*2960*/  IMAD.MOV R25, RZ, RZ, -R25 ;  /* 0x000000ffff197224 */ /* 0x000fe200078e0a19 */
[----:B------:R-:W-:Y:S01]  /*2970*/  IABS R6, R36 ;  /* 0x0000002400067213 */ /* 0x000fe20000000000 */
[----:B------:R-:W-:Y:S02]  /*2980*/  IMAD.MOV R16, RZ, RZ, -R16 ;  /* 0x000000ffff107224 */ /* 0x000fe400078e0a10 */
[----:B------:R-:W-:Y:S02]  /*2990*/  IMAD R25, R0, R25, R8 ;  /* 0x0000001900197224 */ /* 0x000fe400078e0208 */
[----:B------:R-:W-:-:S02]  /*29a0*/  IMAD R16, R17, R16, R7 ;  /* 0x0000001011107224 */ /* 0x000fc400078e0207 */
[----:B------:R-:W-:-:S04]  /*29b0*/  IMAD.HI.U32 R8, R4, R14, RZ ;  /* 0x0000000e04087227 */ /* 0x000fc800078e00ff */
[----:B------:R-:W-:-:S04]  /*29c0*/  IMAD.HI.U32 R7, R4, R13, RZ ;  /* 0x0000000d04077227 */ /* 0x000fc800078e00ff */
[----:B------:R-:W-:-:S04]  /*29d0*/  IMAD.HI.U32 R15, R4, R6, RZ ;  /* 0x00000006040f7227 */ /* 0x000fc800078e00ff */
[----:B------:R-:W-:Y:S02]  /*29e0*/  IMAD.MOV R8, RZ, RZ, -R8 ;  /* 0x000000ffff087224 */ /* 0x000fe400078e0a08 */
[----:B------:R-:W-:Y:S02]  /*29f0*/  IMAD.MOV R7, RZ, RZ, -R7 ;  /* 0x000000ffff077224 */ /* 0x000fe400078e0a07 */
[----:B------:R-:W-:Y:S02]  /*2a00*/  IMAD.MOV R15, RZ, RZ, -R15 ;  /* 0x000000ffff0f7224 */ /* 0x000fe400078e0a0f */
[----:B------:R-:W-:Y:S01]  /*2a10*/  IMAD.MOV.U32 R9, RZ, RZ, R12 ;  /* 0x000000ffff097224 */ /* 0x000fe200078e000c */
[----:B------:R0:W-:Y:S01]  /*2a20*/  STL [R1+0x1568], R59 ;  /* 0x0015683b01007387 */ /* 0x0001e20000100800 */
[----:B------:R-:W-:Y:S02]  /*2a30*/  IMAD.MOV.U32 R12, RZ, RZ, R20 ;  /* 0x000000ffff0c7224 */ /* 0x000fe400078e0014 */
[----:B------:R-:W-:Y:S01]  /*2a40*/  IMAD.MOV.U32 R20, RZ, RZ, R38 ;  /* 0x000000ffff147224 */ /* 0x000fe200078e0026 */
[----:B------:R-:W-:Y:S01]  /*2a50*/  IABS R38, R59 ;  /* 0x0000003b00267213 */ /* 0x000fe20000000000 */
[C---:B------:R-:W-:Y:S01]  /*2a60*/  IMAD R14, R17.reuse, R8, R14 ;  /* 0x00000008110e7224 */ /* 0x040fe200078e020e */
[----:B------:R-:W-:Y:S01]  /*2a70*/  STL [R1+0x156c], R46 ;  /* 0x00156c2e01007387 */ /* 0x000fe20000100800 */
[----:B------:R-:W-:-:S02]  /*2a80*/  IMAD R13, R17, R7, R13 ;  /* 0x00000007110d7224 */ /* 0x000fc400078e020d */
[----:B------:R-:W-:Y:S01]  /*2a90*/  IMAD R15, R17, R15, R6 ;  /* 0x0000000f110f7224 */ /* 0x000fe200078e0206 */
[----:B------:R-:W-:Y:S01]  /*2aa0*/  STL [R1+0x1570], R57 ;  /* 0x0015703901007387 */ /* 0x000fe20000100800 */
[----:B0-----:R-:W-:Y:S02]  /*2ab0*/  IMAD.MOV.U32 R59, RZ, RZ, R9 ;  /* 0x000000ffff3b7224 */ /* 0x001fe400078e0009 */
[----:B------:R-:W-:Y:S01]  /*2ac0*/  IMAD.MOV.U32 R8, RZ, RZ, R44 ;  /* 0x000000ffff087224 */ /* 0x000fe200078e002c */
[----:B------:R-:W-:Y:S01]  /*2ad0*/  IABS R44, R46 ;  /* 0x0000002e002c7213 */ /* 0x000fe20000000000 */
[----:B------:R-:W-:Y:S01]  /*2ae0*/  IMAD.MOV.U32 R7, RZ, RZ, R45 ;  /* 0x000000ffff077224 */ /* 0x000fe200078e002d */
[----:B------:R-:W-:Y:S01]  /*2af0*/  IABS R45, R47 ;  /* 0x0000002f002d7213 */ /* 0x000fe20000000000 */
[----:B------:R-:W-:Y:S01]  /*2b00*/  IMAD.MOV.U32 R9, RZ, RZ, R43 ;  /* 0x000000ffff097224 */ /* 0x000fe200078e002b */
[----:B------:R0:W-:Y:S01]  /*2b10*/  STL [R1+0x1574], R47 ;  /* 0x0015742f01007387 */ /* 0x0001e20000100800 */
[----:B------:R-:W-:Y:S01]  /*2b20*/  IMAD.HI.U32 R6, R60, R30, RZ ;  /* 0x0000001e3c067227 */ /* 0x000fe200078e00ff */
[----:B------:R-:W-:-:S02]  /*2b30*/  IABS R43, R57 ;  /* 0x00000039002b7213 */ /* 0x000fc40000000000 */
[----:B------:R-:W-:Y:S01]  /*2b40*/  ISETP.GE.AND P1, PT, R29, RZ, PT ;  /* 0x000000ff1d00720c */ /* 0x000fe20003f26270 */
[----:B------:R1:W-:Y:S01]  /*2b50*/  STL [R1+0x1578], R48 ;  /* 0x0015783001007387 */ /* 0x0003e20000100800 */
[----:B------:R-:W-:Y:S01]  /*2b60*/  IABS R29, R29 ;  /* 0x0000001d001d7213 */ /* 0x000fe20000000000 */
[----:B------:R-:W-:Y:S02]  /*2b70*/  IMAD.MOV R6, RZ, RZ, -R6 ;  /* 0x000000ffff067224 */ /* 0x000fe400078e0a06 */
[----:B0-----:R-:W-:Y:S01]  /*2b80*/  IMAD.MOV.U32 R47, RZ, RZ, R52 ;  /* 0x000000ffff2f7224 */ /* 0x001fe200078e0034 */
[----:B------:R-:W-:Y:S01]  /*2b90*/  IABS R52, R48 ;  /* 0x0000003000347213 */ /* 0x000fe20000000000 */
[----:B------:R0:W-:Y:S01]  /*2ba0*/  STL [R1+0x157c], R58 ;  /* 0x00157c3a01007387 */ /* 0x0001e20000100800 */
[----:B------:R-:W-:Y:S02]  /*2bb0*/  IMAD.MOV.U32 R57, RZ, RZ, R8 ;  /* 0x000000ffff397224 */ /* 0x000fe400078e0008 */
[----:B-1----:R-:W-:Y:S01]  /*2bc0*/  IMAD.MOV.U32 R48, RZ, RZ, R56 ;  /* 0x000000ffff307224 */ /* 0x002fe200078e0038 */
[----:B------:R-:W-:Y:S01]  /*2bd0*/  IABS R56, R58 ;  /* 0x0000003a00387213 */ /* 0x000fe20000000000 */
[----:B------:R-:W-:-:S04]  /*2be0*/  IMAD.HI.U32 R8, R60, R44, RZ ;  /* 0x0000002c3c087227 */ /* 0x000fc800078e00ff */
[----:B------:R-:W-:-:S04]  /*2bf0*/  IMAD.HI.U32 R4, R60, R38, RZ ;  /* 0x000000263c047227 */ /* 0x000fc800078e00ff */
[----:B0-----:R-:W-:Y:S02]  /*2c00*/  IMAD.MOV.U32 R58, RZ, RZ, R7 ;  /* 0x000000ffff3a7224 */ /* 0x001fe400078e0007 */
[----:B------:R-:W-:-:S04]  /*2c10*/  IMAD.HI.U32 R7, R60, R43, RZ ;  /* 0x0000002b3c077227 */ /* 0x000fc800078e00ff */
[----:B------:R-:W-:-:S04]  /*2c20*/  IMAD.HI.U32 R5, R60, R29, RZ ;  /* 0x0000001d3c057227 */ /* 0x000fc800078e00ff */
[----:B------:R-:W-:Y:S02]  /*2c30*/  IMAD R30, R0, R6, R30 ;  /* 0x00000006001e7224 */ /* 0x000fe400078e021e */
[----:B------:R-:W-:-:S04]  /*2c40*/  IMAD.HI.U32 R6, R60, R45, RZ ;  /* 0x0000002d3c067227 */ /* 0x000fc800078e00ff */
[----:B------:R-:W-:Y:S02]  /*2c50*/  IMAD.MOV R8, RZ, RZ, -R8 ;  /* 0x000000ffff087224 */ /* 0x000fe400078e0a08 */
[----:B------:R-:W-:Y:S02]  /*2c60*/  IMAD.MOV R4, RZ, RZ, -R4 ;  /* 0x000000ffff047224 */ /* 0x000fe400078e0a04 */
[----:B------:R-:W-:Y:S02]  /*2c70*/  IMAD.MOV R7, RZ, RZ, -R7 ;  /* 0x000000ffff077224 */ /* 0x000fe400078e0a07 */
[----:B------:R-:W-:Y:S02]  /*2c80*/  IMAD.MOV.U32 R46, RZ, RZ, R9 ;  /* 0x000000ffff2e7224 */ /* 0x000fe400078e0009 */
[----:B------:R-:W-:Y:S02]  /*2c90*/  IMAD.MOV R5, RZ, RZ, -R5 ;  /* 0x000000ffff057224 */ /* 0x000fe400078e0a05 */
[----:B------:R-:W-:-:S02]  /*2ca0*/  IMAD.MOV.U32 R9, RZ, RZ, R10 ;  /* 0x000000ffff097224 */ /* 0x000fc400078e000a */
[----:B------:R-:W-:Y:S02]  /*2cb0*/  IMAD.MOV R6, RZ, RZ, -R6 ;  /* 0x000000ffff067224 */ /* 0x000fe400078e0a06 */
[C---:B------:R-:W-:Y:S02]  /*2cc0*/  IMAD R44, R0.reuse, R8, R44 ;  /* 0x00000008002c7224 */ /* 0x040fe400078e022c */
[C---:B------:R-:W-:Y:S02]  /*2cd0*/  IMAD R38, R0.reuse, R4, R38 ;  /* 0x0000000400267224 */ /* 0x040fe400078e0226 */
[----:B------:R-:W-:Y:S02]  /*2ce0*/  IMAD.MOV.U32 R8, RZ, RZ, R11 ;  /* 0x000000ffff087224 */ /* 0x000fe400078e000b */
[----:B------:R-:W-:Y:S02]  /*2cf0*/  IMAD R43, R0, R7, R43 ;  /* 0x00000007002b7224 */ /* 0x000fe400078e022b */
[----:B------:R-:W-:-:S04]  /*2d00*/  IMAD.HI.U32 R4, R60, R56, RZ ;  /* 0x000000383c047227 */ /* 0x000fc800078e00ff */
[----:B------:R-:W-:Y:S02]  /*2d10*/  IMAD.MOV.U32 R7, RZ, RZ, R12 ;  /* 0x000000ffff077224 */ /* 0x000fe400078e000c */
[----:B------:R-:W-:Y:S02]  /*2d20*/  IMAD R29, R0, R5, R29 ;  /* 0x00000005001d7224 */ /* 0x000fe400078e021d */
[----:B------:R-:W-:Y:S01]  /*2d30*/  IMAD.HI.U32 R5, R60, R52, RZ ;  /* 0x000000343c057227 */ /* 0x000fe200078e00ff */
[----:B------:R-:W-:-:S03]  /*2d40*/  IABS R8, R8 ;  /* 0x0000000800087213 */ /* 0x000fc60000000000 */
[C---:B------:R-:W-:Y:S02]  /*2d50*/  IMAD R45, R0.reuse, R6, R45 ;  /* 0x00000006002d7224 */ /* 0x040fe400078e022d */
[----:B------:R-:W-:Y:S01]  /*2d60*/  IMAD.MOV R4, RZ, RZ, -R4 ;  /* 0x000000ffff047224 */ /* 0x000fe200078e0a04 */
[----:B------:R-:W-:Y:S01]  /*2d70*/  IABS R9, R9 ;  /* 0x0000000900097213 */ /* 0x000fe20000000000 */
[----:B------:R-:W-:Y:S02]  /*2d80*/  IMAD.MOV R5, RZ, RZ, -R5 ;  /* 0x000000ffff057224 */ /* 0x000fe400078e0a05 */
[----:B------:R-:W-:Y:S02]  /*2d90*/  IMAD R56, R0, R4, R56 ;  /* 0x0000000400387224 */ /* 0x000fe400078e0238 */
[----:B------:R-:W-:-:S04]  /*2da0*/  IMAD.HI.U32 R4, R60, R8, RZ ;  /* 0x000000083c047227 */ /* 0x000fc800078e00ff */
[----:B------:R-:W-:Y:S02]  /*2db0*/  IMAD R52, R0, R5, R52 ;  /* 0x0000000500347224 */ /* 0x000fe400078e0234 */
[----:B------:R-:W-:-:S04]  /*2dc0*/  IMAD.HI.U32 R5, R60, R9, RZ ;  /* 0x000000093c057227 */ /* 0x000fc800078e00ff */
[----:B------:R-:W-:Y:S02]  /*2dd0*/  IMAD.MOV R4, RZ, RZ, -R4 ;  /* 0x000000ffff047224 */ /* 0x000fe400078e0a04 */
[----:B------:R-:W-:Y:S02]  /*2de0*/  IMAD.MOV R5, RZ, RZ, -R5 ;  /* 0x000000ffff057224 */ /* 0x000fe400078e0a05 */
[C---:B------:R-:W-:Y:S02]  /*2df0*/  IMAD R8, R0.reuse, R4, R8 ;  /* 0x0000000400087224 */ /* 0x040fe400078e0208 */
[----:B------:R-:W-:Y:S01]  /*2e00*/  IMAD R9, R0, R5, R9 ;  /* 0x0000000500097224 */ /* 0x000fe200078e0209 */
[----:B------:R-:W-:Y:S02]  /*2e10*/  IABS R27, R27 ;  /* 0x0000001b001b7213 */ /* 0x000fe40000000000 */
[----:B------:R-:W-:Y:S02]  /*2e20*/  IABS R24, R24 ;  /* 0x0000001800187213 */ /* 0x000fe40000000000 */
[----:B--2---:R-:W-:Y:S01]  /*2e30*/  IABS R12, R50 ;  /* 0x00000032000c7213 */ /* 0x004fe20000000000 */
[----:B------:R0:W-:Y:S01]  /*2e40*/  STL [R1+0x1580], R50 ;  /* 0x0015803201007387 */ /* 0x0001e20000100800 */
[----:B----4-:R-:W-:Y:S01]  /*2e50*/  IABS R10, R53 ;  /* 0x00000035000a7213 */ /* 0x010fe20000000000 */
[----:B0-----:R-:W-:-:S02]  /*2e60*/  IMAD.MOV.U32 R50, RZ, RZ, R58 ;  /* 0x000000ffff327224 */ /* 0x001fc400078e003a */
[----:B------:R-:W-:Y:S02]  /*2e70*/  IMAD.MOV.U32 R58, RZ, RZ, R48 ;  /* 0x000000ffff3a7224 */ /* 0x000fe400078e0030 */
[----:B------:R-:W-:-:S04]  /*2e80*/  IMAD.HI.U32 R6, R60, R10, RZ ;  /* 0x0000000a3c067227 */ /* 0x000fc800078e00ff */
[----:B------:R-:W-:Y:S02]  /*2e90*/  IMAD.MOV.U32 R48, RZ, RZ, R47 ;  /* 0x000000ffff307224 */ /* 0x000fe400078e002f */
[----:B------:R-:W-:Y:S02]  /*2ea0*/  IMAD.MOV.U32 R47, RZ, RZ, R59 ;  /* 0x000000ffff2f7224 */ /* 0x000fe400078e003b */
[----:B------:R-:W-:Y:S01]  /*2eb0*/  IMAD.MOV.U32 R59, RZ, RZ, R61 ;  /* 0x000000ffff3b7224 */ /* 0x000fe200078e003d */
[----:B---3--:R-:W-:Y:S01]  /*2ec0*/  IABS R11, R51 ;  /* 0x00000033000b7213 */ /* 0x008fe20000000000 */
[----:B------:R-:W-:Y:S02]  /*2ed0*/  IMAD.MOV.U32 R61, RZ, RZ, R18 ;  /* 0x000000ffff3d7224 */ /* 0x000fe400078e0012 */
[----:B------:R-:W-:Y:S02]  /*2ee0*/  IMAD.MOV R6, RZ, RZ, -R6 ;  /* 0x000000ffff067224 */ /* 0x000fe400078e0a06 */
[----:B------:R-:W-:Y:S01]  /*2ef0*/  IMAD.HI.U32 R18, R60, R12, RZ ;  /* 0x0000000c3c127227 */ /* 0x000fe200078e00ff */
[----:B------:R0:W-:Y:S03]  /*2f00*/  STL [R1+0x1584], R51 ;  /* 0x0015843301007387 */ /* 0x0001e60000100800 */
[----:B------:R-:W-:Y:S01]  /*2f10*/  IMAD R10, R0, R6, R10 ;  /* 0x00000006000a7224 */ /* 0x000fe200078e020a */
[----:B------:R-:W-:Y:S01]  /*2f20*/  IABS R6, R50 ;  /* 0x0000003200067213 */ /* 0x000fe20000000000 */
[----:B------:R-:W-:Y:S01]  /*2f30*/  IMAD.MOV R18, RZ, RZ, -R18 ;  /* 0x000000ffff127224 */ /* 0x000fe200078e0a12 */
[----:B------:R1:W-:Y:S01]  /*2f40*/  STL [R1+0x1588], R53 ;  /* 0x0015883501007387 */ /* 0x0003e20000100800 */
[----:B0-----:R-:W-:-:S02]  /*2f50*/  IMAD.MOV.U32 R51, RZ, RZ, R7 ;  /* 0x000000ffff337224 */ /* 0x001fc400078e0007 */
[----:B------:R-:W-:Y:S01]  /*2f60*/  IMAD.HI.U32 R7, R60, R11, RZ ;  /* 0x0000000b3c077227 */ /* 0x000fe200078e00ff */
[----:B------:R-:W-:-:S03]  /*2f70*/  IABS R4, R48 ;  /* 0x0000003000047213 */ /* 0x000fc60000000000 */
[----:B------:R-:W-:Y:S01]  /*2f80*/  IMAD R12, R0, R18, R12 ;  /* 0x00000012000c7224 */ /* 0x000fe200078e020c */
[----:B------:R-:W-:Y:S01]  /*2f90*/  IABS R18, R47 ;  /* 0x0000002f00127213 */ /* 0x000fe20000000000 */
[----:B-1----:R-:W-:Y:S02]  /*2fa0*/  IMAD.MOV.U32 R53, RZ, RZ, R22 ;  /* 0x000000ffff357224 */ /* 0x002fe400078e0016 */
[----:B------:R-:W-:Y:S02]  /*2fb0*/  IMAD.MOV R7, RZ, RZ, -R7 ;  /* 0x000000ffff077224 */ /* 0x000fe400078e0a07 */
[----:B------:R-:W-:Y:S01]  /*2fc0*/  IMAD.HI.U32 R22, R60, R6, RZ ;  /* 0x000000063c167227 */ /* 0x000fe200078e00ff */
[----:B------:R-:W-:-:S03]  /*2fd0*/  IABS R5, R58 ;  /* 0x0000003a00057213 */ /* 0x000fc60000000000 */
[----:B------:R-:W-:Y:S01]  /*2fe0*/  IMAD R11, R0, R7, R11 ;  /* 0x00000007000b7224 */ /* 0x000fe200078e020b */
[----:B------:R-:W-:Y:S01]  /*2ff0*/  IABS R7, R51 ;  /* 0x0000003300077213 */ /* 0x000fe20000000000 */
[----:B------:R-:W-:Y:S02]  /*3000*/  IMAD.MOV.U32 R58, RZ, RZ, R19 ;  /* 0x000000ffff3a7224 */ /* 0x000fe400078e0013 */
[----:B------:R-:W-:Y:S02]  /*3010*/  IMAD.MOV R22, RZ, RZ, -R22 ;  /* 0x000000ffff167224 */ /* 0x000fe400078e0a16 */
[----:B------:R-:W-:Y:S02]  /*3020*/  IMAD.MOV.U32 R50, RZ, RZ, R20 ;  /* 0x000000ffff327224 */ /* 0x000fe400078e0014 */
[----:B------:R-:W-:-:S04]  /*3030*/  IMAD.HI.U32 R19, R60, R18, RZ ;  /* 0x000000123c137227 */ /* 0x000fc800078e00ff */
[----:B------:R-:W-:-:S04]  /*3040*/  IMAD.HI.U32 R20, R60, R4, RZ ;  /* 0x000000043c147227 */ /* 0x000fc800078e00ff */
[----:B------:R-:W-:Y:S02]  /*3050*/  IMAD.MOV.U32 R48, RZ, RZ, R41 ;  /* 0x000000ffff307224 */ /* 0x000fe400078e0029 */
[----:B------:R-:W-:Y:S01]  /*3060*/  IMAD R6, R0, R22, R6 ;  /* 0x0000001600067224 */ /* 0x000fe200078e0206 */
[----:B------:R-:W-:Y:S01]  /*3070*/  IABS R22, R53 ;  /* 0x0000003500167213 */ /* 0x000fe20000000000 */
[----:B------:R-:W-:Y:S02]  /*3080*/  IMAD.MOV.U32 R47, RZ, RZ, R46 ;  /* 0x000000ffff2f7224 */ /* 0x000fe400078e002e */
[----:B------:R-:W-:Y:S02]  /*3090*/  IMAD.MOV.U32 R41, RZ, RZ, R23 ;  /* 0x000000ffff297224 */ /* 0x000fe400078e0017 */
[----:B------:R-:W-:Y:S02]  /*30a0*/  IMAD.MOV.U32 R51, RZ, RZ, R31 ;  /* 0x000000ffff337224 */ /* 0x000fe400078e001f */
[----:B------:R-:W-:-:S02]  /*30b0*/  IMAD.MOV R19, RZ, RZ, -R19 ;  /* 0x000000ffff137224 */ /* 0x000fc400078e0a13 */
[----:B------:R-:W-:Y:S02]  /*30c0*/  IMAD.MOV.U32 R46, RZ, RZ, R21 ;  /* 0x000000ffff2e7224 */ /* 0x000fe400078e0015 */
[----:B------:R-:W-:-:S04]  /*30d0*/  IMAD.HI.U32 R23, R60, R7, RZ ;  /* 0x000000073c177227 */ /* 0x000fc800078e00ff */
[----:B------:R-:W-:Y:S02]  /*30e0*/  IMAD.MOV R20, RZ, RZ, -R20 ;  /* 0x000000ffff147224 */ /* 0x000fe400078e0a14 */
[----:B------:R-:W-:Y:S02]  /*30f0*/  IMAD.MOV.U32 R53, RZ, RZ, R50 ;  /* 0x000000ffff357224 */ /* 0x000fe400078e0032 */
[----:B------:R-:W-:-:S04]  /*3100*/  IMAD.HI.U32 R21, R60, R5, RZ ;  /* 0x000000053c157227 */ /* 0x000fc800078e00ff */
[----:B------:R-:W-:Y:S02]  /*3110*/  IMAD.MOV.U32 R50, RZ, RZ, R48 ;  /* 0x000000ffff327224 */ /* 0x000fe400078e0030 */
[----:B------:R-:W-:Y:S02]  /*3120*/  IMAD.MOV.U32 R48, RZ, RZ, R57 ;  /* 0x000000ffff307224 */ /* 0x000fe400078e0039 */
[C---:B------:R-:W-:Y:S01]  /*3130*/  IMAD R31, R0.reuse, R19, R18 ;  /* 0x00000013001f7224 */ /* 0x040fe200078e0212 */
[----:B------:R-:W-:Y:S01]  /*3140*/  IABS R18, R51 ;  /* 0x0000003300127213 */ /* 0x000fe20000000000 */
[----:B------:R-:W-:Y:S02]  /*3150*/  IMAD.MOV.U32 R57, RZ, RZ, R28 ;  /* 0x000000ffff397224 */ /* 0x000fe400078e001c */
[----:B------:R-:W-:Y:S02]  /*3160*/  IMAD.MOV R23, RZ, RZ, -R23 ;  /* 0x000000ffff177224 */ /* 0x000fe400078e0a17 */
[----:B------:R-:W-:Y:S01]  /*3170*/  IMAD R4, R0, R20, R4 ;  /* 0x0000001400047224 */ /* 0x000fe200078e0204 */
[----:B------:R-:W-:Y:S01]  /*3180*/  IABS R20, R3 ;  /* 0x0000000300147213 */ /* 0x000fe20000000000 */
[----:B------:R-:W-:-:S04]  /*3190*/  IMAD.HI.U32 R28, R60, R27, RZ ;  /* 0x0000001b3c1c7227 */ /* 0x000fc800078e00ff */
[----:B------:R-:W-:Y:S02]  /*31a0*/  IMAD.MOV R21, RZ, RZ, -R21 ;  /* 0x000000ffff157224 */ /* 0x000fe400078e0a15 */
[----:B------:R-:W-:Y:S02]  /*31b0*/  IMAD.MOV.U32 R51, RZ, RZ, R58 ;  /* 0x000000ffff337224 */ /* 0x000fe400078e003a */
[----:B------:R-:W-:Y:S02]  /*31c0*/  IMAD.MOV.U32 R58, RZ, RZ, R47 ;  /* 0x000000ffff3a7224 */ /* 0x000fe400078e002f */
[----:B------:R-:W-:Y:S02]  /*31d0*/  IMAD.MOV.U32 R47, RZ, RZ, R26 ;  /* 0x000000ffff2f7224 */ /* 0x000fe400078e001a */
[----:B------:R-:W-:Y:S02]  /*31e0*/  IMAD R7, R0, R23, R7 ;  /* 0x0000001700077224 */ /* 0x000fe400078e0207 */
[----:B------:R-:W-:-:S04]  /*31f0*/  IMAD.HI.U32 R26, R60, R24, RZ ;  /* 0x000000183c1a7227 */ /* 0x000fc800078e00ff */
[----:B------:R-:W-:Y:S02]  /*3200*/  IMAD.MOV R28, RZ, RZ, -R28 ;  /* 0x000000ffff1c7224 */ /* 0x000fe400078e0a1c */
[----:B------:R-:W-:Y:S02]  /*3210*/  IMAD R5, R0, R21, R5 ;  /* 0x0000001500057224 */ /* 0x000fe400078e0205 */
[----:B------:R-:W-:-:S04]  /*3220*/  IMAD.HI.U32 R23, R60, R22, RZ ;  /* 0x000000163c177227 */ /* 0x000fc800078e00ff */
[----:B------:R-:W-:Y:S01]  /*3230*/  IMAD.HI.U32 R21, R60, R20, RZ ;  /* 0x000000143c157227 */ /* 0x000fe200078e00ff */
[----:B------:R0:W-:Y:S03]  /*3240*/  STL [R1+0x154c], R3 ;  /* 0x00154c0301007387 */ /* 0x0001e60000100800 */
[----:B------:R-:W-:Y:S02]  /*3250*/  IMAD.MOV R26, RZ, RZ, -R26 ;  /* 0x000000ffff1a7224 */ /* 0x000fe400078e0a1a */
[C---:B------:R-:W-:Y:S02]  /*3260*/  IMAD R27, R0.reuse, R28, R27 ;  /* 0x0000001c001b7224 */ /* 0x040fe400078e021b */
[----:B------:R-:W-:Y:S02]  /*3270*/  IMAD.MOV R23, RZ, RZ, -R23 ;  /* 0x000000ffff177224 */ /* 0x000fe400078e0a17 */
[----:B------:R-:W-:Y:S01]  /*3280*/  IMAD.MOV R21, RZ, RZ, -R21 ;  /* 0x000000ffff157224 */ /* 0x000fe200078e0a15 */
[----:B------:R1:W-:Y:S01]  /*3290*/  STL [R1+0x68], R27 ;  /* 0x0000681b01007387 */ /* 0x0003e20000100800 */
[----:B0-----:R-:W-:-:S02]  /*32a0*/  IMAD R3, R0, R26, R24 ;  /* 0x0000001a00037224 */ /* 0x001fc400078e0218 */
[C---:B------:R-:W-:Y:S02]  /*32b0*/  IMAD R22, R0.reuse, R23, R22 ;  /* 0x0000001700167224 */ /* 0x040fe400078e0216 */
[----:B------:R-:W-:Y:S01]  /*32c0*/  IMAD R20, R0, R21, R20 ;  /* 0x0000001500147224 */ /* 0x000fe200078e0214 */
[----:B------:R-:W-:Y:S01]  /*32d0*/  STL [R1+0x64], R3 ;  /* 0x0000640301007387 */ /* 0x000fe20000100800 */
[C---:B------:R-:W-:Y:S01]  /*32e0*/  IMAD.HI.U32 R19, R60.reuse, R18, RZ ;  /* 0x000000123c137227 */ /* 0x040fe200078e00ff */
[----:B-1----:R-:W-:Y:S02]  /*32f0*/  IABS R27, R53 ;  /* 0x00000035001b7213 */ /* 0x002fe40000000000 */
[----:B------:R0:W-:Y:S01]  /*3300*/  STL [R1+0x60], R22 ;  /* 0x0000601601007387 */ /* 0x0001e20000100800 */
[----:B------:R-:W-:Y:S01]  /*3310*/  IABS R24, R51 ;  /* 0x0000003300187213 */ /* 0x000fe20000000000 */
[----:B------:R-:W-:Y:S02]  /*3320*/  IMAD.MOV R19, RZ, RZ, -R19 ;  /* 0x000000ffff137224 */ /* 0x000fe400078e0a13 */
[----:B------:R1:W-:Y:S01]  /*3330*/  STL [R1+0x5c], R20 ;  /* 0x00005c1401007387 */ /* 0x0003e20000100800 */
[----:B------:R-:W-:Y:S01]  /*3340*/  IMAD.HI.U32 R28, R60, R27, RZ ;  /* 0x0000001b3c1c7227 */ /* 0x000fe200078e00ff */
[----:B0-----:R-:W-:-:S03]  /*3350*/  IABS R22, R50 ;  /* 0x0000003200167213 */ /* 0x001fc60000000000 */
[----:B------:R-:W-:Y:S01]  /*3360*/  IMAD.HI.U32 R26, R60, R24, RZ ;  /* 0x000000183c1a7227 */ /* 0x000fe200078e00ff */
[----:B-1----:R-:W-:-:S03]  /*3370*/  IABS R20, R58 ;  /* 0x0000003a00147213 */ /* 0x002fc60000000000 */
[----:B------:R-:W-:Y:S02]  /*3380*/  IMAD.MOV R28, RZ, RZ, -R28 ;  /* 0x000000ffff1c7224 */ /* 0x000fe400078e0a1c */
[----:B------:R-:W-:-:S04]  /*3390*/  IMAD.HI.U32 R23, R60, R22, RZ ;  /* 0x000000163c177227 */ /* 0x000fc800078e00ff */
[----:B------:R-:W-:Y:S02]  /*33a0*/  IMAD R3, R0, R19, R18 ;  /* 0x0000001300037224 */ /* 0x000fe400078e0212 */
[----:B------:R-:W-:-:S04]  /*33b0*/  IMAD.HI.U32 R21, R60, R20, RZ ;  /* 0x000000143c157227 */ /* 0x000fc800078e00ff */
[----:B------:R-:W-:Y:S02]  /*33c0*/  IMAD.MOV R26, RZ, RZ, -R26 ;  /* 0x000000ffff1a7224 */ /* 0x000fe400078e0a1a */
[C---:B------:R-:W-:Y:S02]  /*33d0*/  IMAD R27, R0.reuse, R28, R27 ;  /* 0x0000001c001b7224 */ /* 0x040fe400078e021b */
[----:B------:R-:W-:Y:S01]  /*33e0*/  IMAD.MOV R23, RZ, RZ, -R23 ;  /* 0x000000ffff177224 */ /* 0x000fe200078e0a17 */
[----:B------:R0:W-:Y:S01]  /*33f0*/  STL [R1+0xc8], R3 ;  /* 0x0000c80301007387 */ /* 0x0001e20000100800 */
[----:B------:R-:W-:Y:S01]  /*3400*/  IMAD.MOV R21, RZ, RZ, -R21 ;  /* 0x000000ffff157224 */ /* 0x000fe200078e0a15 */
[----:B------:R-:W-:Y:S01]  /*3410*/  IABS R18, R48 ;  /* 0x0000003000127213 */ /* 0x000fe20000000000 */
[C---:B------:R-:W-:Y:S01]  /*3420*/  IMAD R22, R0.reuse, R23, R22 ;  /* 0x0000001700167224 */ /* 0x040fe200078e0216 */
[----:B------:R1:W-:Y:S01]  /*3430*/  STL [R1+0xc4], R27 ;  /* 0x0000c41b01007387 */ /* 0x0003e20000100800 */
[----:B------:R-:W-:-:S02]  /*3440*/  IMAD R20, R0, R21, R20 ;  /* 0x0000001500147224 */ /* 0x000fc400078e0214 */
[----:B0-----:R-:W-:Y:S01]  /*3450*/  IMAD R3, R0, R26, R24 ;  /* 0x0000001a00037224 */ /* 0x001fe200078e0218 */
[----:B------:R-:W-:Y:S02]  /*3460*/  IABS R24, R57 ;  /* 0x0000003900187213 */ /* 0x000fe40000000000 */
[----:B-1----:R-:W-:Y:S01]  /*3470*/  IABS R27, R47 ;  /* 0x0000002f001b7213 */ /* 0x002fe20000000000 */
[C---:B------:R-:W-:Y:S01]  /*3480*/  IMAD.HI.U32 R19, R60.reuse, R18, RZ ;  /* 0x000000123c137227 */ /* 0x040fe200078e00ff */
[----:B------:R-:W-:Y:S03]  /*3490*/  STL [R1+0xc0], R3 ;  /* 0x0000c00301007387 */ /* 0x000fe60000100800 */
[----:B------:R-:W-:Y:S01]  /*34a0*/  IMAD.HI.U32 R28, R60, R27, RZ ;  /* 0x0000001b3c1c7227 */ /* 0x000fe200078e00ff */
[----:B------:R0:W-:Y:S04]  /*34b0*/  STL [R1+0xbc], R22 ;  /* 0x0000bc1601007387 */ /* 0x0001e80000100800 */
[----:B------:R1:W-:Y:S01]  /*34c0*/  STL [R1+0xb8], R20 ;  /* 0x0000b81401007387 */ /* 0x0003e20000100800 */
[----:B------:R-:W-:-:S02]  /*34d0*/  IMAD.MOV R19, RZ, RZ, -R19 ;  /* 0x000000ffff137224 */ /* 0x000fc400078e0a13 */
[----:B------:R-:W-:Y:S01]  /*34e0*/  IMAD.HI.U32 R26, R60, R24, RZ ;  /* 0x000000183c1a7227 */ /* 0x000fe200078e00ff */
[----:B0-----:R-:W-:-:S03]  /*34f0*/  IABS R22, R46 ;  /* 0x0000002e00167213 */ /* 0x001fc60000000000 */
[----:B------:R-:W-:Y:S01]  /*3500*/  IMAD.MOV R28, RZ, RZ, -R28 ;  /* 0x000000ffff1c7224 */ /* 0x000fe200078e0a1c */
[----:B-1----:R-:W-:Y:S01]  /*3510*/  IABS R20, R59 ;  /* 0x0000003b00147213 */ /* 0x002fe20000000000 */
[----:B------:R-:W-:-:S04]  /*3520*/  IMAD.HI.U32 R23, R60, R22, RZ ;  /* 0x000000163c177227 */ /* 0x000fc800078e00ff */
[----:B------:R-:W-:Y:S01]  /*3530*/  IMAD R3, R0, R19, R18 ;  /* 0x0000001300037224 */ /* 0x000fe200078e0212 */
[----:B------:R-:W-:Y:S01]  /*3540*/  IABS R18, R61 ;  /* 0x0000003d00127213 */ /* 0x000fe20000000000 */
[----:B------:R-:W-:-:S04]  /*3550*/  IMAD.HI.U32 R21, R60, R20, RZ ;  /* 0x000000143c157227 */ /* 0x000fc800078e00ff */
[----:B------:R-:W-:Y:S02]  /*3560*/  IMAD.MOV R26, RZ, RZ, -R26 ;  /* 0x000000ffff1a7224 */ /* 0x000fe400078e0a1a */
[C---:B------:R-:W-:Y:S02]  /*3570*/  IMAD R27, R0.reuse, R28, R27 ;  /* 0x0000001c001b7224 */ /* 0x040fe400078e021b */
[----:B------:R-:W-:Y:S02]  /*3580*/  IMAD.MOV R23, RZ, RZ, -R23 ;  /* 0x000000ffff177224 */ /* 0x000fe400078e0a17 */
[----:B------:R-:W-:Y:S01]  /*3590*/  IMAD.MOV R21, RZ, RZ, -R21 ;  /* 0x000000ffff157224 */ /* 0x000fe200078e0a15 */
[----:B------:R0:W-:Y:S01]  /*35a0*/  STL [R1+0xb4], R3 ;  /* 0x0000b40301007387 */ /* 0x0001e20000100800 */
[----:B------:R-:W-:Y:S02]  /*35b0*/  IMAD R24, R0, R26, R24 ;  /* 0x0000001a00187224 */ /* 0x000fe400078e0218 */
[----:B------:R-:W-:Y:S01]  /*35c0*/  IMAD.HI.U32 R19, R60, R18, RZ ;  /* 0x000000123c137227 */ /* 0x000fe200078e00ff */
[----:B------:R1:W-:Y:S03]  /*35d0*/  STL [R1+0xb0], R27 ;  /* 0x0000b01b01007387 */ /* 0x0003e60000100800 */
[----:B------:R-:W-:-:S02]  /*35e0*/  IMAD R20, R0, R21, R20 ;  /* 0x0000001500147224 */ /* 0x000fc400078e0214 */
[----:B0-----:R-:W-:Y:S01]  /*35f0*/  IMAD R3, R0, R23, R22 ;  /* 0x0000001700037224 */ /* 0x001fe200078e0216 */
[----:B------:R0:W-:Y:S01]  /*3600*/  STL [R1+0xac], R24 ;  /* 0x0000ac1801007387 */ /* 0x0001e20000100800 */
[----:B------:R-:W-:Y:S01]  /*3610*/  IMAD.MOV R19, RZ, RZ, -R19 ;  /* 0x000000ffff137224 */ /* 0x000fe200078e0a13 */
[----:B-1----:R-:W-:Y:S02]  /*3620*/  IABS R27, R41 ;  /* 0x00000029001b7213 */ /* 0x002fe40000000000 */
[----:B------:R1:W-:Y:S01]  /*3630*/  STL [R1+0xa8], R3 ;  /* 0x0000a80301007387 */ /* 0x0003e20000100800 */
[----:B------:R-:W-:-:S03]  /*3640*/  IABS R22, R33 ;  /* 0x0000002100167213 */ /* 0x000fc60000000000 */
[----:B------:R2:W-:Y:S01]  /*3650*/  STL [R1+0xa4], R20 ;  /* 0x0000a41401007387 */ /* 0x0005e20000100800 */
[----:B0-----:R-:W-:Y:S01]  /*3660*/  IABS R24, R32 ;  /* 0x0000002000187213 */ /* 0x001fe20000000000 */
[----:B------:R-:W-:-:S04]  /*3670*/  IMAD.HI.U32 R28, R60, R27, RZ ;  /* 0x0000001b3c1c7227 */ /* 0x000fc800078e00ff */
[----:B-1----:R-:W-:Y:S01]  /*3680*/  IMAD R3, R0, R19, R18 ;  /* 0x0000001300037224 */ /* 0x002fe200078e0212 */
[----:B------:R-:W-:Y:S02]  /*3690*/  IABS R18, R55 ;  /* 0x0000003700127213 */ /* 0x000fe40000000000 */
[----:B--2---:R-:W-:Y:S01]  /*36a0*/  IABS R20, R54 ;  /* 0x0000003600147213 */ /* 0x004fe20000000000 */
[C---:B------:R-:W-:Y:S01]  /*36b0*/  IMAD.HI.U32 R26, R60.reuse, R24, RZ ;  /* 0x000000183c1a7227 */ /* 0x040fe200078e00ff */
[----:B------:R0:W-:Y:S03]  /*36c0*/  STL [R1+0xa0], R3 ;  /* 0x0000a00301007387 */ /* 0x0001e60000100800 */
[----:B------:R-:W-:Y:S01]  /*36d0*/  IMAD.MOV R28, RZ, RZ, -R28 ;  /* 0x000000ffff1c7224 */ /* 0x000fe200078e0a1c */
[----:B------:R-:W2:Y:S01]  /*36e0*/  LDL R55, [R1+0x13e4] ;  /* 0x0013e40001377983 */ /* 0x000ea20000100800 */
[----:B------:R-:W-:-:S04]  /*36f0*/  IMAD.HI.U32 R23, R60, R22, RZ ;  /* 0x000000163c177227 */ /* 0x000fc800078e00ff */
[----:B------:R-:W-:-:S04]  /*3700*/  IMAD.HI.U32 R21, R60, R20, RZ ;  /* 0x000000143c157227 */ /* 0x000fc800078e00ff */
[----:B------:R-:W-:-:S04]  /*3710*/  IMAD.HI.U32 R19, R60, R18, RZ ;  /* 0x000000123c137227 */ /* 0x000fc800078e00ff */
[----:B------:R-:W-:Y:S02]  /*3720*/  IMAD.MOV R26, RZ, RZ, -R26 ;  /* 0x000000ffff1a7224 */ /* 0x000fe400078e0a1a */
[C---:B0-----:R-:W-:Y:S02]  /*3730*/  IMAD R3, R0.reuse, R28, R27 ;  /* 0x0000001c00037224 */ /* 0x041fe400078e021b */
[----:B------:R-:W-:Y:S02]  /*3740*/  IMAD.MOV R23, RZ, RZ, -R23 ;  /* 0x000000ffff177224 */ /* 0x000fe400078e0a17 */
[----:B------:R-:W-:Y:S02]  /*3750*/  IMAD.MOV R21, RZ, RZ, -R21 ;  /* 0x000000ffff157224 */ /* 0x000fe400078e0a15 */
[----:B------:R-:W-:Y:S02]  /*3760*/  IMAD.MOV R19, RZ, RZ, -R19 ;  /* 0x000000ffff137224 */ /* 0x000fe400078e0a13 */
[C---:B------:R-:W-:Y:S01]  /*3770*/  IMAD R24, R0.reuse, R26, R24 ;  /* 0x0000001a00187224 */ /* 0x040fe200078e0218 */
[----:B------:R0:W-:Y:S01]  /*3780*/  STL [R1+0x9c], R3 ;  /* 0x00009c0301007387 */ /* 0x0001e20000100800 */
[----:B------:R-:W-:-:S02]  /*3790*/  IMAD R22, R0, R23, R22 ;  /* 0x0000001700167224 */ /* 0x000fc400078e0216 */
[C---:B------:R-:W-:Y:S01]  /*37a0*/  IMAD R53, R0.reuse, R19, R18 ;  /* 0x0000001300357224 */ /* 0x040fe200078e0212 */
[----:B------:R1:W-:Y:S04]  /*37b0*/  STL [R1+0x98], R24 ;  /* 0x0000981801007387 */ /* 0x0003e80000100800 */
[----:B------:R-:W3:Y:S01]  /*37c0*/  LDL R54, [R1+0x13e0] ;  /* 0x0013e00001367983 */ /* 0x000ee20000100800 */
[----:B0-----:R-:W-:-:S03]  /*37d0*/  IMAD R3, R0, R21, R20 ;  /* 0x0000001500037224 */ /* 0x001fc600078e0214 */
[----:B------:R0:W-:Y:S04]  /*37e0*/  STL [R1+0x94], R22 ;  /* 0x0000941601007387 */ /* 0x0001e80000100800 */
[----:B------:R-:W-:Y:S04]  /*37f0*/  STL [R1+0x13c], R3 ;  /* 0x00013c0301007387 */ /* 0x000fe80000100800 */
[----:B------:R4:W-:Y:S04]  /*3800*/  STL [R1+0x158c], R53 ;  /* 0x00158c3501007387 */ /* 0x0009e80000100800 */
[----:B------:R-:W4:Y:S01]  /*3810*/  LDL R33, [R1+0x13d4] ;  /* 0x0013d40001217983 */ /* 0x000f220000100800 */
[----:B-1----:R-:W-:-:S03]  /*3820*/  IABS R24, R40 ;  /* 0x0000002800187213 */ /* 0x002fc60000000000 */
[----:B------:R-:W4:Y:S01]  /*3830*/  LDL R40, [R1+0x13c8] ;  /* 0x0013c80001287983 */ /* 0x000f220000100800 */
[C---:B------:R-:W-:Y:S02]  /*3840*/  ISETP.GT.U32.AND P3, PT, R17.reuse, R16, PT ;  /* 0x000000101100720c */ /* 0x040fe40003f64070 */
[C---:B------:R-:W-:Y:S01]  /*3850*/  ISETP.GT.U32.AND P6, PT, R17.reuse, R14, PT ;  /* 0x0000000e1100720c */ /* 0x040fe20003fc4070 */
[----:B------:R-:W4:Y:S01]  /*3860*/  LDL R41, [R1+0x13dc] ;  /* 0x0013dc0001297983 */ /* 0x000f220000100800 */
[C---:B------:R-:W-:Y:S02]  /*3870*/  ISETP.GT.U32.AND P2, PT, R17.reuse, R13, PT ;  /* 0x0000000d1100720c */ /* 0x040fe40003f44070 */
[----:B------:R-:W-:Y:S01]  /*3880*/  ISETP.GT.U32.AND P4, PT, R17, R15, PT ;  /* 0x0000000f1100720c */ /* 0x000fe20003f84070 */
[----:B------:R-:W4:Y:S01]  /*3890*/  LDL R32, [R1+0x13d8] ;  /* 0x0013d80001207983 */ /* 0x000f220000100800 */
[----:B------:R-:W-:Y:S02]  /*38a0*/  IABS R20, R49 ;  /* 0x0000003100147213 */ /* 0x000fe40000000000 */
[----:B------:R-:W-:-:S02]  /*38b0*/  ISETP.GT.U32.AND P5, PT, R0, R25, PT ;  /* 0x000000190000720c */ /* 0x000fc40003fa4070 */
[----:B------:R-:W-:Y:S01]  /*38c0*/  IABS R27, R34 ;  /* 0x00000022001b7213 */ /* 0x000fe20000000000 */
[--C-:B------:R-:W-:Y:S01]  /*38d0*/  @!P3 IMAD.IADD R16, R16, 0x1, -R17.reuse ;  /* 0x000000011010b824 */ /* 0x100fe200078e0a11 */
[----:B------:R-:W4:Y:S01]  /*38e0*/  LDL R34, [R1+0x13d0] ;  /* 0x0013d00001227983 */ /* 0x000f220000100800 */
[--C-:B------:R-:W-:Y:S02]  /*38f0*/  @!P6 IMAD.IADD R14, R14, 0x1, -R17.reuse ;  /* 0x000000010e0ee824 */ /* 0x100fe400078e0a11 */
[--C-:B------:R-:W-:Y:S01]  /*3900*/  @!P2 IMAD.IADD R13, R13, 0x1, -R17.reuse ;  /* 0x000000010d0da824 */ /* 0x100fe200078e0a11 */
[C---:B------:R-:W-:Y:S01]  /*3910*/  ISETP.GT.U32.AND P3, PT, R17.reuse, R16, PT ;  /* 0x000000101100720c */ /* 0x040fe20003f64070 */
[----:B------:R-:W-:Y:S01]  /*3920*/  IMAD.HI.U32 R21, R60, R20, RZ ;  /* 0x000000143c157227 */ /* 0x000fe200078e00ff */
[----:B------:R-:W-:Y:S01]  /*3930*/  ISETP.GT.U32.AND P6, PT, R17, R14, PT ;  /* 0x0000000e1100720c */ /* 0x000fe20003fc4070 */
[----:B------:R-:W4:Y:S02]  /*3940*/  LDL R49, [R1+0x13c0] ;  /* 0x0013c00001317983 */ /* 0x000f240000100800 */
[----:B------:R-:W-:Y:S01]  /*3950*/  @!P4 IMAD.IADD R15, R15, 0x1, -R17 ;  /* 0x000000010f0fc824 */ /* 0x000fe200078e0a11 */
[----:B------:R-:W-:Y:S01]  /*3960*/  ISETP.GT.U32.AND P4, PT, R17, R13, PT ;  /* 0x0000000d1100720c */ /* 0x000fe20003f84070 */
[----:B------:R-:W-:-:S02]  /*3970*/  IMAD.MOV R21, RZ, RZ, -R21 ;  /* 0x000000ffff157224 */ /* 0x000fc400078e0a15 */
[----:B------:R-:W-:Y:S01]  /*3980*/  IMAD.HI.U32 R26, R60, R24, RZ ;  /* 0x000000183c1a7227 */ /* 0x000fe200078e00ff */
[----:B------:R-:W-:-:S03]  /*3990*/  ISETP.GT.U32.AND P2, PT, R17, R15, PT ;  /* 0x0000000f1100720c */ /* 0x000fc60003f44070 */
[----:B------:R-:W-:Y:S02]  /*39a0*/  IMAD R58, R0, R21, R20 ;  /* 0x00000015003a7224 */ /* 0x000fe400078e0214 */
[----:B------:R-:W-:Y:S02]  /*39b0*/  IMAD.MOV R26, RZ, RZ, -R26 ;  /* 0x000000ffff1a7224 */ /* 0x000fe400078e0a1a */
[----:B------:R-:W-:Y:S01]  /*39c0*/  @!P5 IMAD.IADD R25, R25, 0x1, -R0 ;  /* 0x000000011919d824 */ /* 0x000fe200078e0a00 */
[----:B------:R-:W-:Y:S01]  /*39d0*/  ISETP.GE.AND P5, PT, R35, RZ, PT ;  /* 0x000000ff2300720c */ /* 0x000fe20003fa6270 */
[--C-:B------:R-:W-:Y:S01]  /*39e0*/  @!P3 IMAD.IADD R16, R16, 0x1, -R17.reuse ;  /* 0x000000011010b824 */ /* 0x100fe200078e0a11 */
[----:B------:R-:W-:Y:S01]  /*39f0*/  ISETP.GE.AND P3, PT, R36, RZ, PT ;  /* 0x000000ff2400720c */ /* 0x000fe20003f66270 */
[----:B------:R-:W-:Y:S01]  /*3a00*/  IMAD R50, R0, R26, R24 ;  /* 0x0000001a00327224 */ /* 0x000fe200078e0218 */
[----:B------:R-:W4:Y:S01]  /*3a10*/  LDL R35, [R1+0x13b4] ;  /* 0x0013b40001237983 */ /* 0x000f220000100800 */
[--C-:B------:R-:W-:Y:S01]  /*3a20*/  @!P6 IMAD.IADD R14, R14, 0x1, -R17.reuse ;  /* 0x000000010e0ee824 */ /* 0x100fe200078e0a11 */
[----:B------:R-:W-:Y:S01]  /*3a30*/  ISETP.GE.AND P6, PT, R37, RZ, PT ;  /* 0x000000ff2500720c */ /* 0x000fe20003fc6270 */
[--C-:B------:R-:W-:Y:S01]  /*3a40*/  @!P4 IMAD.IADD R13, R13, 0x1, -R17.reuse ;  /* 0x000000010d0dc824 */ /* 0x100fe200078e0a11 */
[----:B------:R-:W-:Y:S01]  /*3a50*/  ISETP.GE.AND P4, PT, R39, RZ, PT ;  /* 0x000000ff2700720c */ /* 0x000fe20003f86270 */
[----:B------:R-:W-:Y:S01]  /*3a60*/  @!P2 IMAD.IADD R15, R15, 0x1, -R17 ;  /* 0x000000010f0fa824 */ /* 0x000fe200078e0a11 */
[----:B------:R-:W4:Y:S03]  /*3a70*/  LDL R37, [R1+0x13ac] ;  /* 0x0013ac0001257983 */ /* 0x000f260000100800 */
[----:B------:R-:W-:Y:S01]  /*3a80*/  @!P5 IMAD.MOV R16, RZ, RZ, -R16 ;  /* 0x000000ffff10d224 */ /* 0x000fe200078e0a10 */
[----:B------:R-:W-:Y:S01]  /*3a90*/  ISETP.NE.AND P5, PT, R2, RZ, PT ;  /* 0x000000ff0200720c */ /* 0x000fe20003fa5270 */
[----:B------:R-:W-:Y:S01]  /*3aa0*/  @!P3 IMAD.MOV R15, RZ, RZ, -R15 ;  /* 0x000000ffff0fb224 */ /* 0x000fe200078e0a0f */
[----:B------:R-:W-:Y:S01]  /*3ab0*/  LOP3.LUT R2, RZ, R2, RZ, 0x33, !PT ;  /* 0x00000002ff027212 */ /* 0x000fe200078e33ff */
[----:B------:R-:W4:Y:S02]  /*3ac0*/  LDL R39, [R1+0x13a8] ;  /* 0x0013a80001277983 */ /* 0x000f240000100800 */
[----:B------:R-:W-:-:S02]  /*3ad0*/  @!P6 IMAD.MOV R14, RZ, RZ, -R14 ;  /* 0x000000ffff0ee224 */ /* 0x000fc400078e0a0e */
[----:B------:R-:W-:Y:S01]  /*3ae0*/  @!P4 IMAD.MOV R13, RZ, RZ, -R13 ;  /* 0x000000ffff0dc224 */ /* 0x000fe200078e0a0d */
[C---:B------:R-:W-:Y:S01]  /*3af0*/  SEL R16, R2.reuse, R16, !P5 ;  /* 0x0000001002107207 */ /* 0x040fe20006800000 */
[----:B------:R-:W4:Y:S01]  /*3b00*/  LDL R36, [R1+0x13b0] ;  /* 0x0013b00001247983 */ /* 0x000f220000100800 */
[C---:B------:R-:W-:Y:S02]  /*3b10*/  SEL R15, R2.reuse, R15, !P5 ;  /* 0x0000000f020f7207 */ /* 0x040fe40006800000 */
[C---:B------:R-:W-:Y:S02]  /*3b20*/  SEL R14, R2.reuse, R14, !P5 ;  /* 0x0000000e020e7207 */ /* 0x040fe40006800000 */
[----:B0-----:R-:W-:Y:S02]  /*3b30*/  IABS R22, R42 ;  /* 0x0000002a00167213 */ /* 0x001fe40000000000 */
[----:B------:R-:W-:Y:S01]  /*3b40*/  SEL R2, R2, R13, !P5 ;  /* 0x0000000d02027207 */ /* 0x000fe20006800000 */
[----:B------:R-:W4:Y:S01]  /*3b50*/  LDL R42, [R1+0x13c4] ;  /* 0x0013c400012a7983 */ /* 0x000f220000100800 */
[----:B--2---:R-:W-:-:S03]  /*3b60*/  IABS R18, R55 ;  /* 0x0000003700127213 */ /* 0x004fc60000000000 */
[----:B------:R-:W2:Y:S01]  /*3b70*/  LDL R55, [R1+0x13cc] ;  /* 0x0013cc0001377983 */ /* 0x000ea20000100800 */
[----:B---3--:R-:W-:-:S03]  /*3b80*/  IABS R24, R54 ;  /* 0x0000003600187213 */ /* 0x008fc60000000000 */
[----:B------:R-:W3:Y:S01]  /*3b90*/  LDL R54, [R1+0x13bc] ;  /* 0x0013bc0001367983 */ /* 0x000ee20000100800 */
[----:B----4-:R-:W-:-:S05]  /*3ba0*/  IABS R20, R33 ;  /* 0x0000002100147213 */ /* 0x010fca0000000000 */
[----:B------:R-:W-:-:S04]  /*3bb0*/  IMAD.HI.U32 R21, R60, R20, RZ ;  /* 0x000000143c157227 */ /* 0x000fc800078e00ff */
[----:B------:R-:W-:-:S04]  /*3bc0*/  IMAD.MOV R21, RZ, RZ, -R21 ;  /* 0x000000ffff157224 */ /* 0x000fc800078e0a15 */
[C---:B------:R-:W-:Y:S01]  /*3bd0*/  IMAD R59, R0.reuse, R21, R20 ;  /* 0x00000015003b7224 */ /* 0x040fe200078e0214 */
[----:B------:R-:W-:Y:S02]  /*3be0*/  IABS R21, R40 ;  /* 0x0000002800157213 */ /* 0x000fe40000000000 */
[----:B------:R-:W4:Y:S04]  /*3bf0*/  LDL R40, [R1+0x13b8] ;  /* 0x0013b80001287983 */ /* 0x000f280000100800 */
[----:B------:R-:W-:Y:S04]  /*3c00*/  STL [R1+0x188], R16 ;  /* 0x0001881001007387 */ /* 0x000fe80000100800 */
[----:B------:R-:W-:Y:S04]  /*3c10*/  STL [R1+0x17c], R15 ;  /* 0x00017c0f01007387 */ /* 0x000fe80000100800 */
[----:B------:R0:W-:Y:S04]  /*3c20*/  STL [R1+0x184], R14 ;  /* 0x0001840e01007387 */ /* 0x0001e80000100800 */
[----:B------:R1:W-:Y:S04]  /*3c30*/  STL [R1+0x180], R2 ;  /* 0x0001800201007387 */ /* 0x0003e80000100800 */
[----:B------:R-:W4:Y:S01]  /*3c40*/  LDL R53, [R1+0x13a4] ;  /* 0x0013a40001357983 */ /* 0x000f220000100800 */
[----:B------:R-:W-:-:S02]  /*3c50*/  ISETP.GT.U32.AND P3, PT, R0, R29, PT ;  /* 0x0000001d0000720c */ /* 0x000fc40003f64070 */
[----:B------:R-:W-:Y:S01]  /*3c60*/  ISETP.GT.U32.AND P5, PT, R0, R44, PT ;  /* 0x0000002c0000720c */ /* 0x000fe20003fa4070 */
[----:B------:R-:W-:Y:S01]  /*3c70*/  IMAD.HI.U32 R23, R60, R22, RZ ;  /* 0x000000163c177227 */ /* 0x000fe200078e00ff */
[----:B------:R-:W4:Y:S09]  /*3c80*/  LDL R33, [R1+0x139c] ;  /* 0x00139c0001217983 */ /* 0x000f320000100800 */
[--C-:B------:R-:W-:Y:S01]  /*3c90*/  @!P3 IMAD.IADD R29, R29, 0x1, -R0.reuse ;  /* 0x000000011d1db824 */ /* 0x100fe200078e0a00 */
[----:B------:R-:W-:Y:S01]  /*3ca0*/  ISETP.GT.U32.AND P3, PT, R0, R43, PT ;  /* 0x0000002b0000720c */ /* 0x000fe20003f64070 */
[----:B------:R-:W-:-:S02]  /*3cb0*/  @!P5 IMAD.IADD R44, R44, 0x1, -R0 ;  /* 0x000000012c2cd824 */ /* 0x000fc400078e0a00 */
[----:B------:R-:W-:Y:S02]  /*3cc0*/  IMAD.MOV R23, RZ, RZ, -R23 ;  /* 0x000000ffff177224 */ /* 0x000fe400078e0a17 */
[----:B------:R-:W-:Y:S01]  /*3cd0*/  IMAD.HI.U32 R28, R60, R27, RZ ;  /* 0x0000001b3c1c7227 */ /* 0x000fe200078e00ff */
[----:B------:R-:W-:-:S03]  /*3ce0*/  ISETP.GT.U32.AND P5, PT, R0, R52, PT ;  /* 0x000000340000720c */ /* 0x000fc60003fa4070 */
[----:B------:R-:W-:-:S04]  /*3cf0*/  IMAD R61, R0, R23, R22 ;  /* 0x00000017003d7224 */ /* 0x000fc800078e0216 */
[----:B------:R-:W-:Y:S01]  /*3d00*/  @!P3 IMAD.IADD R43, R43, 0x1, -R0 ;  /* 0x000000012b2bb824 */ /* 0x000fe200078e0a00 */
[----:B------:R-:W-:Y:S01]  /*3d10*/  ISETP.GT.U32.AND P3, PT, R0, R44, PT ;  /* 0x0000002c0000720c */ /* 0x000fe20003f64070 */
[----:B------:R-:W-:Y:S01]  /*3d20*/  IMAD.MOV R28, RZ, RZ, -R28 ;  /* 0x000000ffff1c7224 */ /* 0x000fe200078e0a1c */
[----:B------:R-:W-:Y:S01]  /*3d30*/  IABS R22, R41 ;  /* 0x0000002900167213 */ /* 0x000fe20000000000 */
[----:B------:R-:W-:Y:S01]  /*3d40*/  IMAD.HI.U32 R19, R60, R18, RZ ;  /* 0x000000123c137227 */ /* 0x000fe200078e00ff */
[----:B------:R-:W-:Y:S02]  /*3d50*/  IABS R23, R32 ;  /* 0x0000002000177213 */ /* 0x000fe40000000000 */
[----:B0-----:R-:W-:Y:S01]  /*3d60*/  IABS R14, R35 ;  /* 0x00000023000e7213 */ /* 0x001fe20000000000 */
[----:B------:R-:W-:Y:S01]  /*3d70*/  IMAD R51, R0, R28, R27 ;  /* 0x0000001c00337224 */ /* 0x000fe200078e021b */
[----:B------:R-:W-:Y:S01]  /*3d80*/  IABS R13, R37 ;  /* 0x00000025000d7213 */ /* 0x000fe20000000000 */
[----:B------:R-:W-:Y:S01]  /*3d90*/  IMAD.MOV R19, RZ, RZ, -R19 ;  /* 0x000000ffff137224 */ /* 0x000fe200078e0a13 */
[----:B-1----:R-:W-:Y:S01]  /*3da0*/  IABS R2, R39 ;  /* 0x0000002700027213 */ /* 0x002fe20000000000 */
[C---:B------:R-:W-:Y:S01]  /*3db0*/  IMAD.HI.U32 R27, R60.reuse, R24, RZ ;  /* 0x000000183c1b7227 */ /* 0x040fe200078e00ff */
[----:B------:R-:W-:Y:S01]  /*3dc0*/  IABS R16, R36 ;  /* 0x0000002400107213 */ /* 0x000fe20000000000 */
[----:B------:R-:W4:Y:S02]  /*3dd0*/  LDL R32, [R1+0x13a0] ;  /* 0x0013a00001207983 */ /* 0x000f240000100800 */
[----:B------:R-:W-:-:S04]  /*3de0*/  IMAD.HI.U32 R26, R60, R22, RZ ;  /* 0x000000163c1a7227 */ /* 0x000fc800078e00ff */
[----:B------:R-:W-:Y:S01]  /*3df0*/  IMAD R48, R0, R19, R18 ;  /* 0x0000001300307224 */ /* 0x000fe200078e0212 */
[----:B------:R-:W-:Y:S01]  /*3e00*/  IABS R18, R34 ;  /* 0x0000002200127213 */ /* 0x000fe20000000000 */
[----:B------:R-:W-:Y:S01]  /*3e10*/  IMAD.MOV R27, RZ, RZ, -R27 ;  /* 0x000000ffff1b7224 */ /* 0x000fe200078e0a1b */
[----:B------:R-:W4:Y:S01]  /*3e20*/  LDL R34, [R1+0x1398] ;  /* 0x0013980001227983 */ /* 0x000f220000100800 */
[----:B------:R-:W-:Y:S02]  /*3e30*/  IMAD.MOV R26, RZ, RZ, -R26 ;  /* 0x000000ffff1a7224 */ /* 0x000fe400078e0a1a */
[----:B------:R-:W-:-:S04]  /*3e40*/  IMAD.HI.U32 R28, R60, R23, RZ ;  /* 0x000000173c1c7227 */ /* 0x000fc800078e00ff */
[----:B------:R-:W-:Y:S01]  /*3e50*/  @!P3 IMAD.IADD R44, R44, 0x1, -R0 ;  /* 0x000000012c2cb824 */ /* 0x000fe200078e0a00 */
[C---:B------:R-:W-:Y:S01]  /*3e60*/  ISETP.GT.U32.AND P3, PT, R0.reuse, R12, PT ;  /* 0x0000000c0000720c */ /* 0x040fe20003f64070 */
[C---:B------:R-:W-:Y:S02]  /*3e70*/  IMAD R47, R0.reuse, R27, R24 ;  /* 0x0000001b002f7224 */ /* 0x040fe400078e0218 */
[----:B------:R-:W-:Y:S02]  /*3e80*/  IMAD R57, R0, R26, R22 ;  /* 0x0000001a00397224 */ /* 0x000fe400078e0216 */
[----:B------:R-:W-:Y:S02]  /*3e90*/  IMAD.MOV R24, RZ, RZ, -R28 ;  /* 0x000000ffff187224 */ /* 0x000fe400078e0a1c */
[----:B------:R-:W-:Y:S01]  /*3ea0*/  @!P5 IMAD.IADD R52, R52, 0x1, -R0 ;  /* 0x000000013434d824 */ /* 0x000fe200078e0a00 */
[----:B------:R-:W-:Y:S01]  /*3eb0*/  ISETP.GT.U32.AND P5, PT, R0, R11, PT ;  /* 0x0000000b0000720c */ /* 0x000fe20003fa4070 */
[----:B------:R-:W-:-:S04]  /*3ec0*/  IMAD.HI.U32 R19, R60, R18, RZ ;  /* 0x000000123c137227 */ /* 0x000fc800078e00ff */
[----:B------:R-:W-:Y:S02]  /*3ed0*/  IMAD R46, R0, R24, R23 ;  /* 0x00000018002e7224 */ /* 0x000fe400078e0217 */
[----:B------:R-:W-:Y:S02]  /*3ee0*/  IMAD.MOV R19, RZ, RZ, -R19 ;  /* 0x000000ffff137224 */ /* 0x000fe400078e0a13 */
[----:B------:R-:W-:-:S04]  /*3ef0*/  IMAD.HI.U32 R24, R60, R21, RZ ;  /* 0x000000153c187227 */ /* 0x000fc800078e00ff */
[--C-:B------:R-:W-:Y:S02]  /*3f00*/  @!P3 IMAD.IADD R12, R12, 0x1, -R0.reuse ;  /* 0x000000010c0cb824 */ /* 0x100fe400078e0a00 */
[----:B------:R-:W-:Y:S02]  /*3f10*/  @!P5 IMAD.IADD R11, R11, 0x1, -R0 ;  /* 0x000000010b0bd824 */ /* 0x000fe400078e0a00 */
[----:B------:R-:W-:Y:S01]  /*3f20*/  IMAD.HI.U32 R15, R60, R14, RZ ;  /* 0x0000000e3c0f7227 */ /* 0x000fe200078e00ff */
[----:B------:R-:W-:-:S03]  /*3f30*/  ISETP.GT.U32.AND P5, PT, R0, R12, PT ;  /* 0x0000000c0000720c */ /* 0x000fc60003fa4070 */
[----:B------:R-:W-:-:S04]  /*3f40*/  IMAD.MOV R15, RZ, RZ, -R15 ;  /* 0x000000ffff0f7224 */ /* 0x000fc800078e0a0f */
[----:B------:R-:W-:Y:S02]  /*3f50*/  IMAD R39, R0, R15, R14 ;  /* 0x0000000f00277224 */ /* 0x000fe400078e020e */
[----:B------:R-:W-:-:S04]  /*3f60*/  IMAD.HI.U32 R14, R60, R13, RZ ;  /* 0x0000000d3c0e7227 */ /* 0x000fc800078e00ff */
[----:B------:R-:W-:Y:S02]  /*3f70*/  @!P5 IMAD.IADD R12, R12, 0x1, -R0 ;  /* 0x000000010c0cd824 */ /* 0x000fe400078e0a00 */
[----:B------:R-:W-:-:S03]  /*3f80*/  IMAD.MOV R14, RZ, RZ, -R14 ;  /* 0x000000ffff0e7224 */ /* 0x000fc600078e0a0e */
[----:B------:R0:W-:Y:S01]  /*3f90*/  STL [R1+0x1560], R12 ;  /* 0x0015600c01007387 */ /* 0x0001e20000100800 */
[----:B------:R-:W-:-:S03]  /*3fa0*/  IMAD R36, R0, R14, R13 ;  /* 0x0000000e00247224 */ /* 0x000fc600078e020d */
[----:B0-----:R-:W4:Y:S01]  /*3fb0*/  LDL R12, [R1+0x1390] ;  /* 0x00139000010c7983 */ /* 0x001f220000100800 */
[----:B------:R-:W-:-:S13]  /*3fc0*/  ISETP.GT.U32.AND P6, PT, R0, R25, PT ;  /* 0x000000190000720c */ /* 0x000fda0003fc4070 */
[----:B------:R-:W-:Y:S01]  /*3fd0*/  @!P6 IMAD.IADD R25, R25, 0x1, -R0 ;  /* 0x000000011919e824 */ /* 0x000fe200078e0a00 */
[C---:B------:R-:W-:Y:S02]  /*3fe0*/  ISETP.GT.U32.AND P6, PT, R0.reuse, R29, PT ;  /* 0x0000001d0000720c */ /* 0x040fe40003fc4070 */
[----:B--2---:R-:W-:Y:S01]  /*3ff0*/  IABS R22, R55 ;  /* 0x0000003700167213 */ /* 0x004fe20000000000 */
[----:B------:R-:W-:-:S04]  /*4000*/  IMAD R55, R0, R19, R18 ;  /* 0x0000001300377224 */ /* 0x000fc800078e0212 */
[----:B------:R-:W-:-:S04]  /*4010*/  IMAD.HI.U32 R23, R60, R22, RZ ;  /* 0x000000163c177227 */ /* 0x000fc800078e00ff */
[----:B------:R-:W-:Y:S01]  /*4020*/  IMAD.MOV R23, RZ, RZ, -R23 ;  /* 0x000000ffff177224 */ /* 0x000fe200078e0a17 */
[----:B------:R-:W-:Y:S02]  /*4030*/  IABS R19, R49 ;  /* 0x0000003100137213 */ /* 0x000fe40000000000 */
[----:B---3--:R-:W-:Y:S01]  /*4040*/  IABS R18, R54 ;  /* 0x0000003600127213 */ /* 0x008fe20000000000 */
[----:B------:R-:W-:Y:S02]  /*4050*/  IMAD R54, R0, R23, R22 ;  /* 0x0000001700367224 */ /* 0x000fe400078e0216 */
[----:B------:R-:W-:Y:S02]  /*4060*/  IMAD.MOV R22, RZ, RZ, -R24 ;  /* 0x000000ffff167224 */ /* 0x000fe400078e0a18 */
[----:B------:R-:W-:-:S04]  /*4070*/  IMAD.HI.U32 R27, R60, R18, RZ ;  /* 0x000000123c1b7227 */ /* 0x000fc800078e00ff */
[----:B------:R-:W-:Y:S02]  /*4080*/  IMAD R49, R0, R22, R21 ;  /* 0x0000001600317224 */ /* 0x000fe400078e0215 */
[----:B------:R-:W-:-:S04]  /*4090*/  IMAD.MOV R21, RZ, RZ, -R27 ;  /* 0x000000ffff157224 */ /* 0x000fc800078e0a1b */
[----:B------:R-:W-:Y:S01]  /*40a0*/  IMAD R3, R0, R21, R18 ;  /* 0x0000001500037224 */ /* 0x000fe200078e0212 */
[----:B----4-:R-:W-:-:S05]  /*40b0*/  IABS R17, R40 ;  /* 0x0000002800117213 */ /* 0x010fca0000000000 */
[----:B------:R-:W-:-:S04]  /*40c0*/  IMAD.HI.U32 R18, R60, R17, RZ ;  /* 0x000000113c127227 */ /* 0x000fc800078e00ff */
[----:B------:R-:W-:-:S04]  /*40d0*/  IMAD.MOV R18, RZ, RZ, -R18 ;  /* 0x000000ffff127224 */ /* 0x000fc800078e0a12 */
[----:B------:R-:W-:Y:S02]  /*40e0*/  IMAD R40, R0, R18, R17 ;  /* 0x0000001200287224 */ /* 0x000fe400078e0211 */
[----:B------:R-:W2:Y:S01]  /*40f0*/  LDL R18, [R1+0x138c] ;  /* 0x00138c0001127983 */ /* 0x000ea20000100800 */
[----:B------:R-:W-:-:S03]  /*4100*/  IABS R13, R53 ;  /* 0x00000035000d7213 */ /* 0x000fc60000000000 */
[----:B------:R-:W3:Y:S04]  /*4110*/  LDL.LU R53, [R1+0x68] ;  /* 0x0000680001357983 */ /* 0x000ee80000300800 */
[----:B------:R-:W4:Y:S01]  /*4120*/  LDL.LU R21, [R1+0x64] ;  /* 0x0000640001157983 */ /* 0x000f220000300800 */
[----:B------:R-:W-:Y:S01]  /*4130*/  @!P6 IMAD.IADD R29, R29, 0x1, -R0 ;  /* 0x000000011d1de824 */ /* 0x000fe200078e0a00 */
[----:B------:R-:W-:Y:S01]  /*4140*/  ISETP.GT.U32.AND P6, PT, R0, R43, PT ;  /* 0x0000002b0000720c */ /* 0x000fe20003fc4070 */
[----:B------:R-:W-:Y:S01]  /*4150*/  IMAD.HI.U32 R23, R60, R19, RZ ;  /* 0x000000133c177227 */ /* 0x000fe200078e00ff */
[----:B------:R-:W-:-:S03]  /*4160*/  ISETP.GT.U32.AND P3, PT, R0, R9, PT ;  /* 0x000000090000720c */ /* 0x000fc60003f64070 */
[----:B------:R-:W-:-:S08]  /*4170*/  IMAD.MOV R23, RZ, RZ, -R23 ;  /* 0x000000ffff177224 */ /* 0x000fd000078e0a17 */
[--C-:B------:R-:W-:Y:S01]  /*4180*/  @!P6 IMAD.IADD R43, R43, 0x1, -R0.reuse ;  /* 0x000000012b2be824 */ /* 0x100fe200078e0a00 */
[C---:B------:R-:W-:Y:S01]  /*4190*/  ISETP.GT.U32.AND P6, PT, R0.reuse, R52, PT ;  /* 0x000000340000720c */ /* 0x040fe20003fc4070 */
[----:B------:R-:W-:Y:S02]  /*41a0*/  IMAD R41, R0, R23, R19 ;  /* 0x0000001700297224 */ /* 0x000fe400078e0213 */
[----:B------:R-:W2:Y:S01]  /*41b0*/  LDL.LU R23, [R1+0x60] ;  /* 0x0000600001177983 */ /* 0x000ea20000300800 */
[--C-:B------:R-:W-:Y:S01]  /*41c0*/  @!P3 IMAD.IADD R9, R9, 0x1, -R0.reuse ;  /* 0x000000010909b824 */ /* 0x100fe200078e0a00 */
[----:B------:R-:W-:Y:S02]  /*41d0*/  IABS R20, R42 ;  /* 0x0000002a00147213 */ /* 0x000fe40000000000 */
[----:B------:R-:W2:Y:S06]  /*41e0*/  LDL R19, [R1+0x1388] ;  /* 0x0013880001137983 */ /* 0x000eac0000100800 */
[----:B------:R-:W-:Y:S01]  /*41f0*/  @!P6 IMAD.IADD R52, R52, 0x1, -R0 ;  /* 0x000000013434e824 */ /* 0x000fe200078e0a00 */
[----:B------:R-:W-:Y:S01]  /*4200*/  ISETP.GT.U32.AND P6, PT, R0, R11, PT ;  /* 0x0000000b0000720c */ /* 0x000fe20003fc4070 */
[----:B------:R-:W-:-:S04]  /*4210*/  IMAD.HI.U32 R26, R60, R20, RZ ;  /* 0x000000143c1a7227 */ /* 0x000fc800078e00ff */
[----:B------:R-:W-:-:S08]  /*4220*/  IMAD.MOV R24, RZ, RZ, -R26 ;  /* 0x000000ffff187224 */ /* 0x000fd000078e0a1a */
[----:B------:R-:W-:Y:S01]  /*4230*/  @!P6 IMAD.IADD R11, R11, 0x1, -R0 ;  /* 0x000000010b0be824 */ /* 0x000fe200078e0a00 */
[C---:B------:R-:W-:Y:S01]  /*4240*/  ISETP.GT.U32.AND P6, PT, R0.reuse, R9, PT ;  /* 0x000000090000720c */ /* 0x040fe20003fc4070 */
[----:B------:R-:W-:Y:S02]  /*4250*/  IMAD R42, R0, R24, R20 ;  /* 0x00000018002a7224 */ /* 0x000fe400078e0214 */
[----:B------:R-:W2:Y:S04]  /*4260*/  LDL.LU R24, [R1+0x5c] ;  /* 0x00005c0001187983 */ /* 0x000ea80000300800 */
[----:B------:R-:W2:Y:S04]  /*4270*/  LDL.LU R27, [R1+0xc8] ;  /* 0x0000c800011b7983 */ /* 0x000ea80000300800 */
[----:B------:R-:W2:Y:S02]  /*4280*/  LDL.LU R22, [R1+0xc4] ;  /* 0x0000c40001167983 */ /* 0x000ea40000300800 */
[----:B------:R-:W-:-:S02]  /*4290*/  @!P6 IMAD.IADD R9, R9, 0x1, -R0 ;  /* 0x000000010909e824 */ /* 0x000fc400078e0a00 */
[----:B------:R-:W2:Y:S04]  /*42a0*/  LDL.LU R26, [R1+0xc0] ;  /* 0x0000c000011a7983 */ /* 0x000ea80000300800 */
[----:B------:R-:W2:Y:S04]  /*42b0*/  LDL.LU R28, [R1+0xbc] ;  /* 0x0000bc00011c7983 */ /* 0x000ea80000300800 */
[----:B------:R-:W2:Y:S04]  /*42c0*/  LDL.LU R20, [R1+0xb8] ;  /* 0x0000b80001147983 */ /* 0x000ea80000300800 */
[----:B------:R0:W-:Y:S04]  /*42d0*/  STL [R1+0x155c], R9 ;  /* 0x00155c0901007387 */ /* 0x0001e80000100800 */
[----:B0-----:R-:W2:Y:S01]  /*42e0*/  LDL R9, [R1+0x1394] ;  /* 0x0013940001097983 */ /* 0x001ea20000100800 */
[----:B------:R-:W-:-:S02]  /*42f0*/  ISETP.GT.U32.AND P2, PT, R0, R30, PT ;  /* 0x0000001e0000720c */ /* 0x000fc40003f44070 */
[----:B------:R-:W-:-:S11]  /*4300*/  ISETP.GT.U32.AND P4, PT, R0, R38, PT ;  /* 0x000000260000720c */ /* 0x000fd60003f84070 */
[--C-:B------:R-:W-:Y:S02]  /*4310*/  @!P2 IMAD.IADD R30, R30, 0x1, -R0.reuse ;  /* 0x000000011e1ea824 */ /* 0x100fe400078e0a00 */
[----:B------:R-:W-:-:S03]  /*4320*/  @!P4 IMAD.IADD R38, R38, 0x1, -R0 ;  /* 0x000000012626c824 */ /* 0x000fc600078e0a00 */
[C---:B------:R-:W-:Y:S02]  /*4330*/  ISETP.GT.U32.AND P2, PT, R0.reuse, R30, PT ;  /* 0x0000001e0000720c */ /* 0x040fe40003f44070 */
[----:B------:R-:W-:-:S11]  /*4340*/  ISETP.GT.U32.AND P4, PT, R0, R38, PT ;  /* 0x000000260000720c */ /* 0x000fd60003f84070 */
[--C-:B------:R-:W-:Y:S01]  /*4350*/  @!P2 IMAD.IADD R30, R30, 0x1, -R0.reuse ;  /* 0x000000011e1ea824 */ /* 0x100fe200078e0a00 */
[----:B------:R-:W-:Y:S01]  /*4360*/  ISETP.GT.U32.AND P2, PT, R0, R45, PT ;  /* 0x0000002d0000720c */ /* 0x000fe20003f44070 */
[----:B------:R-:W-:Y:S01]  /*4370*/  @!P4 IMAD.IADD R38, R38, 0x1, -R0 ;  /* 0x000000012626c824 */ /* 0x000fe200078e0a00 */
[----:B------:R-:W-:-:S11]  /*4380*/  ISETP.GT.U32.AND P4, PT, R0, R56, PT ;  /* 0x000000380000720c */ /* 0x000fd60003f84070 */
[--C-:B------:R-:W-:Y:S02]  /*4390*/  @!P2 IMAD.IADD R45, R45, 0x1, -R0.reuse ;  /* 0x000000012d2da824 */ /* 0x100fe400078e0a00 */
[----:B------:R-:W-:-:S03]  /*43a0*/  @!P4 IMAD.IADD R56, R56, 0x1, -R0 ;  /* 0x000000013838c824 */ /* 0x000fc600078e0a00 */
[C---:B------:R-:W-:Y:S02]  /*43b0*/  ISETP.GT.U32.AND P2, PT, R0.reuse, R45, PT ;  /* 0x0000002d0000720c */ /* 0x040fe40003f44070 */
[C---:B------:R-:W-:Y:S02]  /*43c0*/  ISETP.GT.U32.AND P4, PT, R0.reuse, R56, PT ;  /* 0x000000380000720c */ /* 0x040fe40003f84070 */
[C---:B------:R-:W-:Y:S02]  /*43d0*/  ISETP.GT.U32.AND P5, PT, R0.reuse, R7, PT ;  /* 0x000000070000720c */ /* 0x040fe40003fa4070 */
[----:B------:R-:W-:-:S07]  /*43e0*/  ISETP.GT.U32.AND P3, PT, R0, R6, PT ;  /* 0x000000060000720c */ /* 0x000fce0003f64070 */
[--C-:B------:R-:W-:Y:S01]  /*43f0*/  @!P2 IMAD.IADD R45, R45, 0x1, -R0.reuse ;  /* 0x000000012d2da824 */ /* 0x100fe200078e0a00 */
[----:B------:R-:W-:Y:S01]  /*4400*/  ISETP.GT.U32.AND P2, PT, R0, R10, PT ;  /* 0x0000000a0000720c */ /* 0x000fe20003f44070 */
[--C-:B------:R-:W-:Y:S01]  /*4410*/  @!P4 IMAD.IADD R56, R56, 0x1, -R0.reuse ;  /* 0x000000013838c824 */ /* 0x100fe200078e0a00 */
[----:B------:R-:W-:Y:S01]  /*4420*/  ISETP.GT.U32.AND P4, PT, R0, R8, PT ;  /* 0x000000080000720c */ /* 0x000fe20003f84070 */
[--C-:B------:R-:W-:Y:S02]  /*4430*/  @!P5 IMAD.IADD R7, R7, 0x1, -R0.reuse ;  /* 0x000000010707d824 */ /* 0x100fe400078e0a00 */
[----:B------:R-:W-:-:S08]  /*4440*/  @!P3 IMAD.IADD R6, R6, 0x1, -R0 ;  /* 0x000000010606b824 */ /* 0x000fd000078e0a00 */
[--C-:B------:R-:W-:Y:S02]  /*4450*/  @!P2 IMAD.IADD R10, R10, 0x1, -R0.reuse ;  /* 0x000000010a0aa824 */ /* 0x100fe400078e0a00 */
[----:B------:R-:W-:Y:S01]  /*4460*/  @!P4 IMAD.IADD R8, R8, 0x1, -R0 ;  /* 0x000000010808c824 */ /* 0x000fe200078e0a00 */
[C---:B------:R-:W-:Y:S02]  /*4470*/  ISETP.GT.U32.AND P3, PT, R0.reuse, R7, PT ;  /* 0x000000070000720c */ /* 0x040fe40003f64070 */
[C---:B------:R-:W-:Y:S02]  /*4480*/  ISETP.GT.U32.AND P2, PT, R0.reuse, R10, PT ;  /* 0x0000000a0000720c */ /* 0x040fe40003f44070 */
[C---:B------:R-:W-:Y:S02]  /*4490*/  ISETP.GT.U32.AND P4, PT, R0.reuse, R8, PT ;  /* 0x000000080000720c */ /* 0x040fe40003f84070 */
[----:B------:R-:W-:-:S07]  /*44a0*/  ISETP.GT.U32.AND P5, PT, R0, R4, PT ;  /* 0x000000040000720c */ /* 0x000fce0003fa4070 */
[--C-:B------:R-:W-:Y:S02]  /*44b0*/  @!P3 IMAD.IADD R7, R7, 0x1, -R0.reuse ;  /* 0x000000010707b824 */ /* 0x100fe400078e0a00 */
[--C-:B------:R-:W-:Y:S01]  /*44c0*/  @!P2 IMAD.IADD R10, R10, 0x1, -R0.reuse ;  /* 0x000000010a0aa824 */ /* 0x100fe200078e0a00 */
[----:B------:R-:W-:Y:S01]  /*44d0*/  ISETP.GT.U32.AND P2, PT, R0, R5, PT ;  /* 0x000000050000720c */ /* 0x000fe20003f44070 */
[--C-:B------:R-:W-:Y:S01]  /*44e0*/  @!P4 IMAD.IADD R8, R8, 0x1, -R0.reuse ;  /* 0x000000010808c824 */ /* 0x100fe200078e0a00 */
[----:B------:R-:W-:Y:S01]  /*44f0*/  ISETP.GT.U32.AND P4, PT, R0, R31, PT ;  /* 0x0000001f0000720c */ /* 0x000fe20003f84070 */
[----:B------:R-:W-:Y:S01]  /*4500*/  @!P5 IMAD.IADD R4, R4, 0x1, -R0 ;  /* 0x000000010404d824 */ /* 0x000fe200078e0a00 */
[----:B------:R-:W-:-:S09]  /*4510*/  ISETP.GT.U32.AND P6, PT, R0, R6, PT ;  /* 0x000000060000720c */ /* 0x000fd20003fc4070 */
[--C-:B------:R-:W-:Y:S02]  /*4520*/  @!P2 IMAD.IADD R5, R5, 0x1, -R0.reuse ;  /* 0x000000010505a824 */ /* 0x100fe400078e0a00 */
[----:B------:R-:W-:-:S03]  /*4530*/  @!P4 IMAD.IADD R31, R31, 0x1, -R0 ;  /* 0x000000011f1fc824 */ /* 0x000fc600078e0a00 */
[C---:B------:R-:W-:Y:S02]  /*4540*/  ISETP.GT.U32.AND P2, PT, R0.reuse, R5, PT ;  /* 0x000000050000720c */ /* 0x040fe40003f44070 */
[----:B------:R-:W-:Y:S01]  /*4550*/  ISETP.GT.U32.AND P4, PT, R0, R31, PT ;  /* 0x0000001f0000720c */ /* 0x000fe20003f84070 */
[--C-:B------:R-:W-:Y:S01]  /*4560*/  @!P6 IMAD.IADD R6, R6, 0x1, -R0.reuse ;  /* 0x000000010606e824 */ /* 0x100fe200078e0a00 */
[----:B------:R-:W-:Y:S04]  /*4570*/  STL [R1+0x1550], R7 ;  /* 0x0015500701007387 */ /* 0x000fe80000100800 */
[----:B------:R-:W-:Y:S05]  /*4580*/  STL [R1+0x1554], R6 ;  /* 0x0015540601007387 */ /* 0x000fea0000100800 */
[----:B------:R-:W-:-:S02]  /*4590*/  @!P2 IMAD.IADD R5, R5, 0x1, -R0 ;  /* 0x000000010505a824 */ /* 0x000fc400078e0a00 */
[----:B------:R-:W-:-:S03]  /*45a0*/  @!P4 IMAD.IADD R31, R31, 0x1, -R0 ;  /* 0x000000011f1fc824 */ /* 0x000fc600078e0a00 */
[----:B------:R-:W-:Y:S04]  /*45b0*/  STL [R1+0x1558], R5 ;  /* 0x0015580501007387 */ /* 0x000fe80000100800 */
[----:B------:R-:W-:Y:S01]  /*45c0*/  STL [R1+0x6c], R31 ;  /* 0x00006c1f01007387 */ /* 0x000fe20000100800 */
[C---:B---3--:R-:W-:Y:S02]  /*45d0*/  ISETP.GT.U32.AND P3, PT, R0.reuse, R53, PT ;  /* 0x000000350000720c */ /* 0x048fe40003f64070 */
[----:B----4-:R-:W-:-:S11]  /*45e0*/  ISETP.GT.U32.AND P5, PT, R0, R21, PT ;  /* 0x000000150000720c */ /* 0x010fd60003fa4070 */
[--C-:B------:R-:W-:Y:S02]  /*45f0*/  @!P3 IMAD.IADD R53, R53, 0x1, -R0.reuse ;  /* 0x000000013535b824 */ /* 0x100fe400078e0a00 */
[----:B------:R-:W-:-:S03]  /*4600*/  @!P5 IMAD.IADD R21, R21, 0x1, -R0 ;  /* 0x000000011515d824 */ /* 0x000fc600078e0a00 */
[----:B------:R-:W-:-:S13]  /*4610*/  ISETP.GT.U32.AND P5, PT, R0, R53, PT ;  /* 0x000000350000720c */ /* 0x000fda0003fa4070 */
[----:B------:R-:W-:-:S05]  /*4620*/  @!P5 IMAD.IADD R53, R53, 0x1, -R0 ;  /* 0x000000013535d824 */ /* 0x000fca00078e0a00 */
[----:B------:R0:W-:Y:S04]  /*4630*/  STL [R1+0x68], R53 ;  /* 0x0000683501007387 */ /* 0x0001e80000100800 */
[----:B0-----:R-:W3:Y:S01]  /*4640*/  LDL.LU R53, [R1+0xb4] ;  /* 0x0000b40001357983 */ /* 0x001ee20000300800 */
[----:B--2---:R-:W-:Y:S01]  /*4650*/  ISETP.GT.U32.AND P2, PT, R0, R23, PT ;  /* 0x000000170000720c */ /* 0x004fe20003f44070 */
[----:B------:R-:W-:Y:S01]  /*4660*/  IMAD.HI.U32 R17, R60, R2, RZ ;  /* 0x000000023c117227 */ /* 0x000fe200078e00ff */
[----:B------:R-:W-:Y:S01]  /*4670*/  ISETP.GT.U32.AND P6, PT, R0, R4, PT ;  /* 0x000000040000720c */ /* 0x000fe20003fc4070 */
[----:B------:R-:W2:Y:S02]  /*4680*/  LDL.LU R7, [R1+0xb0] ;  /* 0x0000b00001077983 */ /* 0x000ea40000300800 */
[----:B------:R-:W-:-:S02]  /*4690*/  IMAD.MOV R17, RZ, RZ, -R17 ;  /* 0x000000ffff117224 */ /* 0x000fc400078e0a11 */
[----:B------:R-:W-:-:S04]  /*46a0*/  IMAD.HI.U32 R15, R60, R16, RZ ;  /* 0x000000103c0f7227 */ /* 0x000fc800078e00ff */
[----:B------:R-:W-:Y:S01]  /*46b0*/  IMAD R35, R0, R17, R2 ;  /* 0x0000001100237224 */ /* 0x000fe200078e0202 */
[----:B------:R-:W-:Y:S01]  /*46c0*/  IABS R2, R32 ;  /* 0x0000002000027213 */ /* 0x000fe20000000000 */
[----:B------:R-:W-:Y:S02]  /*46d0*/  IMAD.MOV R15, RZ, RZ, -R15 ;  /* 0x000000ffff0f7224 */ /* 0x000fe400078e0a0f */
[--C-:B------:R-:W-:Y:S02]  /*46e0*/  @!P2 IMAD.IADD R23, R23, 0x1, -R0.reuse ;  /* 0x000000011717a824 */ /* 0x100fe400078e0a00 */
[----:B------:R-:W-:Y:S01]  /*46f0*/  @!P6 IMAD.IADD R4, R4, 0x1, -R0 ;  /* 0x000000010404e824 */ /* 0x000fe200078e0a00 */
[----:B------:R-:W-:Y:S01]  /*4700*/  ISETP.GT.U32.AND P6, PT, R0, R21, PT ;  /* 0x000000150000720c */ /* 0x000fe20003fc4070 */
[----:B------:R-:W-:Y:S01]  /*4710*/  IMAD.HI.U32 R17, R60, R2, RZ ;  /* 0x000000023c117227 */ /* 0x000fe200078e00ff */
[----:B------:R-:W-:-:S03]  /*4720*/  ISETP.GT.U32.AND P2, PT, R0, R23, PT ;  /* 0x000000170000720c */ /* 0x000fc60003f44070 */
[----:B------:R-:W-:Y:S02]  /*4730*/  IMAD R37, R0, R15, R16 ;  /* 0x0000000f00257224 */ /* 0x000fe400078e0210 */
[----:B------:R-:W-:Y:S01]  /*4740*/  IMAD.HI.U32 R16, R60, R13, RZ ;  /* 0x0000000d3c107227 */ /* 0x000fe200078e00ff */
[----:B------:R-:W-:-:S03]  /*4750*/  IABS R15, R34 ;  /* 0x00000022000f7213 */ /* 0x000fc60000000000 */
[----:B------:R-:W-:Y:S01]  /*4760*/  IMAD.MOV R17, RZ, RZ, -R17 ;  /* 0x000000ffff117224 */ /* 0x000fe200078e0a11 */
[----:B------:R-:W-:Y:S01]  /*4770*/  IABS R14, R33 ;  /* 0x00000021000e7213 */ /* 0x000fe20000000000 */
[----:B------:R-:W-:Y:S02]  /*4780*/  IMAD.MOV R16, RZ, RZ, -R16 ;  /* 0x000000ffff107224 */ /* 0x000fe400078e0a10 */
[----:B------:R-:W-:Y:S02]  /*4790*/  IMAD R33, R0, R17, R2 ;  /* 0x0000001100217224 */ /* 0x000fe400078e0202 */
[----:B------:R-:W-:-:S04]  /*47a0*/  IMAD.HI.U32 R2, R60, R15, RZ ;  /* 0x0000000f3c027227 */ /* 0x000fc800078e00ff */
[----:B------:R-:W-:Y:S02]  /*47b0*/  IMAD R34, R0, R16, R13 ;  /* 0x0000001000227224 */ /* 0x000fe400078e020d */
[----:B------:R-:W-:Y:S01]  /*47c0*/  IMAD.HI.U32 R13, R60, R14, RZ ;  /* 0x0000000e3c0d7227 */ /* 0x000fe200078e00ff */
[----:B------:R-:W-:-:S03]  /*47d0*/  ISETP.GT.U32.AND P3, PT, R0, R24, PT ;  /* 0x000000180000720c */ /* 0x000fc60003f64070 */
[----:B------:R-:W-:Y:S02]  /*47e0*/  IMAD.MOV R2, RZ, RZ, -R2 ;  /* 0x000000ffff027224 */ /* 0x000fe400078e0a02 */
[--C-:B------:R-:W-:Y:S02]  /*47f0*/  @!P6 IMAD.IADD R21, R21, 0x1, -R0.reuse ;  /* 0x000000011515e824 */ /* 0x100fe400078e0a00 */
[----:B------:R-:W-:Y:S02]  /*4800*/  IMAD.MOV R13, RZ, RZ, -R13 ;  /* 0x000000ffff0d7224 */ /* 0x000fe400078e0a0d */
[----:B------:R-:W-:Y:S01]  /*4810*/  @!P2 IMAD.IADD R23, R23, 0x1, -R0 ;  /* 0x000000011717a824 */ /* 0x000fe200078e0a00 */
[C---:B------:R-:W-:Y:S01]  /*4820*/  ISETP.GT.U32.AND P4, PT, R0.reuse, R27, PT ;  /* 0x0000001b0000720c */ /* 0x040fe20003f84070 */
[C---:B------:R-:W-:Y:S01]  /*4830*/  IMAD R31, R0.reuse, R2, R15 ;  /* 0x00000002001f7224 */ /* 0x040fe200078e020f */
[----:B------:R-:W-:Y:S01]  /*4840*/  IABS R2, R9 ;  /* 0x0000000900027213 */ /* 0x000fe20000000000 */
[----:B------:R0:W-:Y:S01]  /*4850*/  STL [R1+0x64], R21 ;  /* 0x0000641501007387 */ /* 0x0001e20000100800 */
[----:B------:R-:W-:Y:S01]  /*4860*/  IMAD R32, R0, R13, R14 ;  /* 0x0000000d00207224 */ /* 0x000fe200078e020e */
[----:B------:R-:W-:-:S02]  /*4870*/  IABS R13, R12 ;  /* 0x0000000c000d7213 */ /* 0x000fc40000000000 */
[----:B------:R-:W4:Y:S04]  /*4880*/  LDL.LU R9, [R1+0xac] ;  /* 0x0000ac0001097983 */ /* 0x000f280000300800 */
[----:B------:R1:W-:Y:S04]  /*4890*/  STL [R1+0x60], R23 ;  /* 0x0000601701007387 */ /* 0x0003e80000100800 */
[----:B------:R-:W4:Y:S01]  /*48a0*/  LDL.LU R12, [R1+0xa8] ;  /* 0x0000a800010c7983 */ /* 0x000f220000300800 */
[--C-:B------:R-:W-:Y:S02]  /*48b0*/  @!P3 IMAD.IADD R24, R24, 0x1, -R0.reuse ;  /* 0x000000011818b824 */ /* 0x100fe400078e0a00 */
[----:B------:R-:W-:Y:S01]  /*48c0*/  @!P4 IMAD.IADD R27, R27, 0x1, -R0 ;  /* 0x000000011b1bc824 */ /* 0x000fe200078e0a00 */
[----:B------:R-:W-:-:S02]  /*48d0*/  IABS R15, R19 ;  /* 0x00000013000f7213 */ /* 0x000fc40000000000 */
[C---:B------:R-:W-:Y:S01]  /*48e0*/  ISETP.GT.U32.AND P6, PT, R0.reuse, R24, PT ;  /* 0x000000180000720c */ /* 0x040fe20003fc4070 */
[----:B------:R-:W4:Y:S01]  /*48f0*/  LDL.LU R19, [R1+0xa4] ;  /* 0x0000a40001137983 */ /* 0x000f220000300800 */
[----:B------:R-:W-:-:S11]  /*4900*/  ISETP.GT.U32.AND P4, PT, R0, R27, PT ;  /* 0x0000001b0000720c */ /* 0x000fd60003f84070 */
[--C-:B------:R-:W-:Y:S02]  /*4910*/  @!P6 IMAD.IADD R24, R24, 0x1, -R0.reuse ;  /* 0x000000011818e824 */ /* 0x100fe400078e0a00 */
[----:B------:R-:W-:-:S03]  /*4920*/  @!P4 IMAD.IADD R27, R27, 0x1, -R0 ;  /* 0x000000011b1bc824 */ /* 0x000fc600078e0a00 */
[----:B------:R1:W-:Y:S04]  /*4930*/  STL [R1+0x5c], R24 ;  /* 0x00005c1801007387 */ /* 0x0003e80000100800 */
[----:B0-----:R-:W4:Y:S04]  /*4940*/  LDL.LU R21, [R1+0xa0] ;  /* 0x0000a00001157983 */ /* 0x001f280000300800 */
[----:B------:R-:W-:Y:S04]  /*4950*/  STL [R1+0xc8], R27 ;  /* 0x0000c81b01007387 */ /* 0x000fe80000100800 */
[----:B------:R-:W4:Y:S01]  /*4960*/  LDL R5, [R1+0x1378] ;  /* 0x0013780001057983 */ /* 0x000f220000100800 */
[----:B------:R-:W-:-:S02]  /*4970*/  ISETP.GT.U32.AND P5, PT, R0, R22, PT ;  /* 0x000000160000720c */ /* 0x000fc40003fa4070 */
[----:B------:R-:W-:-:S11]  /*4980*/  ISETP.GT.U32.AND P3, PT, R0, R26, PT ;  /* 0x0000001a0000720c */ /* 0x000fd60003f64070 */
[--C-:B------:R-:W-:Y:S02]  /*4990*/  @!P5 IMAD.IADD R22, R22, 0x1, -R0.reuse ;  /* 0x000000011616d824 */ /* 0x100fe400078e0a00 */
[----:B------:R-:W-:-:S03]  /*49a0*/  @!P3 IMAD.IADD R26, R26, 0x1, -R0 ;  /* 0x000000011a1ab824 */ /* 0x000fc600078e0a00 */
[C---:B------:R-:W-:Y:S02]  /*49b0*/  ISETP.GT.U32.AND P3, PT, R0.reuse, R22, PT ;  /* 0x000000160000720c */ /* 0x040fe40003f64070 */
[C---:B------:R-:W-:Y:S02]  /*49c0*/  ISETP.GT.U32.AND P6, PT, R0.reuse, R26, PT ;  /* 0x0000001a0000720c */ /* 0x040fe40003fc4070 */
[C---:B------:R-:W-:Y:S02]  /*49d0*/  ISETP.GT.U32.AND P2, PT, R0.reuse, R28, PT ;  /* 0x0000001c0000720c */ /* 0x040fe40003f44070 */
[----:B------:R-:W-:-:S07]  /*49e0*/  ISETP.GT.U32.AND P5, PT, R0, R20, PT ;  /* 0x000000140000720c */ /* 0x000fce0003fa4070 */
[--C-:B------:R-:W-:Y:S02]  /*49f0*/  @!P3 IMAD.IADD R22, R22, 0x1, -R0.reuse ;  /* 0x000000011616b824 */ /* 0x100fe400078e0a00 */
[----:B------:R-:W-:-:S03]  /*4a00*/  @!P6 IMAD.IADD R26, R26, 0x1, -R0 ;  /* 0x000000011a1ae824 */ /* 0x000fc600078e0a00 */
[----:B------:R-:W-:Y:S04]  /*4a10*/  STL [R1+0xc4], R22 ;  /* 0x0000c41601007387 */ /* 0x000fe80000100800 */
[----:B-1----:R-:W4:Y:S04]  /*4a20*/  LDL.LU R23, [R1+0x9c] ;  /* 0x00009c0001177983 */ /* 0x002f280000300800 */
[----:B------:R0:W-:Y:S01]  /*4a30*/  STL [R1+0xc0], R26 ;  /* 0x0000c01a01007387 */ /* 0x0001e20000100800 */
[----:B------:R-:W-:-:S03]  /*4a40*/  @!P2 IMAD.IADD R28, R28, 0x1, -R0 ;  /* 0x000000011c1ca824 */ /* 0x000fc600078e0a00 */
[----:B------:R-:W4:Y:S01]  /*4a50*/  LDL.LU R24, [R1+0x98] ;  /* 0x0000980001187983 */ /* 0x000f220000300800 */
[----:B------:R-:W-:-:S03]  /*4a60*/  @!P5 IMAD.IADD R20, R20, 0x1, -R0 ;  /* 0x000000011414d824 */ /* 0x000fc600078e0a00 */
[----:B0-----:R-:W4:Y:S01]  /*4a70*/  LDL.LU R26, [R1+0x94] ;  /* 0x00009400011a7983 */ /* 0x001f220000300800 */
[C---:B------:R-:W-:Y:S02]  /*4a80*/  ISETP.GT.U32.AND P2, PT, R0.reuse, R28, PT ;  /* 0x0000001c0000720c */ /* 0x040fe40003f44070 */
[----:B------:R-:W-:Y:S01]  /*4a90*/  ISETP.GT.U32.AND P6, PT, R0, R20, PT ;  /* 0x000000140000720c */ /* 0x000fe20003fc4070 */
[C---:B------:R-:W-:Y:S01]  /*4aa0*/  IMAD.HI.U32 R16, R60.reuse, R2, RZ ;  /* 0x000000023c107227 */ /* 0x040fe200078e00ff */
[----:B------:R-:W4:Y:S03]  /*4ab0*/  LDL.LU R6, [R1+0x13c] ;  /* 0x00013c0001067983 */ /* 0x000f260000300800 */
[----:B------:R-:W-:-:S04]  /*4ac0*/  IMAD.HI.U32 R17, R60, R13, RZ ;  /* 0x0000000d3c117227 */ /* 0x000fc800078e00ff */
[----:B------:R-:W-:Y:S02]  /*4ad0*/  IMAD.MOV R16, RZ, RZ, -R16 ;  /* 0x000000ffff107224 */ /* 0x000fe400078e0a10 */
[--C-:B------:R-:W-:Y:S02]  /*4ae0*/  @!P2 IMAD.IADD R28, R28, 0x1, -R0.reuse ;  /* 0x000000011c1ca824 */ /* 0x100fe400078e0a00 */
[----:B------:R-:W-:Y:S02]  /*4af0*/  IMAD.MOV R17, RZ, RZ, -R17 ;  /* 0x000000ffff117224 */ /* 0x000fe400078e0a11 */
[----:B------:R-:W-:Y:S01]  /*4b00*/  @!P6 IMAD.IADD R20, R20, 0x1, -R0 ;  /* 0x000000011414e824 */ /* 0x000fe200078e0a00 */
[----:B------:R0:W-:Y:S01]  /*4b10*/  STL [R1+0xbc], R28 ;  /* 0x0000bc1c01007387 */ /* 0x0001e20000100800 */
[----:B------:R-:W-:-:S03]  /*4b20*/  IMAD R27, R0, R17, R13 ;  /* 0x00000011001b7224 */ /* 0x000fc600078e020d */
[----:B------:R-:W4:Y:S04]  /*4b30*/  LDL R17, [R1+0x1384] ;  /* 0x0013840001117983 */ /* 0x000f280000100800 */
[----:B------:R-:W4:Y:S01]  /*4b40*/  LDL R13, [R1+0x1380] ;  /* 0x00138000010d7983 */ /* 0x000f220000100800 */
[----:B0-----:R-:W-:-:S03]  /*4b50*/  IMAD R28, R0, R16, R2 ;  /* 0x00000010001c7224 */ /* 0x001fc600078e0202 */
[----:B------:R-:W4:Y:S04]  /*4b60*/  LDL R16, [R1+0x137c] ;  /* 0x00137c0001107983 */ /* 0x000f280000100800 */
[----:B------:R-:W-:Y:S01]  /*4b70*/  STL [R1+0xb8], R20 ;  /* 0x0000b81401007387 */ /* 0x000fe20000100800 */
[----:B------:R-:W-:Y:S01]  /*4b80*/  IMAD.HI.U32 R2, R60, R15, RZ ;  /* 0x0000000f3c027227 */ /* 0x000fe200078e00ff */
[----:B---3--:R-:W-:-:S13]  /*4b90*/  ISETP.GT.U32.AND P4, PT, R0, R53, PT ;  /* 0x000000350000720c */ /* 0x008fda0003f84070 */
[----:B------:R-:W-:-:S05]  /*4ba0*/  @!P4 IMAD.IADD R53, R53, 0x1, -R0 ;  /* 0x000000013535c824 */ /* 0x000fca00078e0a00 */
[----:B------:R-:W-:-:S13]  /*4bb0*/  ISETP.GT.U32.AND P4, PT, R0, R53, PT ;  /* 0x000000350000720c */ /* 0x000fda0003f84070 */
[----:B------:R-:W-:-:S05]  /*4bc0*/  @!P4 IMAD.IADD R53, R53, 0x1, -R0 ;  /* 0x000000013535c824 */ /* 0x000fca00078e0a00 */
[----:B------:R0:W-:Y:S04]  /*4bd0*/  STL [R1+0xb4], R53 ;  /* 0x0000b43501007387 */ /* 0x0001e80000100800 */
[----:B0-----:R-:W3:Y:S01]  /*4be0*/  LDL.LU R53, [R1+0x158c] ;  /* 0x00158c0001357983 */ /* 0x001ee20000300800 */
[C---:B--2---:R-:W-:Y:S02]  /*4bf0*/  ISETP.GT.U32.AND P3, PT, R0.reuse, R7, PT ;  /* 0x000000070000720c */ /* 0x044fe40003f64070 */
[C---:B----4-:R-:W-:Y:S02]  /*4c00*/  ISETP.GT.U32.AND P5, PT, R0.reuse, R9, PT ;  /* 0x000000090000720c */ /* 0x050fe40003fa4070 */
[----:B------:R-:W-:-:S09]  /*4c10*/  ISETP.GT.U32.AND P2, PT, R0, R12, PT ;  /* 0x0000000c0000720c */ /* 0x000fd20003f44070 */
[--C-:B------:R-:W-:Y:S02]  /*4c20*/  @!P3 IMAD.IADD R7, R7, 0x1, -R0.reuse ;  /* 0x000000010707b824 */ /* 0x100fe400078e0a00 */
[--C-:B------:R-:W-:Y:S01]  /*4c30*/  @!P5 IMAD.IADD R9, R9, 0x1, -R0.reuse ;  /* 0x000000010909d824 */ /* 0x100fe200078e0a00 */
[C---:B------:R-:W-:Y:S02]  /*4c40*/  ISETP.GT.U32.AND P3, PT, R0.reuse, R19, PT ;  /* 0x000000130000720c */ /* 0x040fe40003f64070 */
[----:B------:R-:W-:Y:S01]  /*4c50*/  ISETP.GT.U32.AND P5, PT, R0, R7, PT ;  /* 0x000000070000720c */ /* 0x000fe20003fa4070 */
[----:B------:R-:W-:Y:S01]  /*4c60*/  @!P2 IMAD.IADD R12, R12, 0x1, -R0 ;  /* 0x000000010c0ca824 */ /* 0x000fe200078e0a00 */
[----:B------:R-:W-:-:S04]  /*4c70*/  ISETP.GT.U32.AND P6, PT, R0, R9, PT ;  /* 0x000000090000720c */ /* 0x000fc80003fc4070 */
[----:B------:R-:W-:-:S05]  /*4c80*/  ISETP.GT.U32.AND P2, PT, R0, R12, PT ;  /* 0x0000000c0000720c */ /* 0x000fca0003f44070 */
[----:B------:R-:W-:Y:S02]  /*4c90*/  @!P3 IMAD.IADD R19, R19, 0x1, -R0 ;  /* 0x000000011313b824 */ /* 0x000fe400078e0a00 */
[----:B------:R-:W-:Y:S02]  /*4ca0*/  IMAD.MOV R2, RZ, RZ, -R2 ;  /* 0x000000ffff027224 */ /* 0x000fe400078e0a02 */
[--C-:B------:R-:W-:Y:S02]  /*4cb0*/  @!P5 IMAD.IADD R7, R7, 0x1, -R0.reuse ;  /* 0x000000010707d824 */ /* 0x100fe400078e0a00 */
[--C-:B------:R-:W-:Y:S01]  /*4cc0*/  @!P6 IMAD.IADD R9, R9, 0x1, -R0.reuse ;  /* 0x000000010909e824 */ /* 0x100fe200078e0a00 */
[C---:B------:R-:W-:Y:S01]  /*4cd0*/  ISETP.GT.U32.AND P6, PT, R0.reuse, R19, PT ;  /* 0x000000130000720c */ /* 0x040fe20003fc4070 */
[----:B------:R-:W-:Y:S02]  /*4ce0*/  IMAD R20, R0, R2, R15 ;  /* 0x0000000200147224 */ /* 0x000fe400078e020f */
[----:B------:R-:W-:Y:S01]  /*4cf0*/  @!P2 IMAD.IADD R12, R12, 0x1, -R0 ;  /* 0x000000010c0ca824 */ /* 0x000fe200078e0a00 */
[----:B------:R0:W-:Y:S01]  /*4d00*/  STL [R1+0xb0], R7 ;  /* 0x0000b00701007387 */ /* 0x0001e20000100800 */
[----:B------:R-:W-:-:S03]  /*4d10*/  IABS R15, R5 ;  /* 0x00000005000f7213 */ /* 0x000fc60000000000 */
[----:B------:R-:W2:Y:S04]  /*4d20*/  LDL R5, [R1+0x1374] ;  /* 0x0013740001057983 */ /* 0x000ea80000100800 */
[----:B------:R-:W-:Y:S04]  /*4d30*/  STL [R1+0xac], R9 ;  /* 0x0000ac0901007387 */ /* 0x000fe80000100800 */
[----:B------:R1:W-:Y:S04]  /*4d40*/  STL [R1+0xa8], R12 ;  /* 0x0000a80c01007387 */ /* 0x0003e80000100800 */
[----:B0-----:R-:W4:Y:S01]  /*4d50*/  LDL R7, [R1+0x1370] ;  /* 0x0013700001077983 */ /* 0x001f220000100800 */
[----:B------:R-:W-:-:S05]  /*4d60*/  @!P6 IMAD.IADD R19, R19, 0x1, -R0 ;  /* 0x000000011313e824 */ /* 0x000fca00078e0a00 */
[----:B------:R-:W-:Y:S04]  /*4d70*/  STL [R1+0xa4], R19 ;  /* 0x0000a41301007387 */ /* 0x000fe80000100800 */
[----:B-1----:R-:W4:Y:S04]  /*4d80*/  LDL R12, [R1+0x1368] ;  /* 0x00136800010c7983 */ /* 0x002f280000100800 */
[----:B------:R-:W4:Y:S01]  /*4d90*/  LDL R9, [R1+0x136c] ;  /* 0x00136c0001097983 */ /* 0x000f220000100800 */
[C---:B------:R-:W-:Y:S02]  /*4da0*/  ISETP.GT.U32.AND P4, PT, R0.reuse, R21, PT ;  /* 0x000000150000720c */ /* 0x040fe40003f84070 */
[----:B------:R-:W-:-:S02]  /*4db0*/  ISETP.GT.U32.AND P5, PT, R0, R23, PT ;  /* 0x000000170000720c */ /* 0x000fc40003fa4070 */
[C---:B------:R-:W-:Y:S02]  /*4dc0*/  ISETP.GT.U32.AND P3, PT, R0.reuse, R24, PT ;  /* 0x000000180000720c */ /* 0x040fe40003f64070 */
[----:B------:R-:W-:-:S07]  /*4dd0*/  ISETP.GT.U32.AND P2, PT, R0, R26, PT ;  /* 0x0000001a0000720c */ /* 0x000fce0003f44070 */
[--C-:B------:R-:W-:Y:S02]  /*4de0*/  @!P4 IMAD.IADD R21, R21, 0x1, -R0.reuse ;  /* 0x000000011515c824 */ /* 0x100fe400078e0a00 */
[----:B------:R-:W-:-:S03]  /*4df0*/  @!P5 IMAD.IADD R23, R23, 0x1, -R0 ;  /* 0x000000011717d824 */ /* 0x000fc600078e0a00 */
[----:B------:R-:W-:Y:S01]  /*4e00*/  ISETP.GT.U32.AND P4, PT, R0, R21, PT ;  /* 0x000000150000720c */ /* 0x000fe20003f84070 */
[--C-:B------:R-:W-:Y:S01]  /*4e10*/  @!P3 IMAD.IADD R24, R24, 0x1, -R0.reuse ;  /* 0x000000011818b824 */ /* 0x100fe200078e0a00 */
[----:B------:R-:W-:Y:S01]  /*4e20*/  ISETP.GT.U32.AND P3, PT, R0, R23, PT ;  /* 0x000000170000720c */ /* 0x000fe20003f64070 */
[----:B------:R-:W-:Y:S01]  /*4e30*/  @!P2 IMAD.IADD R26, R26, 0x1, -R0 ;  /* 0x000000011a1aa824 */ /* 0x000fe200078e0a00 */
[----:B------:R-:W-:-:S04]  /*4e40*/  ISETP.GT.U32.AND P5, PT, R0, R6, PT ;  /* 0x000000060000720c */ /* 0x000fc80003fa4070 */
[----:B------:R-:W-:-:S05]  /*4e50*/  ISETP.GT.U32.AND P2, PT, R0, R26, PT ;  /* 0x0000001a0000720c */ /* 0x000fca0003f44070 */
[--C-:B------:R-:W-:Y:S01]  /*4e60*/  @!P4 IMAD.IADD R21, R21, 0x1, -R0.reuse ;  /* 0x000000011515c824 */ /* 0x100fe200078e0a00 */
[C---:B------:R-:W-:Y:S01]  /*4e70*/  ISETP.GT.U32.AND P6, PT, R0.reuse, R24, PT ;  /* 0x000000180000720c */ /* 0x040fe20003fc4070 */
[--C-:B------:R-:W-:Y:S01]  /*4e80*/  @!P3 IMAD.IADD R23, R23, 0x1, -R0.reuse ;  /* 0x000000011717b824 */ /* 0x100fe200078e0a00 */
[----:B------:R-:W-:Y:S01]  /*4e90*/  ISETP.GT.U32.AND P3, PT, R0, R51, PT ;  /* 0x000000330000720c */ /* 0x000fe20003f64070 */
[----:B------:R-:W-:-:S04]  /*4ea0*/  @!P5 IMAD.IADD R6, R6, 0x1, -R0 ;  /* 0x000000010606d824 */ /* 0x000fc800078e0a00 */
[----:B------:R-:W-:Y:S01]  /*4eb0*/  @!P2 IMAD.IADD R26, R26, 0x1, -R0 ;  /* 0x000000011a1aa824 */ /* 0x000fe200078e0a00 */
[C---:B------:R-:W-:Y:S02]  /*4ec0*/  ISETP.GT.U32.AND P2, PT, R0.reuse, R61, PT ;  /* 0x0000003d0000720c */ /* 0x040fe40003f44070 */
[----:B------:R-:W-:-:S03]  /*4ed0*/  ISETP.GT.U32.AND P5, PT, R0, R50, PT ;  /* 0x000000320000720c */ /* 0x000fc60003fa4070 */
[--C-:B------:R-:W-:Y:S01]  /*4ee0*/  @!P6 IMAD.IADD R24, R24, 0x1, -R0.reuse ;  /* 0x000000011818e824 */ /* 0x100fe200078e0a00 */
[----:B------:R-:W-:Y:S01]  /*4ef0*/  ISETP.GT.U32.AND P6, PT, R0, R6, PT ;  /* 0x000000060000720c */ /* 0x000fe20003fc4070 */
[----:B------:R-:W-:-:S06]  /*4f00*/  @!P3 IMAD.IADD R51, R51, 0x1, -R0 ;  /* 0x000000013333b824 */ /* 0x000fcc00078e0a00 */
[--C-:B------:R-:W-:Y:S02]  /*4f10*/  @!P2 IMAD.IADD R61, R61, 0x1, -R0.reuse ;  /* 0x000000013d3da824 */ /* 0x100fe400078e0a00 */
[--C-:B------:R-:W-:Y:S01]  /*4f20*/  @!P5 IMAD.IADD R50, R50, 0x1, -R0.reuse ;  /* 0x000000013232d824 */ /* 0x100fe200078e0a00 */
[C---:B------:R-:W-:Y:S02]  /*4f30*/  ISETP.GT.U32.AND P5, PT, R0.reuse, R51, PT ;  /* 0x000000330000720c */ /* 0x040fe40003fa4070 */
[C---:B------:R-:W-:Y:S02]  /*4f40*/  ISETP.GT.U32.AND P2, PT, R0.reuse, R61, PT ;  /* 0x0000003d0000720c */ /* 0x040fe40003f44070 */
[----:B------:R-:W-:Y:S01]  /*4f50*/  ISETP.GT.U32.AND P3, PT, R0, R58, PT ;  /* 0x0000003a0000720c */ /* 0x000fe20003f64070 */
[----:B------:R-:W-:Y:S01]  /*4f60*/  @!P6 IMAD.IADD R6, R6, 0x1, -R0 ;  /* 0x000000010606e824 */ /* 0x000fe200078e0a00 */
[----:B------:R-:W-:-:S07]  /*4f70*/  ISETP.GT.U32.AND P6, PT, R0, R50, PT ;  /* 0x000000320000720c */ /* 0x000fce0003fc4070 */
[--C-:B------:R-:W-:Y:S01]  /*4f80*/  @!P5 IMAD.IADD R51, R51, 0x1, -R0.reuse ;  /* 0x000000013333d824 */ /* 0x100fe200078e0a00 */
[C---:B------:R-:W-:Y:S01]  /*4f90*/  ISETP.GT.U32.AND P5, PT, R0.reuse, R47, PT ;  /* 0x0000002f0000720c */ /* 0x040fe20003fa4070 */
[--C-:B------:R-:W-:Y:S01]  /*4fa0*/  @!P2 IMAD.IADD R61, R61, 0x1, -R0.reuse ;  /* 0x000000013d3da824 */ /* 0x100fe200078e0a00 */
[----:B------:R-:W-:Y:S01]  /*4fb0*/  ISETP.GT.U32.AND P2, PT, R0, R46, PT ;  /* 0x0000002e0000720c */ /* 0x000fe20003f44070 */
[--C-:B------:R-:W-:Y:S01]  /*4fc0*/  @!P3 IMAD.IADD R58, R58, 0x1, -R0.reuse ;  /* 0x000000013a3ab824 */ /* 0x100fe200078e0a00 */
[----:B------:R-:W-:Y:S01]  /*4fd0*/  ISETP.GT.U32.AND P3, PT, R0, R57, PT ;  /* 0x000000390000720c */ /* 0x000fe20003f64070 */
[----:B------:R-:W-:-:S03]  /*4fe0*/  @!P6 IMAD.IADD R50, R50, 0x1, -R0 ;  /* 0x000000013232e824 */ /* 0x000fc600078e0a00 */
[----:B------:R-:W-:-:S05]  /*4ff0*/  ISETP.GT.U32.AND P6, PT, R0, R58, PT ;  /* 0x0000003a0000720c */ /* 0x000fca0003fc4070 */
[--C-:B------:R-:W-:Y:S02]  /*5000*/  @!P5 IMAD.IADD R47, R47, 0x1, -R0.reuse ;  /* 0x000000012f2fd824 */ /* 0x100fe400078e0a00 */
[--C-:B------:R-:W-:Y:S01]  /*5010*/  @!P2 IMAD.IADD R46, R46, 0x1, -R0.reuse ;  /* 0x000000012e2ea824 */ /* 0x100fe200078e0a00 */
[----:B------:R-:W-:Y:S01]  /*5020*/  IABS R14, R18 ;  /* 0x00000012000e7213 */ /* 0x000fe20000000000 */
[----:B------:R-:W-:Y:S01]  /*5030*/  @!P3 IMAD.IADD R57, R57, 0x1, -R0 ;  /* 0x000000013939b824 */ /* 0x000fe200078e0a00 */
[C---:B------:R-:W-:Y:S02]  /*5040*/  ISETP.GT.U32.AND P3, PT, R0.reuse, R47, PT ;  /* 0x0000002f0000720c */ /* 0x040fe40003f64070 */
[C---:B------:R-:W-:Y:S02]  /*5050*/  ISETP.GT.U32.AND P2, PT, R0.reuse, R46, PT ;  /* 0x0000002e0000720c */ /* 0x040fe40003f44070 */
[----:B------:R-:W-:Y:S01]  /*5060*/  ISETP.GT.U32.AND P5, PT, R0, R59, PT ;  /* 0x0000003b0000720c */ /* 0x000fe20003fa4070 */
[----:B------:R-:W-:-:S04]  /*5070*/  IMAD.HI.U32 R18, R60, R14, RZ ;  /* 0x0000000e3c127227 */ /* 0x000fc800078e00ff */
[----:B------:R-:W-:Y:S01]  /*5080*/  @!P6 IMAD.IADD R58, R58, 0x1, -R0 ;  /* 0x000000013a3ae824 */ /* 0x000fe200078e0a00 */
[C---:B------:R-:W-:Y:S01]  /*5090*/  ISETP.GT.U32.AND P6, PT, R0.reuse, R57, PT ;  /* 0x000000390000720c */ /* 0x040fe20003fc4070 */
[----:B------:R-:W-:Y:S01]  /*50a0*/  IMAD.MOV R18, RZ, RZ, -R18 ;  /* 0x000000ffff127224 */ /* 0x000fe200078e0a12 */
[----:B------:R-:W-:Y:S02]  /*50b0*/  IABS R2, R17 ;  /* 0x0000001100027213 */ /* 0x000fe40000000000 */
[----:B------:R-:W-:Y:S01]  /*50c0*/  IABS R13, R13 ;  /* 0x0000000d000d7213 */ /* 0x000fe20000000000 */
[C---:B------:R-:W-:Y:S01]  /*50d0*/  IMAD R22, R0.reuse, R18, R14 ;  /* 0x0000001200167224 */ /* 0x040fe200078e020e */
[----:B------:R-:W-:Y:S01]  /*50e0*/  IABS R14, R16 ;  /* 0x00000010000e7213 */ /* 0x000fe20000000000 */
[--C-:B------:R-:W-:Y:S01]  /*50f0*/  @!P3 IMAD.IADD R47, R47, 0x1, -R0.reuse ;  /* 0x000000012f2fb824 */ /* 0x100fe200078e0a00 */
[----:B------:R-:W-:Y:S01]  /*5100*/  ISETP.GT.U32.AND P3, PT, R0, R54, PT ;  /* 0x000000360000720c */ /* 0x000fe20003f64070 */
[----:B------:R-:W-:Y:S01]  /*5110*/  @!P2 IMAD.IADD R46, R46, 0x1, -R0 ;  /* 0x000000012e2ea824 */ /* 0x000fe200078e0a00 */
[----:B------:R-:W-:Y:S01]  /*5120*/  ISETP.GT.U32.AND P2, PT, R0, R42, PT ;  /* 0x0000002a0000720c */ /* 0x000fe20003f44070 */
[----:B------:R-:W-:-:S04]  /*5130*/  IMAD.HI.U32 R16, R60, R2, RZ ;  /* 0x000000023c107227 */ /* 0x000fc800078e00ff */
[----:B------:R-:W-:Y:S01]  /*5140*/  @!P5 IMAD.IADD R59, R59, 0x1, -R0 ;  /* 0x000000013b3bd824 */ /* 0x000fe200078e0a00 */
[----:B------:R-:W-:Y:S01]  /*5150*/  ISETP.GT.U32.AND P5, PT, R0, R49, PT ;  /* 0x000000310000720c */ /* 0x000fe20003fa4070 */
[----:B------:R-:W-:Y:S01]  /*5160*/  IMAD.HI.U32 R17, R60, R13, RZ ;  /* 0x0000000d3c117227 */ /* 0x000fe200078e00ff */
[----:B------:R0:W-:Y:S03]  /*5170*/  STL [R1+0xa0], R21 ;  /* 0x0000a01501007387 */ /* 0x0001e60000100800 */
[----:B------:R-:W-:Y:S02]  /*5180*/  IMAD.MOV R16, RZ, RZ, -R16 ;  /* 0x000000ffff107224 */ /* 0x000fe400078e0a10 */
[----:B------:R-:W-:Y:S01]  /*5190*/  @!P6 IMAD.IADD R57, R57, 0x1, -R0 ;  /* 0x000000013939e824 */ /* 0x000fe200078e0a00 */
[C---:B------:R-:W-:Y:S01]  /*51a0*/  ISETP.GT.U32.AND P6, PT, R0.reuse, R59, PT ;  /* 0x0000003b0000720c */ /* 0x040fe20003fc4070 */
[----:B------:R-:W-:Y:S01]  /*51b0*/  IMAD.MOV R17, RZ, RZ, -R17 ;  /* 0x000000ffff117224 */ /* 0x000fe200078e0a11 */
[----:B---3--:R-:W-:-:S13]  /*51c0*/  ISETP.GT.U32.AND P4, PT, R0, R53, PT ;  /* 0x000000350000720c */ /* 0x008fda0003f84070 */
[----:B------:R-:W-:-:S05]  /*51d0*/  @!P4 IMAD.IADD R53, R53, 0x1, -R0 ;  /* 0x000000013535c824 */ /* 0x000fca00078e0a00 */
[----:B------:R-:W-:-:S13]  /*51e0*/  ISETP.GT.U32.AND P4, PT, R0, R53, PT ;  /* 0x000000350000720c */ /* 0x000fda0003f84070 */
[----:B------:R-:W-:Y:S01]  /*51f0*/  @!P4 IMAD.IADD R53, R53, 0x1, -R0 ;  /* 0x000000013535c824 */ /* 0x000fe200078e0a00 */
[----:B------:R-:W-:-:S13]  /*5200*/  ISETP.GT.U32.AND P4, PT, R0, R48, PT ;  /* 0x000000300000720c */ /* 0x000fda0003f84070 */
[----:B------:R-:W-:-:S05]  /*5210*/  @!P4 IMAD.IADD R48, R48, 0x1, -R0 ;  /* 0x000000013030c824 */ /* 0x000fca00078e0a00 */
[C---:B------:R-:W-:Y:S01]  /*5220*/  ISETP.GT.U32.AND P4, PT, R0.reuse, R48, PT ;  /* 0x000000300000720c */ /* 0x040fe20003f84070 */
[----:B------:R-:W-:Y:S01]  /*5230*/  STL [R1+0x9c], R23 ;  /* 0x00009c1701007387 */ /* 0x000fe20000100800 */
[----:B0-----:R-:W-:-:S11]  /*5240*/  IMAD R21, R0, R16, R2 ;  /* 0x0000001000157224 */ /* 0x001fd600078e0202 */
[----:B------:R-:W-:Y:S01]  /*5250*/  @!P4 IMAD.IADD R48, R48, 0x1, -R0 ;  /* 0x000000013030c824 */ /* 0x000fe200078e0a00 */
[----:B------:R-:W-:Y:S01]  /*5260*/  ISETP.GT.U32.AND P4, PT, R0, R55, PT ;  /* 0x000000370000720c */ /* 0x000fe20003f84070 */
[----:B------:R0:W-:Y:S01]  /*5270*/  STL [R1+0x98], R24 ;  /* 0x0000981801007387 */ /* 0x0001e20000100800 */
[----:B--2---:R-:W-:-:S03]  /*5280*/  IABS R2, R5 ;  /* 0x0000000500027213 */ /* 0x004fc60000000000 */
[----:B------:R-:W-:Y:S01]  /*5290*/  STL [R1+0x94], R26 ;  /* 0x0000941a01007387 */ /* 0x000fe20000100800 */
[----:B------:R-:W-:-:S03]  /*52a0*/  @!P3 IMAD.IADD R54, R54, 0x1, -R0 ;  /* 0x000000013636b824 */ /* 0x000fc600078e0a00 */
[----:B------:R-:W-:Y:S01]  /*52b0*/  STL [R1+0x13c], R6 ;  /* 0x00013c0601007387 */ /* 0x000fe20000100800 */
[----:B0-----:R-:W-:Y:S01]  /*52c0*/  IMAD R24, R0, R17, R13 ;  /* 0x0000001100187224 */ /* 0x001fe200078e020d */
[----:B----4-:R-:W-:Y:S02]  /*52d0*/  IABS R13, R7 ;  /* 0x00000007000d7213 */ /* 0x010fe40000000000 */
[----:B------:R0:W-:Y:S01]  /*52e0*/  STL [R1+0x140], R53 ;  /* 0x0001403501007387 */ /* 0x0001e20000100800 */
[----:B------:R-:W-:Y:S02]  /*52f0*/  @!P4 IMAD.IADD R55, R55, 0x1, -R0 ;  /* 0x000000013737c824 */ /* 0x000fe400078e0a00 */
[----:B------:R-:W-:-:S04]  /*5300*/  IMAD.HI.U32 R19, R60, R15, RZ ;  /* 0x0000000f3c137227 */ /* 0x000fc800078e00ff */
[----:B------:R-:W-:Y:S01]  /*5310*/  @!P2 IMAD.IADD R42, R42, 0x1, -R0 ;  /* 0x000000012a2aa824 */ /* 0x000fe200078e0a00 */
[----:B0-----:R-:W2:Y:S01]  /*5320*/  LDL.LU R53, [R1+0x1588] ;  /* 0x0015880001357983 */ /* 0x001ea20000300800 */
[----:B------:R-:W-:-:S03]  /*5330*/  IMAD.HI.U32 R18, R60, R14, RZ ;  /* 0x0000000e3c127227 */ /* 0x000fc600078e00ff */
[----:B------:R0:W-:Y:S01]  /*5340*/  STL [R1+0x124], R51 ;  /* 0x0001243301007387 */ /* 0x0001e20000100800 */
[----:B------:R-:W-:Y:S01]  /*5350*/  IMAD.HI.U32 R16, R60, R2, RZ ;  /* 0x000000023c107227 */ /* 0x000fe200078e00ff */
[----:B------:R-:W-:-:S03]  /*5360*/  ISETP.GT.U32.AND P4, PT, R0, R55, PT ;  /* 0x000000370000720c */ /* 0x000fc60003f84070 */
[----:B------:R-:W-:Y:S02]  /*5370*/  @!P5 IMAD.IADD R49, R49, 0x1, -R0 ;  /* 0x000000013131d824 */ /* 0x000fe400078e0a00 */
[----:B------:R-:W-:Y:S01]  /*5380*/  IMAD.HI.U32 R17, R60, R13, RZ ;  /* 0x0000000d3c117227 */ /* 0x000fe200078e00ff */
[----:B0-----:R-:W3:Y:S03]  /*5390*/  LDL.LU R51, [R1+0x1584] ;  /* 0x0015840001337983 */ /* 0x001ee60000300800 */
[----:B------:R-:W-:Y:S01]  /*53a0*/  IMAD.MOV R19, RZ, RZ, -R19 ;  /* 0x000000ffff137224 */ /* 0x000fe200078e0a13 */
[C---:B------:R-:W-:Y:S01]  /*53b0*/  ISETP.GT.U32.AND P5, PT, R0.reuse, R54, PT ;  /* 0x000000360000720c */ /* 0x040fe20003fa4070 */
[----:B------:R0:W-:Y:S01]  /*53c0*/  STL [R1+0x128], R50 ;  /* 0x0001283201007387 */ /* 0x0001e20000100800 */
[----:B------:R-:W-:Y:S01]  /*53d0*/  IMAD.MOV R18, RZ, RZ, -R18 ;  /* 0x000000ffff127224 */ /* 0x000fe200078e0a12 */
[----:B------:R-:W-:Y:S01]  /*53e0*/  ISETP.GT.U32.AND P2, PT, R0, R42, PT ;  /* 0x0000002a0000720c */ /* 0x000fe20003f44070 */
[----:B------:R-:W-:-:S02]  /*53f0*/  IMAD.MOV R16, RZ, RZ, -R16 ;  /* 0x000000ffff107224 */ /* 0x000fc400078e0a10 */
[----:B------:R-:W-:Y:S01]  /*5400*/  @!P6 IMAD.IADD R59, R59, 0x1, -R0 ;  /* 0x000000013b3be824 */ /* 0x000fe200078e0a00 */
[C---:B------:R-:W-:Y:S01]  /*5410*/  ISETP.GT.U32.AND P6, PT, R0.reuse, R49, PT ;  /* 0x000000310000720c */ /* 0x040fe20003fc4070 */
[----:B------:R-:W-:Y:S01]  /*5420*/  IMAD.MOV R17, RZ, RZ, -R17 ;  /* 0x000000ffff117224 */ /* 0x000fe200078e0a11 */
[----:B0-----:R-:W4:Y:S04]  /*5430*/  LDL.LU R50, [R1+0x1580] ;  /* 0x0015800001327983 */ /* 0x001f280000300800 */
[----:B------:R0:W-:Y:S01]  /*5440*/  STL [R1+0x130], R61 ;  /* 0x0001303d01007387 */ /* 0x0001e20000100800 */
[C---:B------:R-:W-:Y:S01]  /*5450*/  IMAD R23, R0.reuse, R19, R15 ;  /* 0x0000001300177224 */ /* 0x040fe200078e020f */
[----:B------:R-:W-:Y:S01]  /*5460*/  IABS R15, R12 ;  /* 0x0000000c000f7213 */ /* 0x000fe20000000000 */
[C---:B------:R-:W-:Y:S01]  /*5470*/  IMAD R26, R0.reuse, R18, R14 ;  /* 0x00000012001a7224 */ /* 0x040fe200078e020e */
[----:B------:R-:W-:Y:S01]  /*5480*/  IABS R14, R9 ;  /* 0x00000009000e7213 */ /* 0x000fe20000000000 */
[C---:B------:R-:W-:Y:S01]  /*5490*/  IMAD R12, R0.reuse, R16, R2 ;  /* 0x00000010000c7224 */ /* 0x040fe200078e0202 */
[----:B0-----:R-:W2:Y:S04]  /*54a0*/  LDL R61, [R1+0x135c] ;  /* 0x00135c00013d7983 */ /* 0x001ea80000100800 */
[----:B------:R0:W-:Y:S01]  /*54b0*/  STL [R1+0x134], R58 ;  /* 0x0001343a01007387 */ /* 0x0001e20000100800 */
[----:B------:R-:W-:-:S03]  /*54c0*/  IMAD R9, R0, R17, R13 ;  /* 0x0000001100097224 */ /* 0x000fc600078e020d */
[----:B0-----:R-:W2:Y:S04]  /*54d0*/  LDL.LU R58, [R1+0x157c] ;  /* 0x00157c00013a7983 */ /* 0x001ea80000300800 */
[----:B------:R-:W2:Y:S04]  /*54e0*/  LDL R5, [R1+0x1358] ;  /* 0x0013580001057983 */ /* 0x000ea80000100800 */
[----:B------:R0:W-:Y:S01]  /*54f0*/  STL [R1+0x138], R48 ;  /* 0x0001383001007387 */ /* 0x0001e20000100800 */
[--C-:B------:R-:W-:Y:S02]  /*5500*/  @!P4 IMAD.IADD R55, R55, 0x1, -R0.reuse ;  /* 0x000000013737c824 */ /* 0x100fe400078e0a00 */
[--C-:B------:R-:W-:Y:S01]  /*5510*/  @!P5 IMAD.IADD R54, R54, 0x1, -R0.reuse ;  /* 0x000000013636d824 */ /* 0x100fe200078e0a00 */
[----:B0-----:R-:W3:Y:S04]  /*5520*/  LDL.LU R48, [R1+0x1578] ;  /* 0x0015780001307983 */ /* 0x001ee80000300800 */
[----:B------:R-:W3:Y:S04]  /*5530*/  LDL R16, [R1+0x1360] ;  /* 0x0013600001107983 */ /* 0x000ee80000100800 */
[----:B------:R-:W4:Y:S04]  /*5540*/  LDL R17, [R1+0x1364] ;  /* 0x0013640001117983 */ /* 0x000f280000100800 */
[----:B------:R0:W-:Y:S01]  /*5550*/  STL [R1+0x12c], R47 ;  /* 0x00012c2f01007387 */ /* 0x0001e20000100800 */
[----:B------:R-:W-:-:S02]  /*5560*/  @!P2 IMAD.IADD R42, R42, 0x1, -R0 ;  /* 0x000000012a2aa824 */ /* 0x000fc400078e0a00 */
[----:B------:R-:W-:Y:S01]  /*5570*/  @!P6 IMAD.IADD R49, R49, 0x1, -R0 ;  /* 0x000000013131e824 */ /* 0x000fe200078e0a00 */
[----:B0-----:R-:W4:Y:S04]  /*5580*/  LDL.LU R47, [R1+0x1574] ;  /* 0x00157400012f7983 */ /* 0x001f280000300800 */
[----:B------:R0:W-:Y:S04]  /*5590*/  STL [R1+0x90], R57 ;  /* 0x0000903901007387 */ /* 0x0001e80000100800 */
[----:B0-----:R-:W4:Y:S04]  /*55a0*/  LDL.LU R57, [R1+0x1570] ;  /* 0x0015700001397983 */ /* 0x001f280000300800 */
[----:B------:R0:W-:Y:S04]  /*55b0*/  STL [R1+0x8c], R46 ;  /* 0x00008c2e01007387 */ /* 0x0001e80000100800 */
[----:B0-----:R-:W4:Y:S04]  /*55c0*/  LDL.LU R46, [R1+0x156c] ;  /* 0x00156c00012e7983 */ /* 0x001f280000300800 */
[----:B------:R0:W-:Y:S04]  /*55d0*/  STL [R1+0x88], R59 ;  /* 0x0000883b01007387 */ /* 0x0001e80000100800 */
[----:B0-----:R-:W4:Y:S04]  /*55e0*/  LDL.LU R59, [R1+0x1568] ;  /* 0x00156800013b7983 */ /* 0x001f280000300800 */
[----:B------:R-:W-:Y:S04]  /*55f0*/  STL [R1+0x84], R55 ;  /* 0x0000843701007387 */ /* 0x000fe80000100800 */
[----:B------:R0:W-:Y:S04]  /*5600*/  STL [R1+0x80], R54 ;  /* 0x0000803601007387 */ /* 0x0001e80000100800 */
[----:B------:R1:W-:Y:S04]  /*5610*/  STL [R1+0x78], R42 ;  /* 0x0000782a01007387 */ /* 0x0003e80000100800 */
[----:B------:R1:W-:Y:S04]  /*5620*/  STL [R1+0x7c], R49 ;  /* 0x00007c3101007387 */ /* 0x0003e80000100800 */
[----:B0-----:R-:W4:Y:S04]  /*5630*/  LDL R54, [R1+0x134c] ;  /* 0x00134c0001367983 */ /* 0x001f280000100800 */
[----:B-1----:R-:W4:Y:S04]  /*5640*/  LDL R42, [R1+0x1354] ;  /* 0x00135400012a7983 */ /* 0x002f280000100800 */
[----:B------:R-:W4:Y:S04]  /*5650*/  LDL R49, [R1+0x1350] ;  /* 0x0013500001317983 */ /* 0x000f280000100800 */
[----:B------:R-:W4:Y:S01]  /*5660*/  LDL R55, [R1+0x1348] ;  /* 0x0013480001377983 */ /* 0x000f220000100800 */
[----:B------:R-:W-:-:S02]  /*5670*/  ISETP.GT.U32.AND P4, PT, R0, R3, PT ;  /* 0x000000030000720c */ /* 0x000fc40003f84070 */
[C---:B------:R-:W-:Y:S02]  /*5680*/  ISETP.GT.U32.AND P3, PT, R0.reuse, R41, PT ;  /* 0x000000290000720c */ /* 0x040fe40003f64070 */
[----:B------:R-:W-:-:S09]  /*5690*/  ISETP.GT.U32.AND P5, PT, R0, R40, PT ;  /* 0x000000280000720c */ /* 0x000fd20003fa4070 */
[--C-:B------:R-:W-:Y:S02]  /*56a0*/  @!P4 IMAD.IADD R3, R3, 0x1, -R0.reuse ;  /* 0x000000010303c824 */ /* 0x100fe400078e0a00 */
[--C-:B------:R-:W-:Y:S01]  /*56b0*/  @!P3 IMAD.IADD R41, R41, 0x1, -R0.reuse ;  /* 0x000000012929b824 */ /* 0x100fe200078e0a00 */
[C---:B------:R-:W-:Y:S02]  /*56c0*/  ISETP.GT.U32.AND P3, PT, R0.reuse, R39, PT ;  /* 0x000000270000720c */ /* 0x040fe40003f64070 */
[C---:B------:R-:W-:Y:S02]  /*56d0*/  ISETP.GT.U32.AND P4, PT, R0.reuse, R3, PT ;  /* 0x000000030000720c */ /* 0x040fe40003f84070 */
[----:B------:R-:W-:Y:S01]  /*56e0*/  ISETP.GT.U32.AND P6, PT, R0, R41, PT ;  /* 0x000000290000720c */ /* 0x000fe20003fc4070 */
[----:B------:R-:W-:Y:S01]  /*56f0*/  @!P5 IMAD.IADD R40, R40, 0x1, -R0 ;  /* 0x000000012828d824 */ /* 0x000fe200078e0a00 */
[C---:B------:R-:W-:Y:S02]  /*5700*/  ISETP.GT.U32.AND P2, PT, R0.reuse, R37, PT ;  /* 0x000000250000720c */ /* 0x040fe40003f44070 */
[----:B------:R-:W-:-:S05]  /*5710*/  ISETP.GT.U32.AND P5, PT, R0, R36, PT ;  /* 0x000000240000720c */ /* 0x000fca0003fa4070 */
[--C-:B------:R-:W-:Y:S02]  /*5720*/  @!P3 IMAD.IADD R39, R39, 0x1, -R0.reuse ;  /* 0x000000012727b824 */ /* 0x100fe400078e0a00 */
[--C-:B------:R-:W-:Y:S01]  /*5730*/  @!P4 IMAD.IADD R3, R3, 0x1, -R0.reuse ;  /* 0x000000010303c824 */ /* 0x100fe200078e0a00 */
[C---:B------:R-:W-:Y:S01]  /*5740*/  ISETP.GT.U32.AND P4, PT, R0.reuse, R35, PT ;  /* 0x000000230000720c */ /* 0x040fe20003f84070 */
[--C-:B------:R-:W-:Y:S01]  /*5750*/  @!P6 IMAD.IADD R41, R41, 0x1, -R0.reuse ;  /* 0x000000012929e824 */ /* 0x100fe200078e0a00 */
[C---:B------:R-:W-:Y:S02]  /*5760*/  ISETP.GT.U32.AND P6, PT, R0.reuse, R39, PT ;  /* 0x000000270000720c */ /* 0x040fe40003fc4070 */
[----:B------:R-:W-:Y:S01]  /*5770*/  ISETP.GT.U32.AND P3, PT, R0, R40, PT ;  /* 0x000000280000720c */ /* 0x000fe20003f64070 */
[--C-:B------:R-:W-:Y:S02]  /*5780*/  @!P2 IMAD.IADD R37, R37, 0x1, -R0.reuse ;  /* 0x000000012525a824 */ /* 0x100fe400078e0a00 */
[----:B------:R-:W-:-:S02]  /*5790*/  @!P5 IMAD.IADD R36, R36, 0x1, -R0 ;  /* 0x000000012424d824 */ /* 0x000fc400078e0a00 */
[----:B------:R-:W-:Y:S01]  /*57a0*/  IMAD.HI.U32 R18, R60, R15, RZ ;  /* 0x0000000f3c127227 */ /* 0x000fe200078e00ff */
[----:B------:R-:W-:-:S03]  /*57b0*/  ISETP.GT.U32.AND P2, PT, R0, R37, PT ;  /* 0x000000250000720c */ /* 0x000fc60003f44070 */
[----:B------:R-:W-:Y:S02]  /*57c0*/  @!P4 IMAD.IADD R35, R35, 0x1, -R0 ;  /* 0x000000012323c824 */ /* 0x000fe400078e0a00 */
[----:B------:R-:W-:-:S04]  /*57d0*/  IMAD.HI.U32 R19, R60, R14, RZ ;  /* 0x0000000e3c137227 */ /* 0x000fc800078e00ff */
[----:B------:R-:W-:Y:S01]  /*57e0*/  @!P6 IMAD.IADD R39, R39, 0x1, -R0 ;  /* 0x000000012727e824 */ /* 0x000fe200078e0a00 */
[C---:B------:R-:W-:Y:S01]  /*57f0*/  ISETP.GT.U32.AND P6, PT, R0.reuse, R36, PT ;  /* 0x000000240000720c */ /* 0x040fe20003fc4070 */
[----:B------:R-:W-:Y:S01]  /*5800*/  IMAD.MOV R13, RZ, RZ, -R18 ;  /* 0x000000ffff0d7224 */ /* 0x000fe200078e0a12 */
[----:B------:R-:W-:Y:S01]  /*5810*/  ISETP.GT.U32.AND P4, PT, R0, R35, PT ;  /* 0x000000230000720c */ /* 0x000fe20003f84070 */
[----:B------:R-:W-:Y:S02]  /*5820*/  IMAD.MOV R2, RZ, RZ, -R19 ;  /* 0x000000ffff027224 */ /* 0x000fe400078e0a13 */
[----:B------:R-:W-:Y:S01]  /*5830*/  @!P3 IMAD.IADD R40, R40, 0x1, -R0 ;  /* 0x000000012828b824 */ /* 0x000fe200078e0a00 */
[C---:B------:R-:W-:Y:S01]  /*5840*/  ISETP.GT.U32.AND P3, PT, R0.reuse, R34, PT ;  /* 0x000000220000720c */ /* 0x040fe20003f64070 */
[C---:B------:R-:W-:Y:S02]  /*5850*/  IMAD R6, R0.reuse, R13, R15 ;  /* 0x0000000d00067224 */ /* 0x040fe400078e020f */
[C---:B------:R-:W-:Y:S01]  /*5860*/  IMAD R7, R0.reuse, R2, R14 ;  /* 0x0000000200077224 */ /* 0x040fe200078e020e */
[----:B------:R-:W-:Y:S01]  /*5870*/  ISETP.GT.U32.AND P5, PT, R0, R33, PT ;  /* 0x000000210000720c */ /* 0x000fe20003fa4070 */
[----:B------:R0:W-:Y:S01]  /*5880*/  STL [R1+0x74], R41 ;  /* 0x0000742901007387 */ /* 0x0001e20000100800 */
[----:B------:R-:W-:-:S02]  /*5890*/  @!P2 IMAD.IADD R37, R37, 0x1, -R0 ;  /* 0x000000012525a824 */ /* 0x000fc400078e0a00 */
[--C-:B------:R-:W-:Y:S02]  /*58a0*/  @!P6 IMAD.IADD R36, R36, 0x1, -R0.reuse ;  /* 0x000000012424e824 */ /* 0x100fe400078e0a00 */
[--C-:B------:R-:W-:Y:S01]  /*58b0*/  @!P4 IMAD.IADD R35, R35, 0x1, -R0.reuse ;  /* 0x000000012323c824 */ /* 0x100fe200078e0a00 */
[----:B0-----:R-:W4:Y:S02]  /*58c0*/  LDL.LU R41, [R1+0x1564] ;  /* 0x0015640001297983 */ /* 0x001f240000300800 */
[--C-:B------:R-:W-:Y:S02]  /*58d0*/  @!P3 IMAD.IADD R34, R34, 0x1, -R0.reuse ;  /* 0x000000012222b824 */ /* 0x100fe400078e0a00 */
[----:B------:R0:W-:Y:S04]  /*58e0*/  STL [R1+0x70], R3 ;  /* 0x0000700301007387 */ /* 0x0001e80000100800 */
[----:B------:R-:W-:Y:S04]  /*58f0*/  STL [R1+0x58], R40 ;  /* 0x0000582801007387 */ /* 0x000fe80000100800 */
[----:B------:R-:W-:Y:S01]  /*5900*/  STL [R1+0x54], R39 ;  /* 0x0000542701007387 */ /* 0x000fe20000100800 */
[----:B------:R-:W-:-:S03]  /*5910*/  @!P5 IMAD.IADD R33, R33, 0x1, -R0 ;  /* 0x000000012121d824 */ /* 0x000fc600078e0a00 */
[----:B------:R-:W-:Y:S01]  /*5920*/  STL [R1+0x50], R37 ;  /* 0x0000502501007387 */ /* 0x000fe20000100800 */
[----:B------:R-:W-:-:S03]  /*5930*/  ISETP.GT.U32.AND P5, PT, R0, R34, PT ;  /* 0x000000220000720c */ /* 0x000fc60003fa4070 */
[----:B------:R-:W-:Y:S04]  /*5940*/  STL [R1+0x4c], R36 ;  /* 0x00004c2401007387 */ /* 0x000fe80000100800 */
[----:B------:R-:W-:Y:S01]  /*5950*/  STL [R1+0x48], R35 ;  /* 0x0000482301007387 */ /* 0x000fe20000100800 */
[----:B------:R-:W-:-:S05]  /*5960*/  ISETP.GT.U32.AND P6, PT, R0, R33, PT ;  /* 0x000000210000720c */ /* 0x000fca0003fc4070 */
[----:B------:R-:W-:-:S08]  /*5970*/  @!P5 IMAD.IADD R34, R34, 0x1, -R0 ;  /* 0x000000012222d824 */ /* 0x000fd000078e0a00 */
[----:B------:R-:W-:Y:S01]  /*5980*/  @!P6 IMAD.IADD R33, R33, 0x1, -R0 ;  /* 0x000000012121e824 */ /* 0x000fe200078e0a00 */
[----:B--2---:R-:W-:-:S05]  /*5990*/  IABS R14, R5 ;  /* 0x00000005000e7213 */ /* 0x004fca0000000000 */
[----:B------:R-:W-:Y:S01]  /*59a0*/  IMAD.HI.U32 R18, R60, R14, RZ ;  /* 0x0000000e3c127227 */ /* 0x000fe200078e00ff */
[----:B---3--:R-:W-:Y:S02]  /*59b0*/  IABS R13, R16 ;  /* 0x00000010000d7213 */ /* 0x008fe40000000000 */
[----:B----4-:R-:W-:-:S03]  /*59c0*/  IABS R2, R17 ;  /* 0x0000001100027213 */ /* 0x010fc60000000000 */
[----:B------:R-:W-:-:S04]  /*59d0*/  IMAD.HI.U32 R16, R60, R13, RZ ;  /* 0x0000000d3c107227 */ /* 0x000fc800078e00ff */
[----:B------:R-:W-:-:S04]  /*59e0*/  IMAD.HI.U32 R15, R60, R2, RZ ;  /* 0x000000023c0f7227 */ /* 0x000fc800078e00ff */
[----:B------:R-:W-:Y:S02]  /*59f0*/  IMAD.MOV R16, RZ, RZ, -R16 ;  /* 0x000000ffff107224 */ /* 0x000fe400078e0a10 */
[----:B------:R-:W-:Y:S02]  /*5a00*/  IMAD.MOV R15, RZ, RZ, -R15 ;  /* 0x000000ffff0f7224 */ /* 0x000fe400078e0a0f */
[----:B------:R-:W-:Y:S02]  /*5a10*/  IMAD.MOV R18, RZ, RZ, -R18 ;  /* 0x000000ffff127224 */ /* 0x000fe400078e0a12 */
[C---:B0-----:R-:W-:Y:S02]  /*5a20*/  IMAD R3, R0.reuse, R16, R13 ;  /* 0x0000001000037224 */ /* 0x041fe400078e020d */
[C---:B------:R-:W-:Y:S02]  /*5a30*/  IMAD R5, R0.reuse, R15, R2 ;  /* 0x0000000f00057224 */ /* 0x040fe400078e0202 */
[----:B------:R-:W-:Y:S01]  /*5a40*/  IMAD R2, R0, R18, R14 ;  /* 0x0000001200027224 */ /* 0x000fe200078e020e */
[----:B------:R-:W-:-:S02]  /*5a50*/  IABS R13, R42 ;  /* 0x0000002a000d7213 */ /* 0x000fc40000000000 */
[----:B------:R-:W2:Y:S01]  /*5a60*/  LDL R42, [R1+0x1344] ;  /* 0x00134400012a7983 */ /* 0x000ea20000100800 */
[----:B------:R-:W-:-:S03]  /*5a70*/  IABS R14, R49 ;  /* 0x00000031000e7213 */ /* 0x000fc60000000000 */
[----:B------:R-:W3:Y:S01]  /*5a80*/  LDL R49, [R1+0x1340] ;  /* 0x0013400001317983 */ /* 0x000ee20000100800 */
[----:B------:R-:W-:-:S03]  /*5a90*/  IABS R15, R54 ;  /* 0x00000036000f7213 */ /* 0x000fc60000000000 */
[----:B------:R-:W-:Y:S04]  /*5aa0*/  STL [R1+0x44], R34 ;  /* 0x0000442201007387 */ /* 0x000fe80000100800 */
[----:B------:R-:W4:Y:S01]  /*5ab0*/  LDL R54, [R1+0x133c] ;  /* 0x00133c0001367983 */ /* 0x000f220000100800 */
[----:B------:R-:W-:-:S03]  /*5ac0*/  IABS R16, R55 ;  /* 0x0000003700107213 */ /* 0x000fc60000000000 */
[----:B------:R-:W-:Y:S04]  /*5ad0*/  STL [R1+0x40], R33 ;  /* 0x0000402101007387 */ /* 0x000fe80000100800 */
[----:B------:R-:W4:Y:S01]  /*5ae0*/  LDL R55, [R1+0x1338] ;  /* 0x0013380001377983 */ /* 0x000f220000100800 */
[C---:B------:R-:W-:Y:S02]  /*5af0*/  ISETP.GT.U32.AND P2, PT, R0.reuse, R32, PT ;  /* 0x000000200000720c */ /* 0x040fe40003f44070 */
[C---:B------:R-:W-:Y:S02]  /*5b00*/  ISETP.GT.U32.AND P3, PT, R0.reuse, R31, PT ;  /* 0x0000001f0000720c */ /* 0x040fe40003f64070 */
[----:B------:R-:W-:-:S09]  /*5b10*/  ISETP.GT.U32.AND P5, PT, R0, R27, PT ;  /* 0x0000001b0000720c */ /* 0x000fd20003fa4070 */
[--C-:B------:R-:W-:Y:S02]  /*5b20*/  @!P2 IMAD.IADD R32, R32, 0x1, -R0.reuse ;  /* 0x000000012020a824 */ /* 0x100fe400078e0a00 */
[--C-:B------:R-:W-:Y:S01]  /*5b30*/  @!P3 IMAD.IADD R31, R31, 0x1, -R0.reuse ;  /* 0x000000011f1fb824 */ /* 0x100fe200078e0a00 */
[C---:B------:R-:W-:Y:S02]  /*5b40*/  ISETP.GT.U32.AND P3, PT, R0.reuse, R22, PT ;  /* 0x000000160000720c */ /* 0x040fe40003f64070 */
[C---:B------:R-:W-:Y:S02]  /*5b50*/  ISETP.GT.U32.AND P2, PT, R0.reuse, R32, PT ;  /* 0x000000200000720c */ /* 0x040fe40003f44070 */
[C---:B------:R-:W-:Y:S02]  /*5b60*/  ISETP.GT.U32.AND P6, PT, R0.reuse, R31, PT ;  /* 0x0000001f0000720c */ /* 0x040fe40003fc4070 */
[C---:B------:R-:W-:Y:S01]  /*5b70*/  ISETP.GT.U32.AND P4, PT, R0.reuse, R28, PT ;  /* 0x0000001c0000720c */ /* 0x040fe20003f84070 */
[----:B------:R-:W-:Y:S01]  /*5b80*/  @!P5 IMAD.IADD R27, R27, 0x1, -R0 ;  /* 0x000000011b1bd824 */ /* 0x000fe200078e0a00 */
[----:B------:R-:W-:-:S05]  /*5b90*/  ISETP.GT.U32.AND P5, PT, R0, R21, PT ;  /* 0x000000150000720c */ /* 0x000fca0003fa4070 */
[--C-:B------:R-:W-:Y:S02]  /*5ba0*/  @!P3 IMAD.IADD R22, R22, 0x1, -R0.reuse ;  /* 0x000000011616b824 */ /* 0x100fe400078e0a00 */
[--C-:B------:R-:W-:Y:S01]  /*5bb0*/  @!P2 IMAD.IADD R32, R32, 0x1, -R0.reuse ;  /* 0x000000012020a824 */ /* 0x100fe200078e0a00 */
[C---:B------:R-:W-:Y:S01]  /*5bc0*/  ISETP.GT.U32.AND P2, PT, R0.reuse, R20, PT ;  /* 0x000000140000720c */ /* 0x040fe20003f44070 */
[--C-:B------:R-:W-:Y:S01]  /*5bd0*/  @!P6 IMAD.IADD R31, R31, 0x1, -R0.reuse ;  /* 0x000000011f1fe824 */ /* 0x100fe200078e0a00 */
[----:B------:R-:W-:Y:S02]  /*5be0*/  IABS R61, R61 ;  /* 0x0000003d003d7213 */ /* 0x000fe40000000000 */
[----:B------:R-:W-:Y:S01]  /*5bf0*/  ISETP.GT.U32.AND P6, PT, R0, R22, PT ;  /* 0x000000160000720c */ /* 0x000fe20003fc4070 */
[----:B------:R-:W-:Y:S02]  /*5c00*/  @!P4 IMAD.IADD R28, R28, 0x1, -R0 ;  /* 0x000000011c1cc824 */ /* 0x000fe400078e0a00 */
[----:B------:R-:W-:-:S03]  /*5c10*/  IMAD.HI.U32 R17, R60, R61, RZ ;  /* 0x0000003d3c117227 */ /* 0x000fc600078e00ff */
[----:B------:R-:W-:Y:S01]  /*5c20*/  ISETP.GT.U32.AND P4, PT, R0, R28, PT ;  /* 0x0000001c0000720c */ /* 0x000fe20003f84070 */
[----:B------:R-:W-:Y:S02]  /*5c30*/  IMAD.MOV R17, RZ, RZ, -R17 ;  /* 0x000000ffff117224 */ /* 0x000fe400078e0a11 */
[--C-:B------:R-:W-:Y:S02]  /*5c40*/  @!P2 IMAD.IADD R20, R20, 0x1, -R0.reuse ;  /* 0x000000011414a824 */ /* 0x100fe400078e0a00 */
[--C-:B------:R-:W-:Y:S01]  /*5c50*/  @!P5 IMAD.IADD R21, R21, 0x1, -R0.reuse ;  /* 0x000000011515d824 */ /* 0x100fe200078e0a00 */
[C---:B------:R-:W-:Y:S01]  /*5c60*/  ISETP.GT.U32.AND P3, PT, R0.reuse, R27, PT ;  /* 0x0000001b0000720c */ /* 0x040fe20003f64070 */
[C---:B------:R-:W-:Y:S01]  /*5c70*/  IMAD R61, R0.reuse, R17, R61 ;  /* 0x00000011003d7224 */ /* 0x040fe200078e023d */
[----:B------:R-:W-:Y:S01]  /*5c80*/  ISETP.GT.U32.AND P2, PT, R0, R20, PT ;  /* 0x000000140000720c */ /* 0x000fe20003f44070 */
[----:B------:R-:W-:Y:S01]  /*5c90*/  @!P6 IMAD.IADD R22, R22, 0x1, -R0 ;  /* 0x000000011616e824 */ /* 0x000fe200078e0a00 */
[----:B------:R-:W-:Y:S01]  /*5ca0*/  ISETP.GT.U32.AND P6, PT, R0, R21, PT ;  /* 0x000000150000720c */ /* 0x000fe20003fc4070 */
[----:B------:R-:W-:-:S04]  /*5cb0*/  IMAD.HI.U32 R17, R60, R13, RZ ;  /* 0x0000000d3c117227 */ /* 0x000fc800078e00ff */
[----:B------:R-:W-:Y:S02]  /*5cc0*/  IMAD.MOV R17, RZ, RZ, -R17 ;  /* 0x000000ffff117224 */ /* 0x000fe400078e0a11 */
[--C-:B------:R-:W-:Y:S01]  /*5cd0*/  @!P4 IMAD.IADD R28, R28, 0x1, -R0.reuse ;  /* 0x000000011c1cc824 */ /* 0x100fe200078e0a00 */
[C---:B------:R-:W-:Y:S01]  /*5ce0*/  ISETP.GT.U32.AND P4, PT, R0.reuse, R24, PT ;  /* 0x000000180000720c */ /* 0x040fe20003f84070 */
[----:B------:R-:W-:Y:S02]  /*5cf0*/  IMAD R13, R0, R17, R13 ;  /* 0x00000011000d7224 */ /* 0x000fe400078e020d */
[----:B------:R-:W-:Y:S01]  /*5d00*/  IMAD.HI.U32 R17, R60, R16, RZ ;  /* 0x000000103c117227 */ /* 0x000fe200078e00ff */
[----:B------:R-:W-:Y:S03]  /*5d10*/  STL [R1+0x3c], R32 ;  /* 0x00003c2001007387 */ /* 0x000fe60000100800 */
[----:B------:R-:W-:-:S02]  /*5d20*/  @!P3 IMAD.IADD R27, R27, 0x1, -R0 ;  /* 0x000000011b1bb824 */ /* 0x000fc400078e0a00 */
[----:B------:R-:W-:Y:S01]  /*5d30*/  IMAD.HI.U32 R18, R60, R15, RZ ;  /* 0x0000000f3c127227 */ /* 0x000fe200078e00ff */
[----:B------:R-:W-:Y:S03]  /*5d40*/  STL [R1+0x38], R31 ;  /* 0x0000381f01007387 */ /* 0x000fe60000100800 */
[--C-:B------:R-:W-:Y:S01]  /*5d50*/  @!P2 IMAD.IADD R20, R20, 0x1, -R0.reuse ;  /* 0x000000011414a824 */ /* 0x100fe200078e0a00 */
[----:B------:R-:W-:Y:S01]  /*5d60*/  STL [R1+0x34], R28 ;  /* 0x0000341c01007387 */ /* 0x000fe20000100800 */
[----:B------:R-:W-:Y:S02]  /*5d70*/  IMAD.MOV R17, RZ, RZ, -R17 ;  /* 0x000000ffff117224 */ /* 0x000fe400078e0a11 */
[----:B------:R-:W-:Y:S01]  /*5d80*/  @!P6 IMAD.IADD R21, R21, 0x1, -R0 ;  /* 0x000000011515e824 */ /* 0x000fe200078e0a00 */
[----:B------:R-:W-:Y:S01]  /*5d90*/  STL [R1+0x30], R27 ;  /* 0x0000301b01007387 */ /* 0x000fe20000100800 */
[----:B------:R-:W-:-:S02]  /*5da0*/  IMAD.MOV R18, RZ, RZ, -R18 ;  /* 0x000000ffff127224 */ /* 0x000fc400078e0a12 */
[C---:B------:R-:W-:Y:S01]  /*5db0*/  IMAD R16, R0.reuse, R17, R16 ;  /* 0x0000001100107224 */ /* 0x040fe200078e0210 */
[----:B------:R-:W-:Y:S01]  /*5dc0*/  STL [R1+0x2c], R22 ;  /* 0x00002c1601007387 */ /* 0x000fe20000100800 */
[----:B------:R-:W-:-:S03]  /*5dd0*/  IMAD R15, R0, R18, R15 ;  /* 0x00000012000f7224 */ /* 0x000fc600078e020f */
[----:B------:R0:W-:Y:S01]  /*5de0*/  STL [R1+0x28], R20 ;  /* 0x0000281401007387 */ /* 0x0001e20000100800 */
[----:B------:R-:W-:-:S03]  /*5df0*/  @!P4 IMAD.IADD R24, R24, 0x1, -R0 ;  /* 0x000000011818c824 */ /* 0x000fc600078e0a00 */
[----:B------:R1:W-:Y:S02]  /*5e00*/  STL [R1+0x24], R21 ;  /* 0x0000241501007387 */ /* 0x0003e40000100800 */
[----:B------:R-:W-:Y:S01]  /*5e10*/  ISETP.GT.U32.AND P4, PT, R0, R24, PT ;  /* 0x000000180000720c */ /* 0x000fe20003f84070 */
[----:B------:R-:W-:-:S04]  /*5e20*/  IMAD.HI.U32 R19, R60, R14, RZ ;  /* 0x0000000e3c137227 */ /* 0x000fc800078e00ff */
[----:B------:R-:W-:-:S04]  /*5e30*/  IMAD.MOV R19, RZ, RZ, -R19 ;  /* 0x000000ffff137224 */ /* 0x000fc800078e0a13 */
[----:B------:R-:W-:-:S04]  /*5e40*/  IMAD R14, R0, R19, R14 ;  /* 0x00000013000e7224 */ /* 0x000fc800078e020e */
[----:B------:R-:W-:Y:S01]  /*5e50*/  @!P4 IMAD.IADD R24, R24, 0x1, -R0 ;  /* 0x000000011818c824 */ /* 0x000fe200078e0a00 */
[----:B--2---:R-:W-:Y:S02]  /*5e60*/  IABS R17, R42 ;  /* 0x0000002a00117213 */ /* 0x004fe40000000000 */
[----:B------:R-:W2:Y:S01]  /*5e70*/  LDL R42, [R1+0x1334] ;  /* 0x00133400012a7983 */ /* 0x000ea20000100800 */
[----:B---3--:R-:W-:-:S03]  /*5e80*/  IABS R18, R49 ;  /* 0x0000003100127213 */ /* 0x008fc60000000000 */
[----:B------:R-:W3:Y:S01]  /*5e90*/  LDL R49, [R1+0x1330] ;  /* 0x0013300001317983 */ /* 0x000ee20000100800 */
[----:B----4-:R-:W-:-:S03]  /*5ea0*/  IABS R19, R54 ;  /* 0x0000003600137213 */ /* 0x010fc60000000000 */
[----:B------:R-:W4:Y:S04]  /*5eb0*/  LDL R54, [R1+0x132c] ;  /* 0x00132c0001367983 */ /* 0x000f280000100800 */
[----:B------:R1:W-:Y:S01]  /*5ec0*/  STL [R1+0x20], R24 ;  /* 0x0000201801007387 */ /* 0x0003e20000100800 */
[----:B0-----:R-:W-:-:S03]  /*5ed0*/  IABS R20, R55 ;  /* 0x0000003700147213 */ /* 0x001fc60000000000 */
[----:B------:R-:W4:Y:S01]  /*5ee0*/  LDL R55, [R1+0x1328] ;  /* 0x0013280001377983 */ /* 0x000f220000100800 */
[C---:B------:R-:W-:Y:S02]  /*5ef0*/  ISETP.GT.U32.AND P3, PT, R0.reuse, R26, PT ;  /* 0x0000001a0000720c */ /* 0x040fe40003f64070 */
[C---:B------:R-:W-:Y:S02]  /*5f00*/  ISETP.GT.U32.AND P4, PT, R0.reuse, R7, PT ;  /* 0x000000070000720c */ /* 0x040fe40003f84070 */
[----:B------:R-:W-:-:S09]  /*5f10*/  ISETP.GT.U32.AND P5, PT, R0, R23, PT ;  /* 0x000000170000720c */ /* 0x000fd20003fa4070 */
[--C-:B------:R-:W-:Y:S02]  /*5f20*/  @!P3 IMAD.IADD R26, R26, 0x1, -R0.reuse ;  /* 0x000000011a1ab824 */ /* 0x100fe400078e0a00 */
[--C-:B------:R-:W-:Y:S02]  /*5f30*/  @!P4 IMAD.IADD R7, R7, 0x1, -R0.reuse ;  /* 0x000000010707c824 */ /* 0x100fe400078e0a00 */
[----:B------:R-:W-:Y:S01]  /*5f40*/  @!P5 IMAD.IADD R23, R23, 0x1, -R0 ;  /* 0x000000011717d824 */ /* 0x000fe200078e0a00 */
[C---:B------:R-:W-:Y:S02]  /*5f50*/  ISETP.GT.U32.AND P5, PT, R0.reuse, R26, PT ;  /* 0x0000001a0000720c */ /* 0x040fe40003fa4070 */
[C---:B------:R-:W-:Y:S02]  /*5f60*/  ISETP.GT.U32.AND P4, PT, R0.reuse, R7, PT ;  /* 0x000000070000720c */ /* 0x040fe40003f84070 */
[C---:B------:R-:W-:Y:S02]  /*5f70*/  ISETP.GT.U32.AND P3, PT, R0.reuse, R9, PT ;  /* 0x000000090000720c */ /* 0x040fe40003f64070 */
[----:B------:R-:W-:-:S02]  /*5f80*/  ISETP.GT.U32.AND P6, PT, R0, R23, PT ;  /* 0x000000170000720c */ /* 0x000fc40003fc4070 */
[----:B------:R-:W-:-:S05]  /*5f90*/  ISETP.GT.U32.AND P2, PT, R0, R12, PT ;  /* 0x0000000c0000720c */ /* 0x000fca0003f44070 */
[--C-:B------:R-:W-:Y:S01]  /*5fa0*/  @!P5 IMAD.IADD R26, R26, 0x1, -R0.reuse ;  /* 0x000000011a1ad824 */ /* 0x100fe200078e0a00 */
[C---:B------:R-:W-:Y:S01]  /*5fb0*/  ISETP.GT.U32.AND P5, PT, R0.reuse, R6, PT ;  /* 0x000000060000720c */ /* 0x040fe20003fa4070 */
[--C-:B------:R-:W-:Y:S01]  /*5fc0*/  @!P4 IMAD.IADD R7, R7, 0x1, -R0.reuse ;  /* 0x000000010707c824 */ /* 0x100fe200078e0a00 */
[C---:B------:R-:W-:Y:S01]  /*5fd0*/  ISETP.GT.U32.AND P4, PT, R0.reuse, R2, PT ;  /* 0x000000020000720c */ /* 0x040fe20003f84070 */
[--C-:B------:R-:W-:Y:S01]  /*5fe0*/  @!P3 IMAD.IADD R9, R9, 0x1, -R0.reuse ;  /* 0x000000010909b824 */ /* 0x100fe200078e0a00 */
[----:B------:R-:W-:Y:S01]  /*5ff0*/  ISETP.GT.U32.AND P3, PT, R0, R5, PT ;  /* 0x000000050000720c */ /* 0x000fe20003f64070 */
[--C-:B------:R-:W-:Y:S02]  /*6000*/  @!P6 IMAD.IADD R23, R23, 0x1, -R0.reuse ;  /* 0x000000011717e824 */ /* 0x100fe400078e0a00 */
[----:B------:R-:W-:Y:S01]  /*6010*/  @!P2 IMAD.IADD R12, R12, 0x1, -R0 ;  /* 0x000000010c0ca824 */ /* 0x000fe200078e0a00 */
[----:B------:R-:W-:-:S04]  /*6020*/  ISETP.GT.U32.AND P6, PT, R0, R9, PT ;  /* 0x000000090000720c */ /* 0x000fc80003fc4070 */
[----:B------:R-:W-:Y:S01]  /*6030*/  ISETP.GT.U32.AND P2, PT, R0, R12, PT ;  /* 0x0000000c0000720c */ /* 0x000fe20003f44070 */
[--C-:B------:R-:W-:Y:S02]  /*6040*/  @!P5 IMAD.IADD R6, R6, 0x1, -R0.reuse ;  /* 0x000000010606d824 */ /* 0x100fe400078e0a00 */
[--C-:B------:R-:W-:Y:S02]  /*6050*/  @!P4 IMAD.IADD R2, R2, 0x1, -R0.reuse ;  /* 0x000000010202c824 */ /* 0x100fe400078e0a00 */
[----:B------:R-:W-:Y:S01]  /*6060*/  @!P3 IMAD.IADD R5, R5, 0x1, -R0 ;  /* 0x000000010505b824 */ /* 0x000fe200078e0a00 */
[----:B------:R-:W-:Y:S01]  /*6070*/  ISETP.GT.U32.AND P3, PT, R0, R6, PT ;  /* 0x000000060000720c */ /* 0x000fe20003f64070 */
[----:B-1----:R-:W-:Y:S01]  /*6080*/  IMAD.HI.U32 R21, R60, R17, RZ ;  /* 0x000000113c157227 */ /* 0x002fe200078e00ff */
[----:B------:R-:W-:-:S03]  /*6090*/  ISETP.GT.U32.AND P4, PT, R0, R2, PT ;  /* 0x000000020000720c */ /* 0x000fc60003f84070 */
[--C-:B------:R-:W-:Y:S01]  /*60a0*/  @!P6 IMAD.IADD R9, R9, 0x1, -R0.reuse ;  /* 0x000000010909e824 */ /* 0x100fe200078e0a00 */
[----:B------:R-:W-:Y:S01]  /*60b0*/  ISETP.GT.U32.AND P6, PT, R0, R5, PT ;  /* 0x000000050000720c */ /* 0x000fe20003fc4070 */
[----:B------:R-:W-:Y:S01]  /*60c0*/  IMAD.HI.U32 R22, R60, R18, RZ ;  /* 0x000000123c167227 */ /* 0x000fe200078e00ff */
[----:B------:R-:W-:Y:S03]  /*60d0*/  STL [R1+0x1c], R26 ;  /* 0x00001c1a01007387 */ /* 0x000fe60000100800 */
[----:B------:R-:W-:Y:S02]  /*60e0*/  IMAD.MOV R21, RZ, RZ, -R21 ;  /* 0x000000ffff157224 */ /* 0x000fe400078e0a15 */
[----:B------:R-:W-:Y:S01]  /*60f0*/  @!P2 IMAD.IADD R12, R12, 0x1, -R0 ;  /* 0x000000010c0ca824 */ /* 0x000fe200078e0a00 */
[----:B------:R-:W-:Y:S01]  /*6100*/  ISETP.GT.U32.AND P2, PT, R0, R3, PT ;  /* 0x000000030000720c */ /* 0x000fe20003f44070 */
[----:B------:R-:W-:Y:S01]  /*6110*/  IMAD.HI.U32 R24, R60, R19, RZ ;  /* 0x000000133c187227 */ /* 0x000fe200078e00ff */
[----:B------:R0:W-:Y:S03]  /*6120*/  STL [R1+0x18], R23 ;  /* 0x0000181701007387 */ /* 0x0001e60000100800 */
[----:B------:R-:W-:-:S02]  /*6130*/  IMAD.MOV R22, RZ, RZ, -R22 ;  /* 0x000000ffff167224 */ /* 0x000fc400078e0a16 */
[----:B------:R-:W-:Y:S02]  /*6140*/  IMAD R17, R0, R21, R17 ;  /* 0x0000001500117224 */ /* 0x000fe400078e0211 */
[----:B------:R-:W-:Y:S02]  /*6150*/  IMAD.MOV R21, RZ, RZ, -R24 ;  /* 0x000000ffff157224 */ /* 0x000fe400078e0a18 */
[----:B0-----:R-:W-:Y:S01]  /*6160*/  IMAD.HI.U32 R23, R60, R20, RZ ;  /* 0x000000143c177227 */ /* 0x001fe200078e00ff */
[----:B------:R-:W-:Y:S03]  /*6170*/  STL [R1+0x14], R12 ;  /* 0x0000140c01007387 */ /* 0x000fe60000100800 */
[----:B------:R-:W-:Y:S02]  /*6180*/  @!P3 IMAD.IADD R6, R6, 0x1, -R0 ;  /* 0x000000010606b824 */ /* 0x000fe400078e0a00 */
[----:B------:R-:W-:-:S02]  /*6190*/  IMAD R18, R0, R22, R18 ;  /* 0x0000001600127224 */ /* 0x000fc400078e0212 */
[--C-:B------:R-:W-:Y:S01]  /*61a0*/  @!P4 IMAD.IADD R2, R2, 0x1, -R0.reuse ;  /* 0x000000010202c824 */ /* 0x100fe200078e0a00 */
[C---:B------:R-:W-:Y:S01]  /*61b0*/  ISETP.GT.U32.AND P4, PT, R0.reuse, R17, PT ;  /* 0x000000110000720c */ /* 0x040fe20003f84070 */
[----:B------:R-:W-:Y:S01]  /*61c0*/  IMAD.MOV R22, RZ, RZ, -R23 ;  /* 0x000000ffff167224 */ /* 0x000fe200078e0a17 */
[----:B------:R-:W-:Y:S01]  /*61d0*/  STL [R1+0x10], R9 ;  /* 0x0000100901007387 */ /* 0x000fe20000100800 */
[----:B------:R-:W-:Y:S02]  /*61e0*/  @!P6 IMAD.IADD R5, R5, 0x1, -R0 ;  /* 0x000000010505e824 */ /* 0x000fe400078e0a00 */
[C---:B------:R-:W-:Y:S01]  /*61f0*/  IMAD R19, R0.reuse, R21, R19 ;  /* 0x0000001500137224 */ /* 0x040fe200078e0213 */
[----:B------:R-:W-:Y:S01]  /*6200*/  STL [R1+0xc], R7 ;  /* 0x00000c0701007387 */ /* 0x000fe20000100800 */
[----:B------:R-:W-:-:S03]  /*6210*/  IMAD R20, R0, R22, R20 ;  /* 0x0000001600147224 */ /* 0x000fc600078e0214 */
[----:B------:R-:W-:Y:S01]  /*6220*/  STL [R1+0x8], R6 ;  /* 0x0000080601007387 */ /* 0x000fe20000100800 */
[--C-:B------:R-:W-:Y:S01]  /*6230*/  @!P2 IMAD.IADD R3, R3, 0x1, -R0.reuse ;  /* 0x000000010303a824 */ /* 0x100fe200078e0a00 */
[----:B------:R-:W-:Y:S01]  /*6240*/  ISETP.GT.U32.AND P5, PT, R0, R61, PT ;  /* 0x0000003d0000720c */ /* 0x000fe20003fa4070 */
[----:B------:R-:W-:-:S03]  /*6250*/  @!P4 IMAD.IADD R17, R17, 0x1, -R0 ;  /* 0x000000011111c824 */ /* 0x000fc600078e0a00 */
[C---:B------:R-:W-:Y:S02]  /*6260*/  ISETP.GT.U32.AND P2, PT, R0.reuse, R3, PT ;  /* 0x000000030000720c */ /* 0x040fe40003f44070 */
[----:B------:R-:W-:-:S07]  /*6270*/  ISETP.GT.U32.AND P4, PT, R0, R17, PT ;  /* 0x000000110000720c */ /* 0x000fce0003f84070 */
[----:B------:R-:W-:-:S04]  /*6280*/  @!P5 IMAD.IADD R61, R61, 0x1, -R0 ;  /* 0x000000013d3dd824 */ /* 0x000fc800078e0a00 */
[--C-:B------:R-:W-:Y:S01]  /*6290*/  @!P2 IMAD.IADD R3, R3, 0x1, -R0.reuse ;  /* 0x000000010303a824 */ /* 0x100fe200078e0a00 */
[----:B------:R-:W-:Y:S01]  /*62a0*/  ISETP.GT.U32.AND P6, PT, R0, R61, PT ;  /* 0x0000003d0000720c */ /* 0x000fe20003fc4070 */
[----:B------:R-:W-:-:S12]  /*62b0*/  @!P4 IMAD.IADD R17, R17, 0x1, -R0 ;  /* 0x000000011111c824 */ /* 0x000fd800078e0a00 */
[----:B------:R-:W-:Y:S01]  /*62c0*/  @!P6 IMAD.IADD R61, R61, 0x1, -R0 ;  /* 0x000000013d3de824 */ /* 0x000fe200078e0a00 */
[----:B--2---:R-:W-:Y:S02]  /*62d0*/  IABS R21, R42 ;  /* 0x0000002a00157213 */ /* 0x004fe40000000000 */
[----:B------:R-:W2:Y:S01]  /*62e0*/  LDL R42, [R1+0x1324] ;  /* 0x00132400012a7983 */ /* 0x000ea20000100800 */
[----:B---3--:R-:W-:-:S03]  /*62f0*/  IABS R22, R49 ;  /* 0x0000003100167213 */ /* 0x008fc60000000000 */
[----:B------:R-:W-:Y:S04]  /*6300*/  STL [R1+0x4], R5 ;  /* 0x0000040501007387 */ /* 0x000fe80000100800 */
[----:B------:R-:W3:Y:S01]  /*6310*/  LDL R49, [R1+0x1320] ;  /* 0x0013200001317983 */ /* 0x000ee20000100800 */
[----:B------:R-:W-:Y:S01]  /*6320*/  IMAD.HI.U32 R26, R60, R21, RZ ;  /* 0x000000153c1a7227 */ /* 0x000fe200078e00ff */
[----:B----4-:R-:W-:Y:S02]  /*6330*/  IABS R23, R54 ;  /* 0x0000003600177213 */ /* 0x010fe40000000000 */
[----:B------:R-:W4:Y:S01]  /*6340*/  LDL R54, [R1+0x131c] ;  /* 0x00131c0001367983 */ /* 0x000f220000100800 */
[----:B------:R-:W-:-:S03]  /*6350*/  IMAD.MOV R26, RZ, RZ, -R26 ;  /* 0x000000ffff1a7224 */ /* 0x000fc600078e0a1a */
[----:B------:R0:W-:Y:S01]  /*6360*/  STL [R1], R3 ;  /* 0x0000000301007387 */ /* 0x0001e20000100800 */
[C---:B------:R-:W-:Y:S01]  /*6370*/  IMAD R21, R0.reuse, R26, R21 ;  /* 0x0000001a00157224 */ /* 0x040fe200078e0215 */
[----:B------:R-:W-:Y:S02]  /*6380*/  IABS R24, R55 ;  /* 0x0000003700187213 */ /* 0x000fe40000000000 */
[----:B------:R-:W4:Y:S02]  /*6390*/  LDL R55, [R1+0x1318] ;  /* 0x0013180001377983 */ /* 0x000f240000100800 */
[----:B------:R-:W-:Y:S02]  /*63a0*/  ISETP.GT.U32.AND P4, PT, R0, R21, PT ;  /* 0x000000150000720c */ /* 0x000fe40003f84070 */
[----:B------:R-:W-:Y:S11]  /*63b0*/  STL [R1+0x1544], R61 ;  /* 0x0015443d01007387 */ /* 0x000ff60000100800 */
[----:B------:R-:W-:Y:S01]  /*63c0*/  @!P4 IMAD.IADD R21, R21, 0x1, -R0 ;  /* 0x000000011515c824 */ /* 0x000fe200078e0a00 */
[----:B------:R-:W-:-:S02]  /*63d0*/  ISETP.GE.AND P4, PT, R59, RZ, PT ;  /* 0x000000ff3b00720c */ /* 0x000fc40003f86270 */
[----:B------:R-:W4:Y:S01]  /*63e0*/  LDL R59, [R1+0x1308] ;  /* 0x00130800013b7983 */ /* 0x000f220000100800 */
[C---:B------:R-:W-:Y:S02]  /*63f0*/  ISETP.GT.U32.AND P3, PT, R0.reuse, R13, PT ;  /* 0x0000000d0000720c */ /* 0x040fe40003f64070 */
[C---:B------:R-:W-:Y:S02]  /*6400*/  ISETP.GT.U32.AND P5, PT, R0.reuse, R14, PT ;  /* 0x0000000e0000720c */ /* 0x040fe40003fa4070 */
[----:B------:R-:W-:-:S09]  /*6410*/  ISETP.GT.U32.AND P2, PT, R0, R15, PT ;  /* 0x0000000f0000720c */ /* 0x000fd20003f44070 */
[--C-:B------:R-:W-:Y:S02]  /*6420*/  @!P3 IMAD.IADD R13, R13, 0x1, -R0.reuse ;  /* 0x000000010d0db824 */ /* 0x100fe400078e0a00 */
[----:B------:R-:W-:-:S03]  /*6430*/  @!P5 IMAD.IADD R14, R14, 0x1, -R0 ;  /* 0x000000010e0ed824 */ /* 0x000fc600078e0a00 */
[C---:B------:R-:W-:Y:S01]  /*6440*/  ISETP.GT.U32.AND P5, PT, R0.reuse, R13, PT ;  /* 0x0000000d0000720c */ /* 0x040fe20003fa4070 */
[----:B------:R-:W-:Y:S01]  /*6450*/  @!P2 IMAD.IADD R15, R15, 0x1, -R0 ;  /* 0x000000010f0fa824 */ /* 0x000fe200078e0a00 */
[----:B------:R-:W-:-:S04]  /*6460*/  ISETP.GT.U32.AND P6, PT, R0, R14, PT ;  /* 0x0000000e0000720c */ /* 0x000fc80003fc4070 */
[----:B------:R-:W-:-:S07]  /*6470*/  ISETP.GT.U32.AND P2, PT, R0, R15, PT ;  /* 0x0000000f0000720c */ /* 0x000fce0003f44070 */
[--C-:B------:R-:W-:Y:S01]  /*6480*/  @!P5 IMAD.IADD R13, R13, 0x1, -R0.reuse ;  /* 0x000000010d0dd824 */ /* 0x100fe200078e0a00 */
[----:B------:R-:W-:Y:S01]  /*6490*/  ISETP.GT.U32.AND P5, PT, R0, R18, PT ;  /* 0x000000120000720c */ /* 0x000fe20003fa4070 */
[----:B------:R-:W-:Y:S01]  /*64a0*/  @!P6 IMAD.IADD R14, R14, 0x1, -R0 ;  /* 0x000000010e0ee824 */ /* 0x000fe200078e0a00 */
[----:B------:R-:W-:-:S03]  /*64b0*/  ISETP.GT.U32.AND P6, PT, R0, R19, PT ;  /* 0x000000130000720c */ /* 0x000fc60003fc4070 */
[----:B------:R-:W-:Y:S01]  /*64c0*/  @!P2 IMAD.IADD R15, R15, 0x1, -R0 ;  /* 0x000000010f0fa824 */ /* 0x000fe200078e0a00 */
[----:B------:R-:W-:Y:S01]  /*64d0*/  ISETP.GT.U32.AND P2, PT, R0, R20, PT ;  /* 0x000000140000720c */ /* 0x000fe20003f44070 */
[----:B------:R-:W-:-:S06]  /*64e0*/  IMAD.HI.U32 R28, R60, R22, RZ ;  /* 0x000000163c1c7227 */ /* 0x000fcc00078e00ff */
[--C-:B------:R-:W-:Y:S02]  /*64f0*/  @!P5 IMAD.IADD R18, R18, 0x1, -R0.reuse ;  /* 0x000000011212d824 */ /* 0x100fe400078e0a00 */
[----:B------:R-:W-:-:S03]  /*6500*/  @!P6 IMAD.IADD R19, R19, 0x1, -R0 ;  /* 0x000000011313e824 */ /* 0x000fc600078e0a00 */
[----:B------:R-:W-:Y:S01]  /*6510*/  ISETP.GT.U32.AND P6, PT, R0, R18, PT ;  /* 0x000000120000720c */ /* 0x000fe20003fc4070 */
[----:B------:R-:W-:Y:S01]  /*6520*/  @!P2 IMAD.IADD R20, R20, 0x1, -R0 ;  /* 0x000000011414a824 */ /* 0x000fe200078e0a00 */
[----:B------:R-:W-:Y:S01]  /*6530*/  ISETP.GT.U32.AND P2, PT, R0, R19, PT ;  /* 0x000000130000720c */ /* 0x000fe20003f44070 */
[----:B------:R-:W-:-:S04]  /*6540*/  IMAD.HI.U32 R27, R60, R23, RZ ;  /* 0x000000173c1b7227 */ /* 0x000fc800078e00ff */
[----:B------:R-:W-:Y:S02]  /*6550*/  IMAD.MOV R28, RZ, RZ, -R28 ;  /* 0x000000ffff1c7224 */ /* 0x000fe400078e0a1c */
[----:B------:R-:W-:Y:S02]  /*6560*/  IMAD.MOV R27, RZ, RZ, -R27 ;  /* 0x000000ffff1b7224 */ /* 0x000fe400078e0a1b */
[C---:B------:R-:W-:Y:S02]  /*6570*/  IMAD R22, R0.reuse, R28, R22 ;  /* 0x0000001c00167224 */ /* 0x040fe400078e0216 */
[----:B------:R-:W-:Y:S02]  /*6580*/  IMAD R23, R0, R27, R23 ;  /* 0x0000001b00177224 */ /* 0x000fe400078e0217 */
[--C-:B------:R-:W-:Y:S01]  /*6590*/  @!P6 IMAD.IADD R18, R18, 0x1, -R0.reuse ;  /* 0x000000011212e824 */ /* 0x100fe200078e0a00 */
[C---:B------:R-:W-:Y:S01]  /*65a0*/  ISETP.GT.U32.AND P6, PT, R0.reuse, R22, PT ;  /* 0x000000160000720c */ /* 0x040fe20003fc4070 */
[----:B------:R-:W-:Y:S01]  /*65b0*/  @!P2 IMAD.IADD R19, R19, 0x1, -R0 ;  /* 0x000000011313a824 */ /* 0x000fe200078e0a00 */
[----:B------:R-:W-:Y:S01]  /*65c0*/  ISETP.GT.U32.AND P2, PT, R0, R23, PT ;  /* 0x000000170000720c */ /* 0x000fe20003f44070 */
[----:B------:R-:W-:-:S04]  /*65d0*/  IMAD.HI.U32 R31, R60, R24, RZ ;  /* 0x000000183c1f7227 */ /* 0x000fc800078e00ff */
[----:B------:R-:W-:-:S04]  /*65e0*/  IMAD.MOV R26, RZ, RZ, -R31 ;  /* 0x000000ffff1a7224 */ /* 0x000fc800078e0a1f */
[----:B------:R-:W-:Y:S02]  /*65f0*/  IMAD R24, R0, R26, R24 ;  /* 0x0000001a00187224 */ /* 0x000fe400078e0218 */
[--C-:B------:R-:W-:Y:S02]  /*6600*/  @!P6 IMAD.IADD R22, R22, 0x1, -R0.reuse ;  /* 0x000000011616e824 */ /* 0x100fe400078e0a00 */
[----:B------:R-:W-:-:S03]  /*6610*/  @!P2 IMAD.IADD R23, R23, 0x1, -R0 ;  /* 0x000000011717a824 */ /* 0x000fc600078e0a00 */
[----:B------:R-:W-:Y:S01]  /*6620*/  ISETP.GT.U32.AND P2, PT, R0, R22, PT ;  /* 0x000000160000720c */ /* 0x000fe20003f44070 */
[----:B0-----:R-:W-:Y:S01]  /*6630*/  IMAD.MOV.U32 R3, RZ, RZ, R25 ;  /* 0x000000ffff037224 */ /* 0x001fe200078e0019 */
[----:B------:R-:W-:-:S11]  /*6640*/  ISETP.GE.AND P5, PT, R41, RZ, PT ;  /* 0x000000ff2900720c */ /* 0x000fd60003fa6270 */
[----:B------:R-:W-:Y:S02]  /*6650*/  @!P2 IMAD.IADD R22, R22, 0x1, -R0 ;  /* 0x000000011616a824 */ /* 0x000fe400078e0a00 */
[----:B------:R-:W-:Y:S01]  /*6660*/  @!P5 IMAD.MOV R3, RZ, RZ, -R3 ;  /* 0x000000ffff03d224 */ /* 0x000fe200078e0a03 */
[----:B--2---:R-:W-:Y:S02]  /*6670*/  IABS R26, R42 ;  /* 0x0000002a001a7213 */ /* 0x004fe40000000000 */
[----:B---3--:R-:W-:-:S03]  /*6680*/  IABS R27, R49 ;  /* 0x00000031001b7213 */ /* 0x008fc60000000000 */
[C---:B------:R-:W-:Y:S01]  /*6690*/  IMAD.HI.U32 R32, R60.reuse, R26, RZ ;  /* 0x0000001a3c207227 */ /* 0x040fe200078e00ff */
[----:B------:R-:W2:Y:S03]  /*66a0*/  LDL R49, [R1+0x1314] ;  /* 0x0013140001317983 */ /* 0x000ea60000100800 */
[----:B------:R-:W-:-:S04]  /*66b0*/  IMAD.HI.U32 R33, R60, R27, RZ ;  /* 0x0000001b3c217227 */ /* 0x000fc800078e00ff */
[----:B------:R-:W-:Y:S02]  /*66c0*/  IMAD.MOV R32, RZ, RZ, -R32 ;  /* 0x000000ffff207224 */ /* 0x000fe400078e0a20 */
[----:B------:R-:W-:Y:S02]  /*66d0*/  IMAD.MOV R33, RZ, RZ, -R33 ;  /* 0x000000ffff217224 */ /* 0x000fe400078e0a21 */
[C---:B------:R-:W-:Y:S02]  /*66e0*/  IMAD R25, R0.reuse, R32, R26 ;  /* 0x0000002000197224 */ /* 0x040fe400078e021a */
[C---:B------:R-:W-:Y:S01]  /*66f0*/  IMAD R26, R0.reuse, R33, R27 ;  /* 0x00000021001a7224 */ /* 0x040fe200078e021b */
[----:B----4-:R-:W-:Y:S02]  /*6700*/  IABS R28, R54 ;  /* 0x00000036001c7213 */ /* 0x010fe40000000000 */
[----:B------:R-:W3:Y:S02]  /*6710*/  LDL R54, [R1+0x1310] ;  /* 0x0013100001367983 */ /* 0x000ee40000100800 */
[----:B------:R-:W-:-:S02]  /*6720*/  ISETP.GT.U32.AND P2, PT, R0, R26, PT ;  /* 0x0000001a0000720c */ /* 0x000fc40003f44070 */
[----:B------:R-:W-:Y:S02]  /*6730*/  IABS R31, R55 ;  /* 0x00000037001f7213 */ /* 0x000fe40000000000 */
[----:B------:R-:W4:Y:S01]  /*6740*/  LDL R55, [R1+0x130c] ;  /* 0x00130c0001377983 */ /* 0x000f220000100800 */
[----:B------:R-:W-:-:S03]  /*6750*/  IMAD.HI.U32 R34, R60, R28, RZ ;  /* 0x0000001c3c227227 */ /* 0x000fc600078e00ff */
[----:B------:R0:W-:Y:S01]  /*6760*/  STL [R1+0x164], R3 ;  /* 0x0001640301007387 */ /* 0x0001e20000100800 */
[----:B------:R-:W-:-:S04]  /*6770*/  IMAD.HI.U32 R32, R60, R31, RZ ;  /* 0x0000001f3c207227 */ /* 0x000fc800078e00ff */
[----:B------:R-:W-:Y:S01]  /*6780*/  @!P2 IMAD.IADD R26, R26, 0x1, -R0 ;  /* 0x000000011a1aa824 */ /* 0x000fe200078e0a00 */
[----:B------:R-:W-:Y:S02]  /*6790*/  ISETP.GE.AND P2, PT, R57, RZ, PT ;  /* 0x000000ff3900720c */ /* 0x000fe40003f46270 */
[----:B------:R-:W4:Y:S01]  /*67a0*/  LDL R57, [R1+0x12f8] ;  /* 0x0012f80001397983 */ /* 0x000f220000100800 */
[----:B------:R-:W-:Y:S02]  /*67b0*/  IMAD.MOV R27, RZ, RZ, -R34 ;  /* 0x000000ffff1b7224 */ /* 0x000fe400078e0a22 */
[----:B------:R-:W-:Y:S02]  /*67c0*/  IMAD.MOV R32, RZ, RZ, -R32 ;  /* 0x000000ffff207224 */ /* 0x000fe400078e0a20 */
[C---:B------:R-:W-:Y:S02]  /*67d0*/  IMAD R27, R0.reuse, R27, R28 ;  /* 0x0000001b001b7224 */ /* 0x040fe400078e021c */
[----:B------:R-:W-:Y:S01]  /*67e0*/  IMAD R28, R0, R32, R31 ;  /* 0x00000020001c7224 */ /* 0x000fe200078e021f */
[----:B------:R-:W-:-:S02]  /*67f0*/  IABS R32, R59 ;  /* 0x0000003b00207213 */ /* 0x000fc40000000000 */
[----:B------:R-:W4:Y:S01]  /*6800*/  LDL R59, [R1+0x12f4] ;  /* 0x0012f400013b7983 */ /* 0x000f220000100800 */
[----:B------:R-:W-:Y:S02]  /*6810*/  IMAD.MOV.U32 R5, RZ, RZ, R30 ;  /* 0x000000ffff057224 */ /* 0x000fe400078e001e */
[----:B0-----:R-:W-:Y:S02]  /*6820*/  IMAD.MOV.U32 R3, RZ, RZ, R29 ;  /* 0x000000ffff037224 */ /* 0x001fe400078e001d */
[----:B------:R-:W-:Y:S02]  /*6830*/  @!P0 IMAD.MOV R5, RZ, RZ, -R5 ;  /* 0x000000ffff058224 */ /* 0x000fe400078e0a05 */
[----:B------:R-:W-:Y:S01]  /*6840*/  @!P1 IMAD.MOV R3, RZ, RZ, -R3 ;  /* 0x000000ffff039224 */ /* 0x000fe200078e0a03 */
[----:B------:R-:W-:-:S13]  /*6850*/  ISETP.GT.U32.AND P3, PT, R0, R16, PT ;  /* 0x000000100000720c */ /* 0x000fda0003f64070 */
[----:B------:R-:W-:Y:S01]  /*6860*/  @!P3 IMAD.IADD R16, R16, 0x1, -R0 ;  /* 0x000000011010b824 */ /* 0x000fe200078e0a00 */
[----:B--2---:R-:W-:Y:S02]  /*6870*/  IABS R31, R49 ;  /* 0x00000031001f7213 */ /* 0x004fe40000000000 */
[----:B------:R-:W2:Y:S01]  /*6880*/  LDL R49, [R1+0x1304] ;  /* 0x0013040001317983 */ /* 0x000ea20000100800 */
[----:B---3--:R-:W-:-:S03]  /*6890*/  IABS R33, R54 ;  /* 0x0000003600217213 */ /* 0x008fc60000000000 */
[----:B------:R-:W3:Y:S01]  /*68a0*/  LDL R54, [R1+0x1300] ;  /* 0x0013000001367983 */ /* 0x000ee20000100800 */
[----:B----4-:R-:W-:-:S03]  /*68b0*/  IABS R34, R55 ;  /* 0x0000003700227213 */ /* 0x010fc60000000000 */
[----:B------:R-:W4:Y:S04]  /*68c0*/  LDL R55, [R1+0x12fc] ;  /* 0x0012fc0001377983 */ /* 0x000f280000100800 */
[----:B------:R-:W-:Y:S04]  /*68d0*/  STL [R1+0x160], R5 ;  /* 0x0001600501007387 */ /* 0x000fe80000100800 */
[----:B------:R0:W-:Y:S01]  /*68e0*/  STL [R1+0x15c], R3 ;  /* 0x00015c0301007387 */ /* 0x0001e20000100800 */
[----:B------:R-:W-:-:S03]  /*68f0*/  IABS R36, R57 ;  /* 0x0000003900247213 */ /* 0x000fc60000000000 */
[----:B------:R-:W4:Y:S01]  /*6900*/  LDL R57, [R1+0x12e4] ;  /* 0x0012e40001397983 */ /* 0x000f220000100800 */
[----:B------:R-:W-:-:S03]  /*6910*/  IABS R37, R59 ;  /* 0x0000003b00257213 */ /* 0x000fc60000000000 */
[----:B------:R-:W4:Y:S01]  /*6920*/  LDL R59, [R1+0x12e0] ;  /* 0x0012e000013b7983 */ /* 0x000f220000100800 */
[----:B------:R-:W-:-:S13]  /*6930*/  ISETP.GT.U32.AND P3, PT, R0, R16, PT ;  /* 0x000000100000720c */ /* 0x000fda0003f64070 */
[----:B------:R-:W-:Y:S01]  /*6940*/  @!P3 IMAD.IADD R16, R16, 0x1, -R0 ;  /* 0x000000011010b824 */ /* 0x000fe200078e0a00 */
[----:B------:R-:W-:-:S13]  /*6950*/  ISETP.GT.U32.AND P3, PT, R0, R20, PT ;  /* 0x000000140000720c */ /* 0x000fda0003f64070 */
[----:B------:R-:W-:Y:S01]  /*6960*/  @!P3 IMAD.IADD R20, R20, 0x1, -R0 ;  /* 0x000000011414b824 */ /* 0x000fe200078e0a00 */
[C---:B------:R-:W-:Y:S02]  /*6970*/  ISETP.GT.U32.AND P3, PT, R0.reuse, R24, PT ;  /* 0x000000180000720c */ /* 0x040fe40003f64070 */
[----:B------:R-:W-:Y:S01]  /*6980*/  ISETP.GT.U32.AND P6, PT, R0, R21, PT ;  /* 0x000000150000720c */ /* 0x000fe20003fc4070 */
[----:B------:R-:W-:-:S10]  /*6990*/  IMAD.HI.U32 R35, R60, R31, RZ ;  /* 0x0000001f3c237227 */ /* 0x000fd400078e00ff */
[----:B------:R-:W-:-:S05]  /*69a0*/  @!P3 IMAD.IADD R24, R24, 0x1, -R0 ;  /* 0x000000011818b824 */ /* 0x000fca00078e0a00 */
[----:B------:R-:W-:Y:S01]  /*69b0*/  ISETP.GT.U32.AND P3, PT, R0, R24, PT ;  /* 0x000000180000720c */ /* 0x000fe20003f64070 */
[----:B------:R-:W-:-:S04]  /*69c0*/  IMAD.HI.U32 R30, R60, R33, RZ ;  /* 0x000000213c1e7227 */ /* 0x000fc800078e00ff */
[----:B------:R-:W-:Y:S02]  /*69d0*/  IMAD.MOV R29, RZ, RZ, -R35 ;  /* 0x000000ffff1d7224 */ /* 0x000fe400078e0a23 */
[----:B------:R-:W-:Y:S01]  /*69e0*/  @!P6 IMAD.IADD R21, R21, 0x1, -R0 ;  /* 0x000000011515e824 */ /* 0x000fe200078e0a00 */
[C---:B------:R-:W-:Y:S01]  /*69f0*/  ISETP.GT.U32.AND P6, PT, R0.reuse, R25, PT ;  /* 0x000000190000720c */ /* 0x040fe20003fc4070 */
[----:B------:R-:W-:Y:S02]  /*6a00*/  IMAD.MOV R30, RZ, RZ, -R30 ;  /* 0x000000ffff1e7224 */ /* 0x000fe400078e0a1e */
[----:B------:R-:W-:Y:S02]  /*6a10*/  IMAD R29, R0, R29, R31 ;  /* 0x0000001d001d7224 */ /* 0x000fe400078e021f */
[----:B------:R-:W-:-:S04]  /*6a20*/  IMAD.HI.U32 R31, R60, R34, RZ ;  /* 0x000000223c1f7227 */ /* 0x000fc800078e00ff */
[----:B------:R-:W-:Y:S01]  /*6a30*/  @!P3 IMAD.IADD R24, R24, 0x1, -R0 ;  /* 0x000000011818b824 */ /* 0x000fe200078e0a00 */
[C---:B------:R-:W-:Y:S01]  /*6a40*/  ISETP.GT.U32.AND P3, PT, R0.reuse, R27, PT ;  /* 0x0000001b0000720c */ /* 0x040fe20003f64070 */
[----:B------:R-:W-:Y:S02]  /*6a50*/  IMAD R30, R0, R30, R33 ;  /* 0x0000001e001e7224 */ /* 0x000fe400078e0221 */
[----:B------:R-:W-:-:S04]  /*6a60*/  IMAD.HI.U32 R33, R60, R32, RZ ;  /* 0x000000203c217227 */ /* 0x000fc800078e00ff */
[----:B------:R-:W-:Y:S02]  /*6a70*/  IMAD.MOV R31, RZ, RZ, -R31 ;  /* 0x000000ffff1f7224 */ /* 0x000fe400078e0a1f */
[----:B------:R-:W-:Y:S02]  /*6a80*/  IMAD.MOV R33, RZ, RZ, -R33 ;  /* 0x000000ffff217224 */ /* 0x000fe400078e0a21 */
[C---:B------:R-:W-:Y:S02]  /*6a90*/  IMAD R31, R0.reuse, R31, R34 ;  /* 0x0000001f001f7224 */ /* 0x040fe400078e0222 */
[----:B------:R-:W-:Y:S02]  /*6aa0*/  @!P6 IMAD.IADD R25, R25, 0x1, -R0 ;  /* 0x000000011919e824 */ /* 0x000fe400078e0a00 */
[C---:B------:R-:W-:Y:S02]  /*6ab0*/  IMAD R32, R0.reuse, R33, R32 ;  /* 0x0000002100207224 */ /* 0x040fe400078e0220 */
[----:B------:R-:W-:Y:S01]  /*6ac0*/  @!P3 IMAD.IADD R27, R27, 0x1, -R0 ;  /* 0x000000011b1bb824 */ /* 0x000fe200078e0a00 */
[----:B------:R-:W-:-:S13]  /*6ad0*/  ISETP.GT.U32.AND P3, PT, R0, R25, PT ;  /* 0x000000190000720c */ /* 0x000fda0003f64070 */
[----:B------:R-:W-:Y:S01]  /*6ae0*/  @!P3 IMAD.IADD R25, R25, 0x1, -R0 ;  /* 0x000000011919b824 */ /* 0x000fe200078e0a00 */
[----:B------:R-:W-:Y:S02]  /*6af0*/  ISETP.GE.AND P3, PT, R47, RZ, PT ;  /* 0x000000ff2f00720c */ /* 0x000fe40003f66270 */
[----:B--2---:R-:W-:Y:S02]  /*6b00*/  IABS R35, R49 ;  /* 0x0000003100237213 */ /* 0x004fe40000000000 */
[----:B------:R-:W2:Y:S03]  /*6b10*/  LDL R49, [R1+0x12f0] ;  /* 0x0012f00001317983 */ /* 0x000ea60000100800 */
[----:B------:R-:W-:Y:S01]  /*6b20*/  IMAD.MOV.U32 R33, RZ, RZ, R35 ;  /* 0x000000ffff217224 */ /* 0x000fe200078e0023 */
[----:B---3--:R-:W-:Y:S02]  /*6b30*/  IABS R34, R54 ;  /* 0x0000003600227213 */ /* 0x008fe40000000000 */
[----:B------:R-:W3:Y:S03]  /*6b40*/  LDL R54, [R1+0x12ec] ;  /* 0x0012ec0001367983 */ /* 0x000ee60000100800 */
[----:B------:R-:W-:Y:S01]  /*6b50*/  IMAD.HI.U32 R41, R60, R34, RZ ;  /* 0x000000223c297227 */ /* 0x000fe200078e00ff */
[----:B----4-:R-:W-:-:S02]  /*6b60*/  IABS R35, R55 ;  /* 0x0000003700237213 */ /* 0x010fc40000000000 */
[----:B------:R-:W4:Y:S01]  /*6b70*/  LDL R55, [R1+0x12e8] ;  /* 0x0012e80001377983 */ /* 0x000f220000100800 */
[----:B------:R-:W-:-:S04]  /*6b80*/  IMAD.MOV R41, RZ, RZ, -R41 ;  /* 0x000000ffff297224 */ /* 0x000fc800078e0a29 */
[----:B------:R-:W-:Y:S01]  /*6b90*/  IMAD R34, R0, R41, R34 ;  /* 0x0000002900227224 */ /* 0x000fe200078e0222 */
[----:B------:R-:W-:Y:S02]  /*6ba0*/  IABS R41, R57 ;  /* 0x0000003900297213 */ /* 0x000fe40000000000 */
[----:B------:R-:W4:Y:S01]  /*6bb0*/  LDL R57, [R1+0x12dc] ;  /* 0x0012dc0001397983 */ /* 0x000f220000100800 */
[----:B------:R-:W-:-:S03]  /*6bc0*/  IABS R47, R59 ;  /* 0x0000003b002f7213 */ /* 0x000fc60000000000 */
[----:B------:R-:W4:Y:S01]  /*6bd0*/  LDL R59, [R1+0x12d8] ;  /* 0x0012d800013b7983 */ /* 0x000f220000100800 */
[----:B------:R-:W-:-:S04]  /*6be0*/  IMAD.HI.U32 R39, R60, R33, RZ ;  /* 0x000000213c277227 */ /* 0x000fc800078e00ff */
[----:B------:R-:W-:Y:S02]  /*6bf0*/  IMAD.MOV R39, RZ, RZ, -R39 ;  /* 0x000000ffff277224 */ /* 0x000fe400078e0a27 */
[----:B------:R-:W-:-:S04]  /*6c00*/  IMAD.HI.U32 R40, R60, R35, RZ ;  /* 0x000000233c287227 */ /* 0x000fc800078e00ff */
[----:B------:R-:W-:Y:S02]  /*6c10*/  IMAD R33, R0, R39, R33 ;  /* 0x0000002700217224 */ /* 0x000fe400078e0221 */
[----:B------:R-:W-:Y:S01]  /*6c20*/  IMAD.HI.U32 R39, R60, R36, RZ ;  /* 0x000000243c277227 */ /* 0x000fe200078e00ff */
[----:B------:R-:W-:-:S03]  /*6c30*/  ISETP.GT.U32.AND P1, PT, R0, R27, PT ;  /* 0x0000001b0000720c */ /* 0x000fc60003f24070 */
[----:B------:R-:W-:-:S04]  /*6c40*/  IMAD.HI.U32 R42, R60, R37, RZ ;  /* 0x000000253c2a7227 */ /* 0x000fc800078e00ff */
[----:B------:R-:W-:Y:S02]  /*6c50*/  IMAD.MOV R39, RZ, RZ, -R39 ;  /* 0x000000ffff277224 */ /* 0x000fe400078e0a27 */
[----:B------:R-:W-:Y:S02]  /*6c60*/  IMAD.MOV R40, RZ, RZ, -R40 ;  /* 0x000000ffff287224 */ /* 0x000fe400078e0a28 */
[----:B------:R-:W-:Y:S02]  /*6c70*/  IMAD.MOV R42, RZ, RZ, -R42 ;  /* 0x000000ffff2a7224 */ /* 0x000fe400078e0a2a */
[C---:B------:R-:W-:Y:S02]  /*6c80*/  IMAD R36, R0.reuse, R39, R36 ;  /* 0x0000002700247224 */ /* 0x040fe400078e0224 */
[C---:B------:R-:W-:Y:S02]  /*6c90*/  IMAD R35, R0.reuse, R40, R35 ;  /* 0x0000002800237224 */ /* 0x040fe400078e0223 */
[----:B------:R-:W-:-:S02]  /*6ca0*/  IMAD R37, R0, R42, R37 ;  /* 0x0000002a00257224 */ /* 0x000fc400078e0225 */
[----:B0-----:R-:W-:-:S04]  /*6cb0*/  IMAD.MOV.U32 R3, RZ, RZ, R38 ;  /* 0x000000ffff037224 */ /* 0x001fc800078e0026 */
[----:B------:R-:W-:Y:S02]  /*6cc0*/  @!P4 IMAD.MOV R3, RZ, RZ, -R3 ;  /* 0x000000ffff03c224 */ /* 0x000fe400078e0a03 */
[----:B------:R-:W-:Y:S01]  /*6cd0*/  @!P1 IMAD.IADD R27, R27, 0x1, -R0 ;  /* 0x000000011b1b9824 */ /* 0x000fe200078e0a00 */
[----:B------:R-:W-:Y:S02]  /*6ce0*/  ISETP.GE.AND P1, PT, R48, RZ, PT ;  /* 0x000000ff3000720c */ /* 0x000fe40003f26270 */
[----:B------:R0:W-:Y:S01]  /*6cf0*/  STL [R1+0x158], R3 ;  /* 0x0001580301007387 */ /* 0x0001e20000100800 */
[C---:B------:R-:W-:Y:S02]  /*6d00*/  ISETP.GT.U32.AND P6, PT, R0.reuse, R28, PT ;  /* 0x0000001c0000720c */ /* 0x040fe40003fc4070 */
[----:B------:R-:W-:-:S11]  /*6d10*/  ISETP.GT.U32.AND P0, PT, R0, R26, PT ;  /* 0x0000001a0000720c */ /* 0x000fd60003f04070 */
[----:B------:R-:W-:Y:S01]  /*6d20*/  @!P6 IMAD.IADD R28, R28, 0x1, -R0 ;  /* 0x000000011c1ce824 */ /* 0x000fe200078e0a00 */
[----:B--2---:R-:W-:-:S05]  /*6d30*/  IABS R39, R49 ;  /* 0x0000003100277213 */ /* 0x004fca0000000000 */
[----:B------:R-:W-:Y:S01]  /*6d40*/  IMAD.MOV.U32 R38, RZ, RZ, R39 ;  /* 0x000000ffff267224 */ /* 0x000fe200078e0027 */
[----:B---3--:R-:W-:Y:S02]  /*6d50*/  IABS R40, R54 ;  /* 0x0000003600287213 */ /* 0x008fe40000000000 */
[----:B----4-:R-:W-:-:S03]  /*6d60*/  IABS R42, R55 ;  /* 0x00000037002a7213 */ /* 0x010fc60000000000 */
[----:B------:R-:W-:Y:S02]  /*6d70*/  IMAD.MOV.U32 R39, RZ, RZ, R40 ;  /* 0x000000ffff277224 */ /* 0x000fe400078e0028 */
[----:B------:R-:W-:-:S04]  /*6d80*/  IMAD.MOV.U32 R40, RZ, RZ, R42 ;  /* 0x000000ffff287224 */ /* 0x000fc800078e002a */
[----:B------:R-:W-:Y:S01]  /*6d90*/  IMAD.HI.U32 R48, R60, R40, RZ ;  /* 0x000000283c307227 */ /* 0x000fe200078e00ff */
[----:B------:R-:W-:Y:S02]  /*6da0*/  IABS R49, R57 ;  /* 0x0000003900317213 */ /* 0x000fe40000000000 */
[----:B------:R-:W2:Y:S01]  /*6db0*/  LDL R57, [R1+0x12d4] ;  /* 0x0012d40001397983 */ /* 0x000ea20000100800 */
[----:B------:R-:W-:-:S04]  /*6dc0*/  IMAD.MOV R48, RZ, RZ, -R48 ;  /* 0x000000ffff307224 */ /* 0x000fc800078e0a30 */
[----:B------:R-:W-:Y:S01]  /*6dd0*/  IMAD R40, R0, R48, R40 ;  /* 0x0000003000287224 */ /* 0x000fe200078e0228 */
[----:B------:R-:W-:Y:S02]  /*6de0*/  IABS R48, R59 ;  /* 0x0000003b00307213 */ /* 0x000fe40000000000 */
[----:B------:R-:W3:Y:S01]  /*6df0*/  LDL R59, [R1+0x12d0] ;  /* 0x0012d000013b7983 */ /* 0x000ee20000100800 */
[----:B------:R-:W-:Y:S01]  /*6e00*/  @!P0 IMAD.IADD R26, R26, 0x1, -R0 ;  /* 0x000000011a1a8824 */ /* 0x000fe200078e0a00 */
[C---:B------:R-:W-:Y:S02]  /*6e10*/  ISETP.GT.U32.AND P6, PT, R0.reuse, R28, PT ;  /* 0x0000001c0000720c */ /* 0x040fe40003fc4070 */
[----:B------:R-:W-:-:S11]  /*6e20*/  ISETP.GT.U32.AND P0, PT, R0, R29, PT ;  /* 0x0000001d0000720c */ /* 0x000fd60003f04070 */
[--C-:B------:R-:W-:Y:S01]  /*6e30*/  @!P6 IMAD.IADD R28, R28, 0x1, -R0.reuse ;  /* 0x000000011c1ce824 */ /* 0x100fe200078e0a00 */
[----:B------:R-:W-:Y:S01]  /*6e40*/  ISETP.GT.U32.AND P6, PT, R0, R30, PT ;  /* 0x0000001e0000720c */ /* 0x000fe20003fc4070 */
[----:B------:R-:W-:-:S05]  /*6e50*/  @!P0 IMAD.IADD R29, R29, 0x1, -R0 ;  /* 0x000000011d1d8824 */ /* 0x000fca00078e0a00 */
[----:B------:R-:W-:-:S07]  /*6e60*/  ISETP.GT.U32.AND P0, PT, R0, R29, PT ;  /* 0x0000001d0000720c */ /* 0x000fce0003f04070 */
[----:B------:R-:W-:-:S05]  /*6e70*/  @!P6 IMAD.IADD R30, R30, 0x1, -R0 ;  /* 0x000000011e1ee824 */ /* 0x000fca00078e0a00 */
[C---:B------:R-:W-:Y:S01]  /*6e80*/  ISETP.GT.U32.AND P6, PT, R0.reuse, R30, PT ;  /* 0x0000001e0000720c */ /* 0x040fe20003fc4070 */
[----:B------:R-:W-:Y:S01]  /*6e90*/  @!P0 IMAD.IADD R29, R29, 0x1, -R0 ;  /* 0x000000011d1d8824 */ /* 0x000fe200078e0a00 */
[----:B------:R-:W-:-:S11]  /*6ea0*/  ISETP.GT.U32.AND P0, PT, R0, R31, PT ;  /* 0x0000001f0000720c */ /* 0x000fd60003f04070 */
[--C-:B------:R-:W-:Y:S01]  /*6eb0*/  @!P6 IMAD.IADD R30, R30, 0x1, -R0.reuse ;  /* 0x000000011e1ee824 */ /* 0x100fe200078e0a00 */
[C---:B------:R-:W-:Y:S01]  /*6ec0*/  ISETP.GT.U32.AND P6, PT, R0.reuse, R32, PT ;  /* 0x000000200000720c */ /* 0x040fe20003fc4070 */
[----:B------:R-:W-:Y:S01]  /*6ed0*/  @!P0 IMAD.IADD R31, R31, 0x1, -R0 ;  /* 0x000000011f1f8824 */ /* 0x000fe200078e0a00 */
[C---:B------:R-:W-:Y:S02]  /*6ee0*/  ISETP.GT.U32.AND P0, PT, R0.reuse, R33, PT ;  /* 0x000000210000720c */ /* 0x040fe40003f04070 */
[----:B------:R-:W-:-:S09]  /*6ef0*/  ISETP.GT.U32.AND P5, PT, R0, R23, PT ;  /* 0x000000170000720c */ /* 0x000fd20003fa4070 */
[--C-:B------:R-:W-:Y:S01]  /*6f00*/  @!P6 IMAD.IADD R32, R32, 0x1, -R0.reuse ;  /* 0x000000012020e824 */ /* 0x100fe200078e0a00 */
[----:B------:R-:W-:Y:S01]  /*6f10*/  ISETP.GT.U32.AND P6, PT, R0, R31, PT ;  /* 0x0000001f0000720c */ /* 0x000fe20003fc4070 */
[----:B------:R-:W-:-:S05]  /*6f20*/  @!P0 IMAD.IADD R33, R33, 0x1, -R0 ;  /* 0x0000000121218824 */ /* 0x000fca00078e0a00 */
[----:B------:R-:W-:Y:S01]  /*6f30*/  ISETP.GT.U32.AND P0, PT, R0, R33, PT ;  /* 0x000000210000720c */ /* 0x000fe20003f04070 */
[----:B------:R-:W-:-:S06]  /*6f40*/  @!P5 IMAD.IADD R23, R23, 0x1, -R0 ;  /* 0x000000011717d824 */ /* 0x000fcc00078e0a00 */
[----:B------:R-:W-:Y:S01]  /*6f50*/  @!P6 IMAD.IADD R31, R31, 0x1, -R0 ;  /* 0x000000011f1fe824 */ /* 0x000fe200078e0a00 */
[----:B------:R-:W-:Y:S02]  /*6f60*/  ISETP.GT.U32.AND P6, PT, R0, R34, PT ;  /* 0x000000220000720c */ /* 0x000fe40003fc4070 */
[----:B------:R-:W-:-:S03]  /*6f70*/  ISETP.GE.AND P5, PT, R46, RZ, PT ;  /* 0x000000ff2e00720c */ /* 0x000fc60003fa6270 */
[----:B------:R-:W-:Y:S01]  /*6f80*/  @!P0 IMAD.IADD R33, R33, 0x1, -R0 ;  /* 0x0000000121218824 */ /* 0x000fe200078e0a00 */
[----:B------:R-:W-:Y:S01]  /*6f90*/  ISETP.GT.U32.AND P0, PT, R0, R36, PT ;  /* 0x000000240000720c */ /* 0x000fe20003f04070 */
[----:B------:R-:W-:-:S04]  /*6fa0*/  IMAD.HI.U32 R46, R60, R38, RZ ;  /* 0x000000263c2e7227 */ /* 0x000fc800078e00ff */
[----:B------:R-:W-:Y:S02]  /*6fb0*/  IMAD.MOV.U32 R42, RZ, RZ, R47 ;  /* 0x000000ffff2a7224 */ /* 0x000fe400078e002f */
[----:B------:R-:W-:-:S04]  /*6fc0*/  IMAD.HI.U32 R47, R60, R39, RZ ;  /* 0x000000273c2f7227 */ /* 0x000fc800078e00ff */
[----:B------:R-:W-:Y:S02]  /*6fd0*/  IMAD.MOV R46, RZ, RZ, -R46 ;  /* 0x000000ffff2e7224 */ /* 0x000fe400078e0a2e */
[----:B------:R-:W-:Y:S02]  /*6fe0*/  @!P6 IMAD.IADD R34, R34, 0x1, -R0 ;  /* 0x000000012222e824 */ /* 0x000fe400078e0a00 */
        /* <DEDUP_REMOVED lines=9> */
[----:B------:R-:W-:Y:S02]  /*7080*/  IMAD R41, R0, R46, R41 ;  /* 0x0000002e00297224 */ /* 0x000fe400078e0229 */
[----:B------:R-:W-:Y:S02]  /*7090*/  IMAD.MOV.U32 R5, RZ, RZ, R44 ;  /* 0x000000ffff057224 */ /* 0x000fe400078e002c */
[----:B------:R-:W-:Y:S02]  /*70a0*/  IMAD.MOV.U32 R46, RZ, RZ, R49 ;  /* 0x000000ffff2e7224 */ /* 0x000fe400078e0031 */
[----:B0-----:R-:W-:-:S02]  /*70b0*/  IMAD.MOV.U32 R3, RZ, RZ, R43 ;  /* 0x000000ffff037224 */ /* 0x001fc400078e002b */
[----:B------:R-:W-:Y:S02]  /*70c0*/  IMAD R42, R0, R47, R42 ;  /* 0x0000002f002a7224 */ /* 0x000fe400078e022a */
[----:B------:R-:W-:Y:S02]  /*70d0*/  @!P5 IMAD.MOV R5, RZ, RZ, -R5 ;  /* 0x000000ffff05d224 */ /* 0x000fe400078e0a05 */
[----:B------:R-:W-:-:S04]  /*70e0*/  IMAD.HI.U32 R47, R60, R46, RZ ;  /* 0x0000002e3c2f7227 */ /* 0x000fc800078e00ff */
[----:B------:R-:W-:Y:S01]  /*70f0*/  @!P2 IMAD.MOV R3, RZ, RZ, -R3 ;  /* 0x000000ffff03a224 */ /* 0x000fe200078e0a03 */
[----:B------:R-:W-:Y:S01]  /*7100*/  STL [R1+0x154], R5 ;  /* 0x0001540501007387 */ /* 0x000fe20000100800 */
[----:B------:R-:W-:Y:S01]  /*7110*/  @!P0 IMAD.IADD R34, R34, 0x1, -R0 ;  /* 0x0000000122228824 */ /* 0x000fe200078e0a00 */
[C---:B------:R-:W-:Y:S01]  /*7120*/  ISETP.GT.U32.AND P0, PT, R0.reuse, R39, PT ;  /* 0x000000270000720c */ /* 0x040fe20003f04070 */
[----:B------:R-:W-:Y:S01]  /*7130*/  IMAD.MOV R43, RZ, RZ, -R47 ;  /* 0x000000ffff2b7224 */ /* 0x000fe200078e0a2f */
[----:B------:R0:W-:Y:S04]  /*7140*/  STL [R1+0x150], R3 ;  /* 0x0001500301007387 */ /* 0x0001e80000100800 */
[----:B------:R-:W4:Y:S01]  /*7150*/  LDL R54, [R1+0x12cc] ;  /* 0x0012cc0001367983 */ /* 0x000f220000100800 */
[----:B------:R-:W-:-:S03]  /*7160*/  IMAD R43, R0, R43, R46 ;  /* 0x0000002b002b7224 */ /* 0x000fc600078e022e */
[----:B------:R-:W4:Y:S03]  /*7170*/  LDL R55, [R1+0x12bc] ;  /* 0x0012bc0001377983 */ /* 0x000f260000100800 */
[----:B------:R-:W-:Y:S01]  /*7180*/  @!P0 IMAD.IADD R39, R39, 0x1, -R0 ;  /* 0x0000000127278824 */ /* 0x000fe200078e0a00 */
[----:B------:R-:W-:Y:S01]  /*7190*/  ISETP.GE.AND P0, PT, R58, RZ, PT ;  /* 0x000000ff3a00720c */ /* 0x000fe20003f06270 */
[----:B0-----:R-:W-:Y:S01]  /*71a0*/  IMAD.MOV.U32 R3, RZ, RZ, R45 ;  /* 0x000000ffff037224 */ /* 0x001fe200078e002d */
[----:B------:R-:W4:Y:S03]  /*71b0*/  LDL R58, [R1+0x12c4] ;  /* 0x0012c400013a7983 */ /* 0x000f260000100800 */
[----:B------:R-:W-:Y:S01]  /*71c0*/  @!P3 IMAD.MOV R3, RZ, RZ, -R3 ;  /* 0x000000ffff03b224 */ /* 0x000fe200078e0a03 */
[----:B--2---:R-:W-:-:S02]  /*71d0*/  IABS R47, R57 ;  /* 0x00000039002f7213 */ /* 0x004fc40000000000 */
[----:B------:R-:W2:Y:S01]  /*71e0*/  LDL R57, [R1+0x12c8] ;  /* 0x0012c80001397983 */ /* 0x000ea20000100800 */
[----:B---3--:R-:W-:-:S03]  /*71f0*/  IABS R46, R59 ;  /* 0x0000003b002e7213 */ /* 0x008fc60000000000 */
[----:B------:R-:W3:Y:S04]  /*7200*/  LDL R59, [R1+0x12c0] ;  /* 0x0012c000013b7983 */ /* 0x000ee80000100800 */
[----:B------:R0:W-:Y:S01]  /*7210*/  STL [R1+0x14c], R3 ;  /* 0x00014c0301007387 */ /* 0x0001e20000100800 */
[C---:B------:R-:W-:Y:S02]  /*7220*/  ISETP.GT.U32.AND P4, PT, R0.reuse, R32, PT ;  /* 0x000000200000720c */ /* 0x040fe40003f84070 */
[----:B------:R-:W-:Y:S01]  /*7230*/  ISETP.GT.U32.AND P6, PT, R0, R37, PT ;  /* 0x000000250000720c */ /* 0x000fe20003fc4070 */
[----:B------:R-:W-:Y:S01]  /*7240*/  IMAD.HI.U32 R44, R60, R48, RZ ;  /* 0x000000303c2c7227 */ /* 0x000fe200078e00ff */
[----:B------:R-:W3:Y:S04]  /*7250*/  LDL R12, [R1+0x12a0] ;  /* 0x0012a000010c7983 */ /* 0x000ee80000100800 */
[----:B------:R-:W3:Y:S04]  /*7260*/  LDL R9, [R1+0x12a4] ;  /* 0x0012a40001097983 */ /* 0x000ee80000100800 */
[----:B0-----:R-:W3:Y:S01]  /*7270*/  LDL R3, [R1+0x12b8] ;  /* 0x0012b80001037983 */ /* 0x001ee20000100800 */
[--C-:B------:R-:W-:Y:S01]  /*7280*/  @!P4 IMAD.IADD R32, R32, 0x1, -R0.reuse ;  /* 0x000000012020c824 */ /* 0x100fe200078e0a00 */
[----:B------:R-:W-:Y:S01]  /*7290*/  ISETP.GT.U32.AND P4, PT, R0, R35, PT ;  /* 0x000000230000720c */ /* 0x000fe20003f84070 */
[----:B------:R-:W-:-:S12]  /*72a0*/  @!P6 IMAD.IADD R37, R37, 0x1, -R0 ;  /* 0x000000012525e824 */ /* 0x000fd800078e0a00 */
[----:B------:R-:W-:Y:S01]  /*72b0*/  @!P4 IMAD.IADD R35, R35, 0x1, -R0 ;  /* 0x000000012323c824 */ /* 0x000fe200078e0a00 */
[----:B------:R-:W-:-:S04]  /*72c0*/  ISETP.GT.U32.AND P4, PT, R0, R38, PT ;  /* 0x000000260000720c */ /* 0x000fc80003f84070 */
[----:B------:R-:W-:-:S09]  /*72d0*/  ISETP.GT.U32.AND P6, PT, R0, R35, PT ;  /* 0x000000230000720c */ /* 0x000fd20003fc4070 */
[----:B------:R-:W-:Y:S01]  /*72e0*/  @!P4 IMAD.IADD R38, R38, 0x1, -R0 ;  /* 0x000000012626c824 */ /* 0x000fe200078e0a00 */
[----:B------:R-:W-:-:S03]  /*72f0*/  ISETP.GT.U32.AND P4, PT, R0, R36, PT ;  /* 0x000000240000720c */ /* 0x000fc60003f84070 */
[----:B------:R-:W-:Y:S01]  /*7300*/  @!P6 IMAD.IADD R35, R35, 0x1, -R0 ;  /* 0x000000012323e824 */ /* 0x000fe200078e0a00 */
[----:B------:R-:W-:Y:S01]  /*7310*/  ISETP.GT.U32.AND P6, PT, R0, R40, PT ;  /* 0x000000280000720c */ /* 0x000fe20003fc4070 */
[----:B------:R-:W-:-:S08]  /*7320*/  IMAD.MOV R44, RZ, RZ, -R44 ;  /* 0x000000ffff2c7224 */ /* 0x000fd000078e0a2c */
[----:B------:R-:W-:Y:S01]  /*7330*/  @!P4 IMAD.IADD R36, R36, 0x1, -R0 ;  /* 0x000000012424c824 */ /* 0x000fe200078e0a00 */
[C---:B------:R-:W-:Y:S01]  /*7340*/  ISETP.GT.U32.AND P4, PT, R0.reuse, R41, PT ;  /* 0x000000290000720c */ /* 0x040fe20003f84070 */
[----:B------:R-:W-:Y:S02]  /*7350*/  IMAD R44, R0, R44, R48 ;  /* 0x0000002c002c7224 */ /* 0x000fe400078e0230 */
[----:B------:R-:W-:Y:S02]  /*7360*/  @!P6 IMAD.IADD R40, R40, 0x1, -R0 ;  /* 0x000000012828e824 */ /* 0x000fe400078e0a00 */
[----:B------:R-:W-:-:S04]  /*7370*/  IMAD.HI.U32 R48, R60, R47, RZ ;  /* 0x0000002f3c307227 */ /* 0x000fc800078e00ff */
[----:B------:R-:W-:Y:S02]  /*7380*/  IMAD.MOV R45, RZ, RZ, -R48 ;  /* 0x000000ffff2d7224 */ /* 0x000fe400078e0a30 */
[----:B------:R-:W-:-:S04]  /*7390*/  IMAD.HI.U32 R48, R60, R46, RZ ;  /* 0x0000002e3c307227 */ /* 0x000fc800078e00ff */
[----:B------:R-:W-:Y:S01]  /*73a0*/  @!P4 IMAD.IADD R41, R41, 0x1, -R0 ;  /* 0x000000012929c824 */ /* 0x000fe200078e0a00 */
[C---:B------:R-:W-:Y:S01]  /*73b0*/  ISETP.GT.U32.AND P4, PT, R0.reuse, R40, PT ;  /* 0x000000280000720c */ /* 0x040fe20003f84070 */
[----:B------:R-:W-:Y:S02]  /*73c0*/  IMAD R45, R0, R45, R47 ;  /* 0x0000002d002d7224 */ /* 0x000fe400078e022f */
[----:B------:R-:W-:-:S04]  /*73d0*/  IMAD.MOV R47, RZ, RZ, -R48 ;  /* 0x000000ffff2f7224 */ /* 0x000fc800078e0a30 */
[----:B------:R-:W-:-:S06]  /*73e0*/  IMAD R46, R0, R47, R46 ;  /* 0x0000002f002e7224 */ /* 0x000fcc00078e022e */
[----:B------:R-:W-:Y:S01]  /*73f0*/  @!P4 IMAD.IADD R40, R40, 0x1, -R0 ;  /* 0x000000012828c824 */ /* 0x000fe200078e0a00 */
[----:B------:R-:W-:Y:S02]  /*7400*/  ISETP.GE.AND P4, PT, R50, RZ, PT ;  /* 0x000000ff3200720c */ /* 0x000fe40003f86270 */
[----:B----4-:R-:W-:Y:S02]  /*7410*/  IABS R47, R54 ;  /* 0x00000036002f7213 */ /* 0x010fe40000000000 */
[----:B------:R-:W-:Y:S02]  /*7420*/  IABS R49, R58 ;  /* 0x0000003a00317213 */ /* 0x000fe40000000000 */
[----:B------:R-:W4:Y:S01]  /*7430*/  LDL R58, [R1+0x12b0] ;  /* 0x0012b000013a7983 */ /* 0x000f220000100800 */
[----:B--2---:R-:W-:-:S03]  /*7440*/  IABS R48, R57 ;  /* 0x0000003900307213 */ /* 0x004fc60000000000 */
[----:B------:R-:W2:Y:S02]  /*7450*/  LDL R57, [R1+0x12b4] ;  /* 0x0012b40001397983 */ /* 0x000ea40000100800 */
[----:B------:R-:W-:-:S04]  /*7460*/  IMAD.HI.U32 R54, R60, R48, RZ ;  /* 0x000000303c367227 */ /* 0x000fc800078e00ff */
[----:B------:R-:W-:Y:S01]  /*7470*/  IMAD.MOV R54, RZ, RZ, -R54 ;  /* 0x000000ffff367224 */ /* 0x000fe200078e0a36 */
[----:B---3--:R-:W-:Y:S02]  /*7480*/  IABS R50, R59 ;  /* 0x0000003b00327213 */ /* 0x008fe40000000000 */
[----:B------:R-:W3:Y:S01]  /*7490*/  LDL R59, [R1+0x12ac] ;  /* 0x0012ac00013b7983 */ /* 0x000ee20000100800 */
[----:B------:R-:W-:Y:S02]  /*74a0*/  IMAD R48, R0, R54, R48 ;  /* 0x0000003600307224 */ /* 0x000fe400078e0230 */
[----:B------:R-:W-:-:S04]  /*74b0*/  IMAD.HI.U32 R54, R60, R50, RZ ;  /* 0x000000323c367227 */ /* 0x000fc800078e00ff */
[----:B------:R-:W-:-:S04]  /*74c0*/  IMAD.MOV R54, RZ, RZ, -R54 ;  /* 0x000000ffff367224 */ /* 0x000fc800078e0a36 */
[C---:B------:R-:W-:Y:S01]  /*74d0*/  IMAD R50, R0.reuse, R54, R50 ;  /* 0x0000003600327224 */ /* 0x040fe200078e0232 */
[----:B------:R-:W-:Y:S02]  /*74e0*/  IABS R54, R3 ;  /* 0x0000000300367213 */ /* 0x000fe40000000000 */
[----:B------:R-:W3:Y:S01]  /*74f0*/  LDL R3, [R1+0x12a8] ;  /* 0x0012a80001037983 */ /* 0x000ee20000100800 */
[C---:B------:R-:W-:Y:S02]  /*7500*/  ISETP.GT.U32.AND P2, PT, R0.reuse, R38, PT ;  /* 0x000000260000720c */ /* 0x040fe40003f44070 */
[----:B------:R-:W-:-:S11]  /*7510*/  ISETP.GT.U32.AND P5, PT, R0, R37, PT ;  /* 0x000000250000720c */ /* 0x000fd60003fa4070 */
[--C-:B------:R-:W-:Y:S01]  /*7520*/  @!P2 IMAD.IADD R38, R38, 0x1, -R0.reuse ;  /* 0x000000012626a824 */ /* 0x100fe200078e0a00 */
[C---:B------:R-:W-:Y:S01]  /*7530*/  ISETP.GT.U32.AND P2, PT, R0.reuse, R43, PT ;  /* 0x0000002b0000720c */ /* 0x040fe20003f44070 */
[----:B------:R-:W-:Y:S01]  /*7540*/  @!P5 IMAD.IADD R37, R37, 0x1, -R0 ;  /* 0x000000012525d824 */ /* 0x000fe200078e0a00 */
[----:B------:R-:W-:-:S11]  /*7550*/  ISETP.GT.U32.AND P5, PT, R0, R42, PT ;  /* 0x0000002a0000720c */ /* 0x000fd60003fa4070 */
[--C-:B------:R-:W-:Y:S02]  /*7560*/  @!P2 IMAD.IADD R43, R43, 0x1, -R0.reuse ;  /* 0x000000012b2ba824 */ /* 0x100fe400078e0a00 */
[----:B------:R-:W-:-:S03]  /*7570*/  @!P5 IMAD.IADD R42, R42, 0x1, -R0 ;  /* 0x000000012a2ad824 */ /* 0x000fc600078e0a00 */
[C---:B------:R-:W-:Y:S02]  /*7580*/  ISETP.GT.U32.AND P3, PT, R0.reuse, R43, PT ;  /* 0x0000002b0000720c */ /* 0x040fe40003f64070 */
[----:B------:R-:W-:-:S11]  /*7590*/  ISETP.GT.U32.AND P5, PT, R0, R41, PT ;  /* 0x000000290000720c */ /* 0x000fd60003fa4070 */
[----:B------:R-:W-:Y:S01]  /*75a0*/  @!P3 IMAD.IADD R43, R43, 0x1, -R0 ;  /* 0x000000012b2bb824 */ /* 0x000fe200078e0a00 */
[----:B------:R-:W-:Y:S01]  /*75b0*/  ISETP.GE.AND P3, PT, R53, RZ, PT ;  /* 0x000000ff3500720c */ /* 0x000fe20003f66270 */
[----:B------:R-:W-:-:S04]  /*75c0*/  IMAD.HI.U32 R53, R60, R47, RZ ;  /* 0x0000002f3c357227 */ /* 0x000fc800078e00ff */
[----:B------:R-:W-:Y:S01]  /*75d0*/  @!P5 IMAD.IADD R41, R41, 0x1, -R0 ;  /* 0x000000012929d824 */ /* 0x000fe200078e0a00 */
[----:B------:R-:W-:Y:S01]  /*75e0*/  ISETP.GE.AND P5, PT, R51, RZ, PT ;  /* 0x000000ff3300720c */ /* 0x000fe20003fa6270 */
[----:B------:R-:W-:Y:S01]  /*75f0*/  IMAD.MOV R53, RZ, RZ, -R53 ;  /* 0x000000ffff357224 */ /* 0x000fe200078e0a35 */
[----:B------:R-:W-:-:S03]  /*7600*/  IABS R51, R55 ;  /* 0x0000003700337213 */ /* 0x000fc60000000000 */
[----:B------:R-:W-:Y:S02]  /*7610*/  IMAD R47, R0, R53, R47 ;  /* 0x00000035002f7224 */ /* 0x000fe400078e022f */
[----:B------:R-:W-:-:S04]  /*7620*/  IMAD.HI.U32 R53, R60, R51, RZ ;  /* 0x000000333c357227 */ /* 0x000fc800078e00ff */
[----:B------:R-:W-:-:S04]  /*7630*/  IMAD.HI.U32 R55, R60, R49, RZ ;  /* 0x000000313c377227 */ /* 0x000fc800078e00ff */
[----:B------:R-:W-:Y:S02]  /*7640*/  IMAD.MOV R53, RZ, RZ, -R53 ;  /* 0x000000ffff357224 */ /* 0x000fe400078e0a35 */
[----:B------:R-:W-:Y:S02]  /*7650*/  IMAD.MOV R55, RZ, RZ, -R55 ;  /* 0x000000ffff377224 */ /* 0x000fe400078e0a37 */
[----:B------:R-:W-:Y:S02]  /*7660*/  IMAD R51, R0, R53, R51 ;  /* 0x0000003500337224 */ /* 0x000fe400078e0233 */
[----:B------:R-:W-:Y:S02]  /*7670*/  IMAD.MOV.U32 R5, RZ, RZ, R52 ;  /* 0x000000ffff057224 */ /* 0x000fe400078e0034 */
[----:B------:R-:W-:-:S04]  /*7680*/  IMAD.HI.U32 R52, R60, R54, RZ ;  /* 0x000000363c347227 */ /* 0x000fc800078e00ff */
[----:B------:R-:W-:Y:S02]  /*7690*/  IMAD R49, R0, R55, R49 ;  /* 0x0000003700317224 */ /* 0x000fe400078e0231 */
[----:B------:R-:W-:-:S04]  /*76a0*/  IMAD.MOV R52, RZ, RZ, -R52 ;  /* 0x000000ffff347224 */ /* 0x000fc800078e0a34 */
[----:B------:R-:W-:Y:S02]  /*76b0*/  IMAD R52, R0, R52, R54 ;  /* 0x0000003400347224 */ /* 0x000fe400078e0236 */
[----:B------:R-:W-:Y:S02]  /*76c0*/  @!P1 IMAD.MOV R5, RZ, RZ, -R5 ;  /* 0x000000ffff059224 */ /* 0x000fe400078e0a05 */
[----:B------:R-:W-:-:S03]  /*76d0*/  IMAD.MOV.U32 R6, RZ, RZ, R56 ;  /* 0x000000ffff067224 */ /* 0x000fc600078e0038 */
[----:B------:R0:W-:Y:S01]  /*76e0*/  STL [R1+0x148], R5 ;  /* 0x0001480501007387 */ /* 0x0001e20000100800 */
[----:B------:R-:W-:-:S03]  /*76f0*/  @!P0 IMAD.MOV R6, RZ, RZ, -R6 ;  /* 0x000000ffff068224 */ /* 0x000fc600078e0a06 */
[----:B------:R-:W3:Y:S01]  /*7700*/  LDL.LU R61, [R1+0xf4] ;  /* 0x0000f400013d7983 */ /* 0x000ee20000300800 */
[----:B----4-:R-:W-:Y:S02]  /*7710*/  IABS R55, R58 ;  /* 0x0000003a00377213 */ /* 0x010fe40000000000 */
[----:B--2---:R-:W-:-:S05]  /*7720*/  IABS R53, R57 ;  /* 0x0000003900357213 */ /* 0x004fca0000000000 */
[----:B------:R-:W-:Y:S01]  /*7730*/  IMAD.HI.U32 R58, R60, R53, RZ ;  /* 0x000000353c3a7227 */ /* 0x000fe200078e00ff */
[----:B---3--:R-:W-:-:S03]  /*7740*/  IABS R57, R59 ;  /* 0x0000003b00397213 */ /* 0x008fc60000000000 */
[----:B------:R-:W-:-:S04]  /*7750*/  IMAD.HI.U32 R59, R60, R55, RZ ;  /* 0x000000373c3b7227 */ /* 0x000fc800078e00ff */
[----:B------:R-:W-:Y:S02]  /*7760*/  IMAD.MOV R54, RZ, RZ, -R58 ;  /* 0x000000ffff367224 */ /* 0x000fe400078e0a3a */
[----:B------:R-:W-:-:S04]  /*7770*/  IMAD.HI.U32 R58, R60, R57, RZ ;  /* 0x000000393c3a7227 */ /* 0x000fc800078e00ff */
[----:B------:R-:W-:Y:S02]  /*7780*/  IMAD.MOV R59, RZ, RZ, -R59 ;  /* 0x000000ffff3b7224 */ /* 0x000fe400078e0a3b */
[----:B------:R-:W-:Y:S02]  /*7790*/  IMAD.MOV R58, RZ, RZ, -R58 ;  /* 0x000000ffff3a7224 */ /* 0x000fe400078e0a3a */
[C---:B------:R-:W-:Y:S01]  /*77a0*/  IMAD R53, R0.reuse, R54, R53 ;  /* 0x0000003600357224 */ /* 0x040fe200078e0235 */
[----:B------:R-:W-:Y:S01]  /*77b0*/  IABS R3, R3 ;  /* 0x0000000300037213 */ /* 0x000fe20000000000 */
[C---:B------:R-:W-:Y:S01]  /*77c0*/  IMAD R54, R0.reuse, R59, R55 ;  /* 0x0000003b00367224 */ /* 0x040fe200078e0237 */
[----:B------:R-:W-:Y:S01]  /*77d0*/  IABS R59, R12 ;  /* 0x0000000c003b7213 */ /* 0x000fe20000000000 */
[----:B------:R-:W-:Y:S01]  /*77e0*/  IMAD R55, R0, R58, R57 ;  /* 0x0000003a00377224 */ /* 0x000fe200078e0239 */
[----:B------:R-:W-:Y:S01]  /*77f0*/  IABS R58, R9 ;  /* 0x00000009003a7213 */ /* 0x000fe20000000000 */
[----:B------:R-:W-:Y:S01]  /*7800*/  IMAD.MOV.U32 R57, RZ, RZ, R3 ;  /* 0x000000ffff397224 */ /* 0x000fe200078e0003 */
[----:B------:R-:W2:Y:S01]  /*7810*/  LDL R9, [R1+0x1298] ;  /* 0x0012980001097983 */ /* 0x000ea20000100800 */
[----:B0-----:R-:W-:-:S02]  /*7820*/  IMAD.MOV.U32 R5, RZ, RZ, R59 ;  /* 0x000000ffff057224 */ /* 0x001fc400078e003b */
[C---:B------:R-:W-:Y:S01]  /*7830*/  IMAD.HI.U32 R56, R60.reuse, R57, RZ ;  /* 0x000000393c387227 */ /* 0x040fe200078e00ff */
[----:B------:R-:W3:Y:S03]  /*7840*/  LDL R3, [R1+0x1294] ;  /* 0x0012940001037983 */ /* 0x000ee60000100800 */
[----:B------:R-:W-:Y:S01]  /*7850*/  IMAD.HI.U32 R59, R60, R58, RZ ;  /* 0x0000003a3c3b7227 */ /* 0x000fe200078e00ff */
[----:B------:R0:W-:Y:S03]  /*7860*/  STL [R1+0x144], R6 ;  /* 0x0001440601007387 */ /* 0x0001e60000100800 */
[----:B------:R-:W-:Y:S02]  /*7870*/  IMAD.MOV R56, RZ, RZ, -R56 ;  /* 0x000000ffff387224 */ /* 0x000fe400078e0a38 */
[----:B------:R-:W-:-:S02]  /*7880*/  IMAD.MOV R59, RZ, RZ, -R59 ;  /* 0x000000ffff3b7224 */ /* 0x000fc400078e0a3b */
[C---:B------:R-:W-:Y:S02]  /*7890*/  IMAD R56, R0.reuse, R56, R57 ;  /* 0x0000003800387224 */ /* 0x040fe400078e0239 */
[----:B------:R-:W-:Y:S01]  /*78a0*/  IMAD R57, R0, R59, R58 ;  /* 0x0000003b00397224 */ /* 0x000fe200078e023a */
[----:B0-----:R-:W4:Y:S04]  /*78b0*/  LDL.LU R6, [R1+0xf8] ;  /* 0x0000f80001067983 */ /* 0x001f280000300800 */
[----:B------:R-:W2:Y:S04]  /*78c0*/  LDL.LU R7, [R1+0xfc] ;  /* 0x0000fc0001077983 */ /* 0x000ea80000300800 */
[----:B------:R-:W2:Y:S01]  /*78d0*/  LDL R58, [R1+0x129c] ;  /* 0x00129c00013a7983 */ /* 0x000ea20000100800 */
[----:B------:R-:W-:Y:S01]  /*78e0*/  IMAD.HI.U32 R12, R60, R5, RZ ;  /* 0x000000053c0c7227 */ /* 0x000fe200078e00ff */
[----:B------:R-:W-:-:S02]  /*78f0*/  ISETP.GT.U32.AND P6, PT, R0, R39, PT ;  /* 0x000000270000720c */ /* 0x000fc40003fc4070 */
        /* <DEDUP_REMOVED lines=8> */
[----:B------:R-:W-:-:S11]  /*7980*/  ISETP.GT.U32.AND P2, PT, R0, R45, PT ;  /* 0x0000002d0000720c */ /* 0x000fd60003f44070 */
[--C-:B------:R-:W-:Y:S01]  /*7990*/  @!P6 IMAD.IADD R44, R44, 0x1, -R0.reuse ;  /* 0x000000012c2ce824 */ /* 0x100fe200078e0a00 */
[C---:B------:R-:W-:Y:S01]  /*79a0*/  ISETP.GT.U32.AND P6, PT, R0.reuse, R46, PT ;  /* 0x0000002e0000720c */ /* 0x040fe20003fc4070 */
[----:B------:R-:W-:Y:S01]  /*79b0*/  @!P2 IMAD.IADD R45, R45, 0x1, -R0 ;  /* 0x000000012d2da824 */ /* 0x000fe200078e0a00 */
[----:B------:R-:W-:-:S11]  /*79c0*/  ISETP.GT.U32.AND P2, PT, R0, R47, PT ;  /* 0x0000002f0000720c */ /* 0x000fd60003f44070 */
[--C-:B------:R-:W-:Y:S01]  /*79d0*/  @!P6 IMAD.IADD R46, R46, 0x1, -R0.reuse ;  /* 0x000000012e2ee824 */ /* 0x100fe200078e0a00 */
[----:B------:R-:W-:Y:S01]  /*79e0*/  ISETP.GT.U32.AND P6, PT, R0, R48, PT ;  /* 0x000000300000720c */ /* 0x000fe20003fc4070 */
[----:B------:R-:W-:-:S03]  /*79f0*/  @!P2 IMAD.IADD R47, R47, 0x1, -R0 ;  /* 0x000000012f2fa824 */ /* 0x000fc600078e0a00 */
[----:B------:R-:W-:Y:S02]  /*7a00*/  ISETP.GT.U32.AND P2, PT, R0, R46, PT ;  /* 0x0000002e0000720c */ /* 0x000fe40003f44070 */
[----:B--2---:R-:W-:Y:S01]  /*7a10*/  IABS R59, R58 ;  /* 0x0000003a003b7213 */ /* 0x004fe20000000000 */
[----:B------:R-:W-:Y:S02]  /*7a20*/  IMAD.MOV R58, RZ, RZ, -R12 ;  /* 0x000000ffff3a7224 */ /* 0x000fe400078e0a0c */
[----:B------:R-:W2:Y:S04]  /*7a30*/  LDL.LU R12, [R1+0x1560] ;  /* 0x00156000010c7983 */ /* 0x000ea80000300800 */
[----:B------:R-:W-:Y:S01]  /*7a40*/  @!P6 IMAD.IADD R48, R48, 0x1, -R0 ;  /* 0x000000013030e824 */ /* 0x000fe200078e0a00 */
[----:B------:R-:W-:-:S03]  /*7a50*/  ISETP.GT.U32.AND P6, PT, R0, R47, PT ;  /* 0x0000002f0000720c */ /* 0x000fc60003fc4070 */
[----:B------:R-:W-:Y:S01]  /*7a60*/  @!P2 IMAD.IADD R46, R46, 0x1, -R0 ;  /* 0x000000012e2ea824 */ /* 0x000fe200078e0a00 */
[C---:B------:R-:W-:Y:S02]  /*7a70*/  ISETP.GT.U32.AND P1, PT, R0.reuse, R48, PT ;  /* 0x000000300000720c */ /* 0x040fe40003f24070 */
[----:B------:R-:W-:-:S07]  /*7a80*/  ISETP.GT.U32.AND P2, PT, R0, R49, PT ;  /* 0x000000310000720c */ /* 0x000fce0003f44070 */
[----:B------:R-:W-:Y:S01]  /*7a90*/  @!P6 IMAD.IADD R47, R47, 0x1, -R0 ;  /* 0x000000012f2fe824 */ /* 0x000fe200078e0a00 */
[----:B------:R-:W-:-:S03]  /*7aa0*/  ISETP.GT.U32.AND P6, PT, R0, R50, PT ;  /* 0x000000320000720c */ /* 0x000fc60003fc4070 */
[--C-:B------:R-:W-:Y:S01]  /*7ab0*/  @!P1 IMAD.IADD R48, R48, 0x1, -R0.reuse ;  /* 0x0000000130309824 */ /* 0x100fe200078e0a00 */
[C---:B------:R-:W-:Y:S01]  /*7ac0*/  ISETP.GT.U32.AND P1, PT, R0.reuse, R51, PT ;  /* 0x000000330000720c */ /* 0x040fe20003f24070 */
[----:B------:R-:W-:Y:S01]  /*7ad0*/  @!P2 IMAD.IADD R49, R49, 0x1, -R0 ;  /* 0x000000013131a824 */ /* 0x000fe200078e0a00 */
[----:B------:R-:W-:-:S07]  /*7ae0*/  ISETP.GT.U32.AND P2, PT, R0, R52, PT ;  /* 0x000000340000720c */ /* 0x000fce0003f44070 */
[----:B------:R-:W-:-:S04]  /*7af0*/  @!P6 IMAD.IADD R50, R50, 0x1, -R0 ;  /* 0x000000013232e824 */ /* 0x000fc800078e0a00 */
[--C-:B------:R-:W-:Y:S01]  /*7b00*/  @!P1 IMAD.IADD R51, R51, 0x1, -R0.reuse ;  /* 0x0000000133339824 */ /* 0x100fe200078e0a00 */
[----:B------:R-:W-:Y:S01]  /*7b10*/  ISETP.GT.U32.AND P1, PT, R0, R50, PT ;  /* 0x000000320000720c */ /* 0x000fe20003f24070 */
[----:B------:R-:W-:-:S05]  /*7b20*/  @!P2 IMAD.IADD R52, R52, 0x1, -R0 ;  /* 0x000000013434a824 */ /* 0x000fca00078e0a00 */
[C---:B------:R-:W-:Y:S02]  /*7b30*/  ISETP.GT.U32.AND P2, PT, R0.reuse, R52, PT ;  /* 0x000000340000720c */ /* 0x040fe40003f44070 */
[----:B------:R-:W-:-:S05]  /*7b40*/  ISETP.GT.U32.AND P6, PT, R0, R49, PT ;  /* 0x000000310000720c */ /* 0x000fca0003fc4070 */
[----:B------:R-:W-:Y:S01]  /*7b50*/  @!P1 IMAD.IADD R50, R50, 0x1, -R0 ;  /* 0x0000000132329824 */ /* 0x000fe200078e0a00 */
[----:B------:R-:W-:-:S05]  /*7b60*/  ISETP.GT.U32.AND P1, PT, R0, R54, PT ;  /* 0x000000360000720c */ /* 0x000fca0003f24070 */
[--C-:B------:R-:W-:Y:S01]  /*7b70*/  @!P2 IMAD.IADD R52, R52, 0x1, -R0.reuse ;  /* 0x000000013434a824 */ /* 0x100fe200078e0a00 */
[C---:B------:R-:W-:Y:S01]  /*7b80*/  ISETP.GT.U32.AND P2, PT, R0.reuse, R56, PT ;  /* 0x000000380000720c */ /* 0x040fe20003f44070 */
[----:B------:R-:W-:Y:S01]  /*7b90*/  @!P6 IMAD.IADD R49, R49, 0x1, -R0 ;  /* 0x000000013131e824 */ /* 0x000fe200078e0a00 */
[C---:B------:R-:W-:Y:S01]  /*7ba0*/  ISETP.GT.U32.AND P6, PT, R0.reuse, R53, PT ;  /* 0x000000350000720c */ /* 0x040fe20003fc4070 */
[----:B------:R-:W-:-:S04]  /*7bb0*/  IMAD R58, R0, R58, R5 ;  /* 0x0000003a003a7224 */ /* 0x000fc800078e0205 */
[--C-:B------:R-:W-:Y:S01]  /*7bc0*/  @!P1 IMAD.IADD R54, R54, 0x1, -R0.reuse ;  /* 0x0000000136369824 */ /* 0x100fe200078e0a00 */
[----:B------:R-:W-:Y:S01]  /*7bd0*/  ISETP.GT.U32.AND P1, PT, R0, R57, PT ;  /* 0x000000390000720c */ /* 0x000fe20003f24070 */
[----:B------:R-:W-:Y:S01]  /*7be0*/  IMAD.HI.U32 R5, R60, R59, RZ ;  /* 0x0000003b3c057227 */ /* 0x000fe200078e00ff */
[----:B---3--:R-:W-:Y:S02]  /*7bf0*/  IABS R3, R3 ;  /* 0x0000000300037213 */ /* 0x008fe40000000000 */
[----:B------:R-:W-:Y:S01]  /*7c00*/  IABS R9, R9 ;  /* 0x0000000900097213 */ /* 0x000fe20000000000 */
[----:B------:R-:W-:Y:S01]  /*7c10*/  @!P2 IMAD.IADD R56, R56, 0x1, -R0 ;  /* 0x000000013838a824 */ /* 0x000fe200078e0a00 */
[----:B----4-:R-:W-:Y:S01]  /*7c20*/  ISETP.GE.AND P2, PT, R6, RZ, PT ;  /* 0x000000ff0600720c */ /* 0x010fe20003f46270 */
[----:B------:R-:W-:Y:S02]  /*7c30*/  IMAD.MOV R6, RZ, RZ, -R5 ;  /* 0x000000ffff067224 */ /* 0x000fe400078e0a05 */
[----:B------:R-:W-:-:S02]  /*7c40*/  IMAD.MOV.U32 R5, RZ, RZ, R3 ;  /* 0x000000ffff057224 */ /* 0x000fc400078e0003 */
[----:B------:R-:W-:-:S04]  /*7c50*/  IMAD.HI.U32 R3, R60, R9, RZ ;  /* 0x000000093c037227 */ /* 0x000fc800078e00ff */
[--C-:B------:R-:W-:Y:S01]  /*7c60*/  @!P6 IMAD.IADD R53, R53, 0x1, -R0.reuse ;  /* 0x000000013535e824 */ /* 0x100fe200078e0a00 */
[----:B------:R-:W-:Y:S01]  /*7c70*/  ISETP.GE.AND P6, PT, R61, RZ, PT ;  /* 0x000000ff3d00720c */ /* 0x000fe20003fc6270 */
[----:B------:R-:W-:Y:S01]  /*7c80*/  @!P1 IMAD.IADD R57, R57, 0x1, -R0 ;  /* 0x0000000139399824 */ /* 0x000fe200078e0a00 */
[----:B------:R-:W-:Y:S01]  /*7c90*/  ISETP.GE.AND P1, PT, R7, RZ, PT ;  /* 0x000000ff0700720c */ /* 0x000fe20003f26270 */
[----:B------:R-:W-:Y:S01]  /*7ca0*/  IMAD R59, R0, R6, R59 ;  /* 0x00000006003b7224 */ /* 0x000fe200078e023b */
[----:B------:R-:W3:Y:S01]  /*7cb0*/  LDL.LU R7, [R1+0x100] ;  /* 0x0001000001077983 */ /* 0x000ee20000300800 */
[----:B------:R-:W-:Y:S02]  /*7cc0*/  IMAD.MOV.U32 R61, RZ, RZ, R11 ;  /* 0x000000ffff3d7224 */ /* 0x000fe400078e000b */
[----:B------:R-:W-:Y:S02]  /*7cd0*/  IMAD.MOV.U32 R11, RZ, RZ, R9 ;  /* 0x000000ffff0b7224 */ /* 0x000fe400078e0009 */
[----:B--2---:R-:W-:-:S02]  /*7ce0*/  IMAD.MOV.U32 R6, RZ, RZ, R12 ;  /* 0x000000ffff067224 */ /* 0x004fc400078e000c */
[----:B------:R-:W-:Y:S02]  /*7cf0*/  IMAD.MOV R12, RZ, RZ, -R3 ;  /* 0x000000ffff0c7224 */ /* 0x000fe400078e0a03 */
[----:B------:R-:W2:Y:S04]  /*7d00*/  LDL.LU R3, [R1+0x104] ;  /* 0x0001040001037983 */ /* 0x000ea80000300800 */
[----:B------:R-:W4:Y:S01]  /*7d10*/  LDL.LU R9, [R1+0x155c] ;  /* 0x00155c0001097983 */ /* 0x000f220000300800 */
[----:B------:R-:W-:Y:S01]  /*7d20*/  ISETP.GT.U32.AND P0, PT, R0, R51, PT ;  /* 0x000000330000720c */ /* 0x000fe20003f04070 */
[----:B------:R-:W-:Y:S02]  /*7d30*/  @!P4 IMAD.MOV R6, RZ, RZ, -R6 ;  /* 0x000000ffff06c224 */ /* 0x000fe400078e0a06 */
[----:B------:R-:W-:-:S03]  /*7d40*/  @!P5 IMAD.MOV R61, RZ, RZ, -R61 ;  /* 0x000000ffff3dd224 */ /* 0x000fc600078e0a3d */
[----:B------:R0:W-:Y:S01]  /*7d50*/  STL [R1+0x120], R6 ;  /* 0x0001200601007387 */ /* 0x0001e20000100800 */
[----:B------:R-:W-:-:S06]  /*7d60*/  IMAD.HI.U32 R60, R60, R5, RZ ;  /* 0x000000053c3c7227 */ /* 0x000fcc00078e00ff */
[----:B------:R-:W-:Y:S01]  /*7d70*/  @!P0 IMAD.IADD R51, R51, 0x1, -R0 ;  /* 0x0000000133338824 */ /* 0x000fe200078e0a00 */
[----:B------:R-:W-:Y:S01]  /*7d80*/  ISETP.GT.U32.AND P0, PT, R0, R55, PT ;  /* 0x000000370000720c */ /* 0x000fe20003f04070 */
[----:B0-----:R-:W-:Y:S02]  /*7d90*/  IMAD.MOV.U32 R6, RZ, RZ, R10 ;  /* 0x000000ffff067224 */ /* 0x001fe400078e000a */
[----:B------:R-:W-:Y:S02]  /*7da0*/  IMAD.MOV.U32 R10, RZ, RZ, R5 ;  /* 0x000000ffff0a7224 */ /* 0x000fe400078e0005 */
[----:B------:R-:W2:Y:S04]  /*7db0*/  LDL.LU R5, [R1+0x1558] ;  /* 0x0015580001057983 */ /* 0x000ea80000300800 */
[----:B------:R0:W-:Y:S04]  /*7dc0*/  STL [R1+0x11c], R61 ;  /* 0x00011c3d01007387 */ /* 0x0001e80000100800 */
[----:B0-----:R-:W2:Y:S01]  /*7dd0*/  LDL.LU R61, [R1+0x1a4] ;  /* 0x0001a400013d7983 */ /* 0x001ea20000300800 */
[----:B------:R-:W-:-:S02]  /*7de0*/  @!P0 IMAD.IADD R55, R55, 0x1, -R0 ;  /* 0x0000000137378824 */ /* 0x000fc400078e0a00 */
[----:B------:R-:W-:-:S03]  /*7df0*/  @!P3 IMAD.MOV R6, RZ, RZ, -R6 ;  /* 0x000000ffff06b224 */ /* 0x000fc600078e0a06 */
[C---:B------:R-:W-:Y:S01]  /*7e00*/  ISETP.GT.U32.AND P3, PT, R0.reuse, R55, PT ;  /* 0x000000370000720c */ /* 0x040fe20003f64070 */
[----:B------:R-:W-:Y:S01]  /*7e10*/  @!P2 IMAD.MOV R8, RZ, RZ, -R8 ;  /* 0x000000ffff08a224 */ /* 0x000fe200078e0a08 */
[----:B------:R0:W-:Y:S04]  /*7e20*/  STL [R1+0x118], R6 ;  /* 0x0001180601007387 */ /* 0x0001e80000100800 */
[----:B0-----:R-:W2:Y:S07]  /*7e30*/  LDL.LU R6, [R1+0x1554] ;  /* 0x0015540001067983 */ /* 0x001eae0000300800 */
[----:B------:R-:W-:Y:S01]  /*7e40*/  @!P3 IMAD.IADD R55, R55, 0x1, -R0 ;  /* 0x000000013737b824 */ /* 0x000fe200078e0a00 */
[----:B------:R-:W-:-:S02]  /*7e50*/  ISETP.GT.U32.AND P5, PT, R0, R56, PT ;  /* 0x000000380000720c */ /* 0x000fc40003fa4070 */
[----:B---3--:R-:W-:-:S11]  /*7e60*/  ISETP.GE.AND P3, PT, R7, RZ, PT ;  /* 0x000000ff0700720c */ /* 0x008fd60003f66270 */
[----:B------:R-:W-:Y:S02]  /*7e70*/  @!P5 IMAD.IADD R56, R56, 0x1, -R0 ;  /* 0x000000013838d824 */ /* 0x000fe400078e0a00 */
[----:B----4-:R-:W-:-:S05]  /*7e80*/  @!P6 IMAD.MOV R9, RZ, RZ, -R9 ;  /* 0x000000ffff09e224 */ /* 0x010fca00078e0a09 */
[----:B------:R0:W-:Y:S02]  /*7e90*/  STL [R1+0x114], R9 ;  /* 0x0001140901007387 */ /* 0x0001e40000100800 */
[----:B0-----:R-:W-:Y:S02]  /*7ea0*/  IMAD.MOV R9, RZ, RZ, -R60 ;  /* 0x000000ffff097224 */ /* 0x001fe400078e0a3c */
[----:B------:R-:W3:Y:S04]  /*7eb0*/  LDL.LU R60, [R1+0x1a0] ;  /* 0x0001a000013c7983 */ /* 0x000ee80000300800 */
[----:B------:R0:W-:Y:S01]  /*7ec0*/  STL [R1+0x110], R8 ;  /* 0x0001100801007387 */ /* 0x0001e20000100800 */
[C---:B------:R-:W-:Y:S02]  /*7ed0*/  IMAD R9, R0.reuse, R9, R10 ;  /* 0x0000000900097224 */ /* 0x040fe400078e020a */
[----:B0-----:R-:W-:-:S02]  /*7ee0*/  IMAD R8, R0, R12, R11 ;  /* 0x0000000c00087224 */ /* 0x001fc400078e020b */
[----:B------:R-:W4:Y:S04]  /*7ef0*/  LDL.LU R12, [R1+0x108] ;  /* 0x00010800010c7983 */ /* 0x000f280000300800 */
[----:B------:R-:W3:Y:S04]  /*7f00*/  LDL.LU R11, [R1+0x1a8] ;  /* 0x0001a800010b7983 */ /* 0x000ee80000300800 */
[----:B------:R-:W4:Y:S04]  /*7f10*/  LDL.LU R10, [R1+0x1ac] ;  /* 0x0001ac00010a7983 */ /* 0x000f280000300800 */
[----:B------:R-:W4:Y:S01]  /*7f20*/  LDL.LU R7, [R1+0x1550] ;  /* 0x0015500001077983 */ /* 0x000f220000300800 */
[----:B--2---:R-:W-:-:S03]  /*7f30*/  ISETP.GE.AND P5, PT, R3, RZ, PT ;  /* 0x000000ff0300720c */ /* 0x004fc60003fa6270 */
[----:B------:R-:W2:Y:S01]  /*7f40*/  LDL.LU R3, [R1+0x154c] ;  /* 0x00154c0001037983 */ /* 0x000ea20000300800 */
[----:B------:R-:W-:-:S13]  /*7f50*/  ISETP.GT.U32.AND P0, PT, R0, R58, PT ;  /* 0x0000003a0000720c */ /* 0x000fda0003f04070 */
[----:B------:R-:W-:Y:S01]  /*7f60*/  @!P0 IMAD.IADD R58, R58, 0x1, -R0 ;  /* 0x000000013a3a8824 */ /* 0x000fe200078e0a00 */
[----:B------:R-:W-:-:S13]  /*7f70*/  ISETP.GT.U32.AND P0, PT, R0, R53, PT ;  /* 0x000000350000720c */ /* 0x000fda0003f04070 */
[----:B------:R-:W-:Y:S01]  /*7f80*/  @!P0 IMAD.IADD R53, R53, 0x1, -R0 ;  /* 0x0000000135358824 */ /* 0x000fe200078e0a00 */
[C---:B------:R-:W-:Y:S02]  /*7f90*/  ISETP.GT.U32.AND P0, PT, R0.reuse, R59, PT ;  /* 0x0000003b0000720c */ /* 0x040fe40003f04070 */
[----:B------:R-:W-:-:S11]  /*7fa0*/  ISETP.GT.U32.AND P4, PT, R0, R54, PT ;  /* 0x000000360000720c */ /* 0x000fd60003f84070 */
[--C-:B------:R-:W-:Y:S01]  /*7fb0*/  @!P0 IMAD.IADD R59, R59, 0x1, -R0.reuse ;  /* 0x000000013b3b8824 */ /* 0x100fe200078e0a00 */
[----:B------:R-:W-:Y:S02]  /*7fc0*/  ISETP.GE.AND P0, PT, R61, RZ, PT ;  /* 0x000000ff3d00720c */ /* 0x000fe40003f06270 */
[----:B------:R-:W0:Y:S01]  /*7fd0*/  S2R R61, SR_TID.X ;  /* 0x00000000003d7919 */ /* 0x000e220000002100 */
[----:B------:R-:W-:Y:S01]  /*7fe0*/  @!P4 IMAD.IADD R54, R54, 0x1, -R0 ;  /* 0x000000013636c824 */ /* 0x000fe200078e0a00 */
[----:B------:R-:W-:Y:S01]  /*7ff0*/  ISETP.GT.U32.AND P4, PT, R0, R8, PT ;  /* 0x000000080000720c */ /* 0x000fe20003f84070 */
[----:B------:R-:W-:Y:S02]  /*8000*/  @!P3 IMAD.MOV R6, RZ, RZ, -R6 ;  /* 0x000000ffff06b224 */ /* 0x000fe400078e0a06 */
[----:B------:R-:W-:-:S10]  /*8010*/  @!P5 IMAD.MOV R5, RZ, RZ, -R5 ;  /* 0x000000ffff05d224 */ /* 0x000fd400078e0a05 */
[----:B------:R-:W-:Y:S01]  /*8020*/  @!P4 IMAD.IADD R8, R8, 0x1, -R0 ;  /* 0x000000010808c824 */ /* 0x000fe200078e0a00 */
[C---:B------:R-:W-:Y:S02]  /*8030*/  ISETP.GT.U32.AND P4, PT, R0.reuse, R59, PT ;  /* 0x0000003b0000720c */ /* 0x040fe40003f84070 */
[C---:B------:R-:W-:Y:S02]  /*8040*/  ISETP.GT.U32.AND P2, PT, R0.reuse, R58, PT ;  /* 0x0000003a0000720c */ /* 0x040fe40003f44070 */
[----:B------:R-:W-:-:S09]  /*8050*/  ISETP.GT.U32.AND P3, PT, R0, R8, PT ;  /* 0x000000080000720c */ /* 0x000fd20003f64070 */
[--C-:B------:R-:W-:Y:S02]  /*8060*/  @!P4 IMAD.IADD R59, R59, 0x1, -R0.reuse ;  /* 0x000000013b3bc824 */ /* 0x100fe400078e0a00 */
[--C-:B------:R-:W-:Y:S02]  /*8070*/  @!P2 IMAD.IADD R58, R58, 0x1, -R0.reuse ;  /* 0x000000013a3aa824 */ /* 0x100fe400078e0a00 */
[----:B------:R-:W-:Y:S01]  /*8080*/  @!P3 IMAD.IADD R8, R8, 0x1, -R0 ;  /* 0x000000010808b824 */ /* 0x000fe200078e0a00 */
[----:B---3--:R-:W-:Y:S01]  /*8090*/  ISETP.GE.AND P5, PT, R11, RZ, PT ;  /* 0x000000ff0b00720c */ /* 0x008fe20003fa6270 */
[----:B----4-:R-:W-:Y:S01]  /*80a0*/  @!P1 IMAD.MOV R7, RZ, RZ, -R7 ;  /* 0x000000ffff079224 */ /* 0x010fe200078e0a07 */
[----:B------:R-:W-:Y:S02]  /*80b0*/  ISETP.GE.AND P1, PT, R60, RZ, PT ;  /* 0x000000ff3c00720c */ /* 0x000fe40003f26270 */
[C---:B0-----:R-:W-:Y:S02]  /*80c0*/  LOP3.LUT R60, R61.reuse, 0x7, RZ, 0xc0, !PT ;  /* 0x000000073d3c7812 */ /* 0x041fe400078ec0ff */
[----:B------:R0:W-:Y:S04]  /*80d0*/  STL [R1+0x10c], R7 ;  /* 0x00010c0701007387 */ /* 0x0001e80000100800 */
[----:B------:R1:W-:Y:S04]  /*80e0*/  STL [R1+0x108], R6 ;  /* 0x0001080601007387 */ /* 0x0003e80000100800 */
[----:B------:R-:W3:Y:S01]  /*80f0*/  LDL R11, [R1+0x1284] ;  /* 0x00128400010b7983 */ /* 0x000ee20000100800 */
[----:B0-----:R-:W-:-:S03]  /*8100*/  IMAD.SHL.U32 R7, R61, 0x8, RZ ;  /* 0x000000083d077824 */ /* 0x001fc600078e00ff */
[----:B------:R0:W-:Y:S01]  /*8110*/  STL [R1+0x104], R5 ;  /* 0x0001040501007387 */ /* 0x0001e20000100800 */
[----:B-1----:R-:W-:Y:S01]  /*8120*/  IMAD.SHL.U32 R6, R61, 0x2, RZ ;  /* 0x000000023d067824 */ /* 0x002fe200078e00ff */
[----:B------:R-:W-:Y:S02]  /*8130*/  LOP3.LUT R7, R7, 0x30, RZ, 0xc0, !PT ;  /* 0x0000003007077812 */ /* 0x000fe400078ec0ff */
[----:B------:R-:W-:Y:S01]  /*8140*/  ISETP.GE.AND P4, PT, R10, RZ, PT ;  /* 0x000000ff0a00720c */ /* 0x000fe20003f86270 */
[----:B------:R-:W-:Y:S02]  /*8150*/  IMAD.SHL.U32 R10, R61, 0x80, RZ ;  /* 0x000000803d0a7824 */ /* 0x000fe400078e00ff */
[C---:B0-----:R-:W-:Y:S02]  /*8160*/  IMAD R5, R60.reuse, 0x110, RZ ;  /* 0x000001103c057824 */ /* 0x041fe400078e02ff */
[----:B------:R-:W-:Y:S01]  /*8170*/  IMAD R60, R60, 0x40, R7 ;  /* 0x000000403c3c7824 */ /* 0x000fe200078e0207 */
[----:B--2---:R-:W-:Y:S01]  /*8180*/  ISETP.GE.AND P3, PT, R3, RZ, PT ;  /* 0x000000ff0300720c */ /* 0x004fe20003f66270 */
[----:B------:R-:W2:Y:S01]  /*8190*/  LDL R7, [R1+0x141c] ;  /* 0x00141c0001077983 */ /* 0x000ea20000100800 */
[----:B------:R-:W-:-:S02]  /*81a0*/  LOP3.LUT R5, R5, 0x10, R6, 0x78, !PT ;  /* 0x0000001005057812 */ /* 0x000fc400078e7806 */
[----:B------:R-:W-:Y:S01]  /*81b0*/  LOP3.LUT R60, R60, 0x30, R6, 0x78, !PT ;  /* 0x000000303c3c7812 */ /* 0x000fe200078e7806 */
[----:B------:R-:W4:Y:S01]  /*81c0*/  LDL.LU R3, [R1+0x1548] ;  /* 0x0015480001037983 */ /* 0x000f220000300800 */
[----:B------:R-:W-:Y:S02]  /*81d0*/  LOP3.LUT R5, R5, 0x800, R10, 0xf8, !PT ;  /* 0x0000080005057812 */ /* 0x000fe400078ef80a */
[----:B------:R-:W-:Y:S01]  /*81e0*/  ISETP.GE.AND P2, PT, R12, RZ, PT ;  /* 0x000000ff0c00720c */ /* 0x000fe20003f46270 */
[----:B------:R-:W2:Y:S01]  /*81f0*/  LDL R10, [R1+0x1418] ;  /* 0x00141800010a7983 */ /* 0x000ea20000100800 */
[----:B------:R-:W-:-:S03]  /*8200*/  IMAD.MOV.U32 R12, RZ, RZ, R4 ;  /* 0x000000ffff0c7224 */ /* 0x000fc600078e0004 */
[----:B------:R-:W2:Y:S04]  /*8210*/  LDL R61, [R1+0x1424] ;  /* 0x00142400013d7983 */ /* 0x000ea80000100800 */
[----:B------:R0:W-:Y:S04]  /*8220*/  STL [R1+0xa6c], R5 ;  /* 0x000a6c0501007387 */ /* 0x0001e80000100800 */
[----:B------:R-:W2:Y:S04]  /*8230*/  LDL R4, [R1+0x1420] ;  /* 0x0014200001047983 */ /* 0x000ea80000100800 */
[----:B0-----:R-:W2:Y:S04]  /*8240*/  LDL R5, [R1+0x13f8] ;  /* 0x0013f80001057983 */ /* 0x001ea80000100800 */
[----:B------:R0:W-:Y:S04]  /*8250*/  STL [R1+0x1428], R60 ;  /* 0x0014283c01007387 */ /* 0x0001e80000100800 */
[----:B------:R-:W2:Y:S01]  /*8260*/  LDL.LU R6, [R1+0x6c] ;  /* 0x00006c0001067983 */ /* 0x000ea20000300800 */
[----:B------:R-:W-:-:S13]  /*8270*/  ISETP.GT.U32.AND P6, PT, R0, R57, PT ;  /* 0x000000390000720c */ /* 0x000fda0003fc4070 */
[----:B------:R-:W-:Y:S01]  /*8280*/  @!P6 IMAD.IADD R57, R57, 0x1, -R0 ;  /* 0x000000013939e824 */ /* 0x000fe200078e0a00 */
[----:B------:R-:W-:-:S13]  /*8290*/  ISETP.GT.U32.AND P6, PT, R0, R9, PT ;  /* 0x000000090000720c */ /* 0x000fda0003fc4070 */
[----:B------:R-:W-:-:S05]  /*82a0*/  @!P6 IMAD.IADD R9, R9, 0x1, -R0 ;  /* 0x000000010909e824 */ /* 0x000fca00078e0a00 */
[----:B------:R-:W-:Y:S01]  /*82b0*/  ISETP.GT.U32.AND P6, PT, R0, R9, PT ;  /* 0x000000090000720c */ /* 0x000fe20003fc4070 */
[----:B------:R-:W-:-:S05]  /*82c0*/  @!P2 IMAD.MOV R12, RZ, RZ, -R12 ;  /* 0x000000ffff0ca224 */ /* 0x000fca00078e0a0c */
[----:B------:R-:W-:Y:S07]  /*82d0*/  STL [R1+0x100], R12 ;  /* 0x0001000c01007387 */ /* 0x000fee0000100800 */
[----:B------:R-:W-:Y:S02]  /*82e0*/  @!P6 IMAD.IADD R9, R9, 0x1, -R0 ;  /* 0x000000010909e824 */ /* 0x000fe400078e0a00 */
[----:B------:R-:W3:Y:S01]  /*82f0*/  LDL R0, [R1+0x13fc] ;  /* 0x0013fc0001007983 */ /* 0x000ee20000100800 */
[----:B----4-:R-:W-:-:S02]  /*8300*/  ISETP.NE.AND P2, PT, R3, RZ, PT ;  /* 0x000000ff0300720c */ /* 0x010fc40003f45270 */
[----:B0-----:R-:W-:Y:S01]  /*8310*/  LOP3.LUT R60, RZ, R3, RZ, 0x33, !PT ;  /* 0x00000003ff3c7212 */ /* 0x001fe200078e33ff */
[----:B--2---:R-:W-:Y:S01]  /*8320*/  IMAD.MOV.U32 R3, RZ, RZ, R6 ;  /* 0x000000ffff037224 */ /* 0x004fe200078e0006 */
[----:B------:R0:W-:Y:S03]  /*8330*/  STL [R1+0xfc], R6 ;  /* 0x0000fc0601007387 */ /* 0x0001e60000100800 */
[----:B------:R-:W-:Y:S01]  /*8340*/  @!P1 IMAD.MOV R3, RZ, RZ, -R3 ;  /* 0x000000ffff039224 */ /* 0x000fe200078e0a03 */
[----:B0-----:R-:W2:Y:S04]  /*8350*/  LDL.LU R6, [R1+0x68] ;  /* 0x0000680001067983 */ /* 0x001ea80000300800 */
[----:B------:R-:W4:Y:S04]  /*8360*/  LDL R12, [R1+0x1290] ;  /* 0x00129000010c7983 */ /* 0x000f280000100800 */
[----:B------:R-:W-:Y:S04]  /*8370*/  STL [R1+0x6c], R60 ;  /* 0x00006c3c01007387 */ /* 0x000fe80000100800 */
[----:B------:R0:W-:Y:S01]  /*8380*/  @!P1 STL [R1+0xfc], R3 ;  /* 0x0000fc0301009387 */ /* 0x0001e20000100800 */
[----:B---3--:R-:W-:-:S03]  /*8390*/  ISETP.GE.AND P1, PT, R11, RZ, PT ;  /* 0x000000ff0b00720c */ /* 0x008fc60003f26270 */
[----:B------:R-:W3:Y:S04]  /*83a0*/  LDL R11, [R1+0x128c] ;  /* 0x00128c00010b7983 */ /* 0x000ee80000100800 */
[----:B0-----:R-:W3:Y:S01]  /*83b0*/  LDL.LU R3, [R1+0x64] ;  /* 0x0000640001037983 */ /* 0x001ee20000300800 */
[----:B--2---:R-:W-:Y:S01]  /*83c0*/  @!P0 IMAD.MOV R6, RZ, RZ, -R6 ;  /* 0x000000ffff068224 */ /* 0x004fe200078e0a06 */
[----:B------:R-:W-:Y:S02]  /*83d0*/  ISETP.GE.AND P0, PT, R10, RZ, PT ;  /* 0x000000ff0a00720c */ /* 0x000fe40003f06270 */
[----:B------:R-:W2:Y:S04]  /*83e0*/  LDL R10, [R1+0x1288] ;  /* 0x00128800010a7983 */ /* 0x000ea80000100800 */
[----:B------:R0:W-:Y:S04]  /*83f0*/  STL [R1+0xf8], R6 ;  /* 0x0000f80601007387 */ /* 0x0001e80000100800 */
[----:B0-----:R-:W2:Y:S01]  /*8400*/  LDL.LU R6, [R1+0x60] ;  /* 0x0000600001067983 */ /* 0x001ea20000300800 */
[----:B---3--:R-:W-:Y:S01]  /*8410*/  @!P5 IMAD.MOV R3, RZ, RZ, -R3 ;  /* 0x000000ffff03d224 */ /* 0x008fe200078e0a03 */
[----:B------:R-:W-:-:S02]  /*8420*/  ISETP.GE.AND P5, PT, R7, RZ, PT ;  /* 0x000000ff0700720c */ /* 0x000fc40003fa6270 */
[----:B------:R-:W3:Y:S04]  /*8430*/  LDL R7, [R1+0x1404] ;  /* 0x0014040001077983 */ /* 0x000ee80000100800 */
[----:B------:R0:W-:Y:S04]  /*8440*/  STL [R1+0xf4], R3 ;  /* 0x0000f40301007387 */ /* 0x0001e80000100800 */
[----:B0-----:R-:W3:Y:S01]  /*8450*/  LDL.LU R3, [R1+0x5c] ;  /* 0x00005c0001037983 */ /* 0x001ee20000300800 */
[----:B--2---:R-:W-:Y:S01]  /*8460*/  @!P4 IMAD.MOV R6, RZ, RZ, -R6 ;  /* 0x000000ffff06c224 */ /* 0x004fe200078e0a06 */
[----:B------:R-:W-:-:S02]  /*8470*/  ISETP.GE.AND P4, PT, R4, RZ, PT ;  /* 0x000000ff0400720c */ /* 0x000fc40003f86270 */
        /* <DEDUP_REMOVED lines=19> */
[----:B----4-:R-:W-:-:S02]  /*85b0*/  ISETP.GE.AND P5, PT, R12, RZ, PT ;  /* 0x000000ff0c00720c */ /* 0x010fc40003fa6270 */
[----:B------:R-:W2:Y:S04]  /*85c0*/  LDL R12, [R1+0x1400] ;  /* 0x00140000010c7983 */ /* 0x000ea80000100800 */
[----:B------:R0:W-:Y:S04]  /*85d0*/  STL [R1+0xe0], R6 ;  /* 0x0000e00601007387 */ /* 0x0001e80000100800 */
[----:B0-----:R-:W4:Y:S01]  /*85e0*/  LDL.LU R6, [R1+0xb8] ;  /* 0x0000b80001067983 */ /* 0x001f220000300800 */
[----:B---3--:R-:W-:Y:S01]  /*85f0*/  @!P4 IMAD.MOV R3, RZ, RZ, -R3 ;  /* 0x000000ffff03c224 */ /* 0x008fe200078e0a03 */
[----:B------:R-:W-:-:S02]  /*8600*/  ISETP.GE.AND P4, PT, R11, RZ, PT ;  /* 0x000000ff0b00720c */ /* 0x000fc40003f86270 */
[----:B------:R-:W3:Y:S04]  /*8610*/  LDL R11, [R1+0x13f4] ;  /* 0x0013f400010b7983 */ /* 0x000ee80000100800 */
[----:B------:R0:W-:Y:S04]  /*8620*/  STL [R1+0xdc], R3 ;  /* 0x0000dc0301007387 */ /* 0x0001e80000100800 */
[----:B0-----:R-:W2:Y:S01]  /*8630*/  LDL.LU R3, [R1+0xb4] ;  /* 0x0000b40001037983 */ /* 0x001ea20000300800 */
[----:B----4-:R-:W-:Y:S01]  /*8640*/  @!P3 IMAD.MOV R6, RZ, RZ, -R6 ;  /* 0x000000ffff06b224 */ /* 0x010fe200078e0a06 */
[----:B------:R-:W-:-:S02]  /*8650*/  ISETP.GE.AND P3, PT, R10, RZ, PT ;  /* 0x000000ff0a00720c */ /* 0x000fc40003f66270 */
[----:B------:R-:W4:Y:S04]  /*8660*/  LDL R10, [R1+0x13f0] ;  /* 0x0013f000010a7983 */ /* 0x000f280000100800 */
        /* <DEDUP_REMOVED lines=38> */
[----:B----4-:R-:W-:-:S02]  /*88d0*/  ISETP.GE.AND P5, PT, R10, RZ, PT ;  /* 0x000000ff0a00720c */ /* 0x010fc40003fa6270 */
[----:B------:R-:W3:Y:S04]  /*88e0*/  LDL R10, [R1+0x13d0] ;  /* 0x0013d000010a7983 */ /* 0x000ee80000100800 */
[----:B------:R0:W-:Y:S04]  /*88f0*/  STL [R1+0xb8], R6 ;  /* 0x0000b80601007387 */ /* 0x0001e80000100800 */
[----:B0-----:R-:W4:Y:S01]  /*8900*/  LDL.LU R6, [R1+0x13c] ;  /* 0x00013c0001067983 */ /* 0x001f220000300800 */
[----:B--2---:R-:W-:Y:S01]  /*8910*/  @!P4 IMAD.MOV R3, RZ, RZ, -R3 ;  /* 0x000000ffff03c224 */ /* 0x004fe200078e0a03 */
[----:B------:R-:W-:-:S02]  /*8920*/  ISETP.GE.AND P4, PT, R7, RZ, PT ;  /* 0x000000ff0700720c */ /* 0x000fc40003f86270 */
[----:B------:R-:W2:Y:S04]  /*8930*/  LDL R7, [R1+0x13cc] ;  /* 0x0013cc0001077983 */ /* 0x000ea80000100800 */
        /* <DEDUP_REMOVED lines=67> */
[----:B--2---:R-:W-:-:S05]  /*8d70*/  @!P5 IMAD.MOV R3, RZ, RZ, -R3 ;  /* 0x000000ffff03d224 */ /* 0x004fca00078e0a03 */
[----:B------:R0:W-:Y:S04]  /*8d80*/  STL [R1+0x68], R3 ;  /* 0x0000680301007387 */ /* 0x0001e80000100800 */
[----:B0-----:R-:W2:Y:S01]  /*8d90*/  LDL.LU R3, [R1+0x74] ;  /* 0x0000740001037983 */ /* 0x001ea20000300800 */
[----:B------:R-:W-:-:S03]  /*8da0*/  ISETP.GE.AND P5, PT, R11, RZ, PT ;  /* 0x000000ff0b00720c */ /* 0x000fc60003fa6270 */
[----:B------:R-:W4:Y:S01]  /*8db0*/  LDL R11, [R1+0x1394] ;  /* 0x00139400010b7983 */ /* 0x000f220000100800 */
[----:B---3--:R-:W-:Y:S01]  /*8dc0*/  @!P4 IMAD.MOV R6, RZ, RZ, -R6 ;  /* 0x000000ffff06c224 */ /* 0x008fe200078e0a06 */
[----:B------:R-:W-:-:S04]  /*8dd0*/  ISETP.GE.AND P4, PT, R10, RZ, PT ;  /* 0x000000ff0a00720c */ /* 0x000fc80003f86270 */
[----:B------:R0:W-:Y:S04]  /*8de0*/  STL [R1+0x64], R6 ;  /* 0x0000640601007387 */ /* 0x0001e80000100800 */
[----:B0-----:R-:W3:Y:S04]  /*8df0*/  LDL.LU R6, [R1+0x70] ;  /* 0x0000700001067983 */ /* 0x001ee80000300800 */
[----:B------:R-:W4:Y:S01]  /*8e00*/  LDL R10, [R1+0x1390] ;  /* 0x00139000010a7983 */ /* 0x000f220000100800 */
[----:B--2---:R-:W-:-:S05]  /*8e10*/  @!P3 IMAD.MOV R3, RZ, RZ, -R3 ;  /* 0x000000ffff03b224 */ /* 0x004fca00078e0a03 */
[----:B------:R0:W-:Y:S04]  /*8e20*/  STL [R1+0x60], R3 ;  /* 0x0000600301007387 */ /* 0x0001e80000100800 */
[----:B0-----:R-:W2:Y:S01]  /*8e30*/  LDL.LU R3, [R1+0x58] ;  /* 0x0000580001037983 */ /* 0x001ea20000300800 */
[----:B------:R-:W-:-:S03]  /*8e40*/  ISETP.GE.AND P3, PT, R7, RZ, PT ;  /* 0x000000ff0700720c */ /* 0x000fc60003f66270 */
[----:B------:R-:W4:Y:S01]  /*8e50*/  LDL R7, [R1+0x138c] ;  /* 0x00138c0001077983 */ /* 0x000f220000100800 */
[----:B---3--:R-:W-:Y:S01]  /*8e60*/  @!P1 IMAD.MOV R6, RZ, RZ, -R6 ;  /* 0x000000ffff069224 */ /* 0x008fe200078e0a06 */
[----:B------:R-:W-:Y:S02]  /*8e70*/  ISETP.GE.AND P1, PT, R4, RZ, PT ;  /* 0x000000ff0400720c */ /* 0x000fe40003f26270 */
[----:B------:R-:W3:Y:S04]  /*8e80*/  LDL.LU R4, [R1+0x54] ;  /* 0x0000540001047983 */ /* 0x000ee80000300800 */
[----:B------:R0:W-:Y:S04]  /*8e90*/  STL [R1+0x5c], R6 ;  /* 0x00005c0601007387 */ /* 0x0001e80000100800 */
[----:B0-----:R-:W4:Y:S01]  /*8ea0*/  LDL R6, [R1+0x1388] ;  /* 0x0013880001067983 */ /* 0x001f220000100800 */
[----:B--2---:R-:W-:-:S05]  /*8eb0*/  @!P0 IMAD.MOV R3, RZ, RZ, -R3 ;  /* 0x000000ffff038224 */ /* 0x004fca00078e0a03 */
[----:B------:R0:W-:Y:S04]  /*8ec0*/  STL [R1+0x58], R3 ;  /* 0x0000580301007387 */ /* 0x0001e80000100800 */
[----:B0-----:R-:W2:Y:S01]  /*8ed0*/  LDL.LU R3, [R1+0x50] ;  /* 0x0000500001037983 */ /* 0x001ea20000300800 */
[----:B------:R-:W-:-:S03]  /*8ee0*/  ISETP.GE.AND P0, PT, R61, RZ, PT ;  /* 0x000000ff3d00720c */ /* 0x000fc60003f06270 */
[----:B------:R-:W2:Y:S01]  /*8ef0*/  LDL R61, [R1+0x1384] ;  /* 0x00138400013d7983 */ /* 0x000ea20000100800 */
[----:B---3--:R-:W-:Y:S01]  /*8f00*/  @!P5 IMAD.MOV R4, RZ, RZ, -R4 ;  /* 0x000000ffff04d224 */ /* 0x008fe200078e0a04 */
[----:B----4-:R-:W-:Y:S02]  /*8f10*/  ISETP.GE.AND P5, PT, R5, RZ, PT ;  /* 0x000000ff0500720c */ /* 0x010fe40003fa6270 */
[----:B------:R-:W3:Y:S04]  /*8f20*/  LDL R5, [R1+0x1380] ;  /* 0x0013800001057983 */ /* 0x000ee80000100800 */
[----:B------:R0:W-:Y:S04]  /*8f30*/  STL [R1+0x54], R4 ;  /* 0x0000540401007387 */ /* 0x0001e80000100800 */
[----:B0-----:R-:W4:Y:S01]  /*8f40*/  LDL.LU R4, [R1+0x4c] ;  /* 0x00004c0001047983 */ /* 0x001f220000300800 */
[----:B--2---:R-:W-:Y:S01]  /*8f50*/  @!P4 IMAD.MOV R3, RZ, RZ, -R3 ;  /* 0x000000ffff03c224 */ /* 0x004fe200078e0a03 */
[----:B------:R-:W-:-:S04]  /*8f60*/  ISETP.GE.AND P4, PT, R0, RZ, PT ;  /* 0x000000ff0000720c */ /* 0x000fc80003f86270 */
[----:B------:R0:W-:Y:S04]  /*8f70*/  STL [R1+0x50], R3 ;  /* 0x0000500301007387 */ /* 0x0001e80000100800 */
[----:B0-----:R-:W2:Y:S04]  /*8f80*/  LDL R3, [R1+0x137c] ;  /* 0x00137c0001037983 */ /* 0x001ea80000100800 */
[----:B------:R-:W2:Y:S01]  /*8f90*/  LDL.LU R0, [R1+0x48] ;  /* 0x0000480001007983 */ /* 0x000ea20000300800 */
[----:B----4-:R-:W-:Y:S01]  /*8fa0*/  @!P3 IMAD.MOV R4, RZ, RZ, -R4 ;  /* 0x000000ffff04b224 */ /* 0x010fe200078e0a04 */
[----:B------:R-:W-:-:S04]  /*8fb0*/  ISETP.GE.AND P3, PT, R12, RZ, PT ;  /* 0x000000ff0c00720c */ /* 0x000fc80003f66270 */
[----:B------:R0:W-:Y:S04]  /*8fc0*/  STL [R1+0x4c], R4 ;  /* 0x00004c0401007387 */ /* 0x0001e80000100800 */
[----:B0-----:R-:W4:Y:S04]  /*8fd0*/  LDL R4, [R1+0x1378] ;  /* 0x0013780001047983 */ /* 0x001f280000100800 */
[----:B------:R-:W3:Y:S01]  /*8fe0*/  LDL.LU R12, [R1+0x44] ;  /* 0x00004400010c7983 */ /* 0x000ee20000300800 */
[----:B--2---:R-:W-:Y:S01]  /*8ff0*/  @!P1 IMAD.MOV R0, RZ, RZ, -R0 ;  /* 0x000000ffff009224 */ /* 0x004fe200078e0a00 */
[----:B------:R-:W-:-:S04]  /*9000*/  ISETP.GE.AND P1, PT, R11, RZ, PT ;  /* 0x000000ff0b00720c */ /* 0x000fc80003f26270 */
[----:B------:R0:W-:Y:S04]  /*9010*/  STL [R1+0x48], R0 ;  /* 0x0000480001007387 */ /* 0x0001e80000100800 */
[----:B0-----:R-:W2:Y:S04]  /*9020*/  LDL R0, [R1+0x1374] ;  /* 0x0013740001007983 */ /* 0x001ea80000100800 */
[----:B------:R-:W2:Y:S01]  /*9030*/  LDL.LU R11, [R1+0x40] ;  /* 0x00004000010b7983 */ /* 0x000ea20000300800 */
[----:B---3--:R-:W-:Y:S01]  /*9040*/  @!P0 IMAD.MOV R12, RZ, RZ, -R12 ;  /* 0x000000ffff0c8224 */ /* 0x008fe200078e0a0c */
[----:B------:R-:W-:-:S04]  /*9050*/  ISETP.GE.AND P0, PT, R10, RZ, PT ;  /* 0x000000ff0a00720c */ /* 0x000fc80003f06270 */
[----:B------:R0:W-:Y:S04]  /*9060*/  STL [R1+0x44], R12 ;  /* 0x0000440c01007387 */ /* 0x0001e80000100800 */
[----:B0-----:R-:W3:Y:S04]  /*9070*/  LDL R12, [R1+0x1370] ;  /* 0x00137000010c7983 */ /* 0x001ee80000100800 */
        /* <DEDUP_REMOVED lines=24> */
[----:B0-----:R-:W2:Y:S04]  /*9200*/  LDL.LU R61, [R1+0x1544] ;  /* 0x00154400013d7983 */ /* 0x001ea80000300800 */
[----:B------:R-:W2:Y:S01]  /*9210*/  LDL.LU R3, [R1+0x28] ;  /* 0x0000280001037983 */ /* 0x000ea20000300800 */
[----:B---3--:R-:W-:Y:S01]  /*9220*/  @!P5 IMAD.MOV R5, RZ, RZ, -R5 ;  /* 0x000000ffff05d224 */ /* 0x008fe200078e0a05 */
[----:B----4-:R-:W-:-:S04]  /*9230*/  ISETP.GE.AND P5, PT, R4, RZ, PT ;  /* 0x000000ff0400720c */ /* 0x010fc80003fa6270 */
[----:B------:R0:W-:Y:S04]  /*9240*/  STL [R1+0x2c], R5 ;  /* 0x00002c0501007387 */ /* 0x0001e80000100800 */
[----:B0-----:R-:W3:Y:S04]  /*9250*/  LDL R5, [R1+0x135c] ;  /* 0x00135c0001057983 */ /* 0x001ee80000100800 */
[----:B------:R-:W4:Y:S01]  /*9260*/  LDL.LU R4, [R1+0x24] ;  /* 0x0000240001047983 */ /* 0x000f220000300800 */
[----:B--2---:R-:W-:-:S05]  /*9270*/  @!P4 IMAD.MOV R3, RZ, RZ, -R3 ;  /* 0x000000ffff03c224 */ /* 0x004fca00078e0a03 */
[----:B------:R0:W-:Y:S04]  /*9280*/  STL [R1+0x28], R3 ;  /* 0x0000280301007387 */ /* 0x0001e80000100800 */
[----:B0-----:R-:W2:Y:S01]  /*9290*/  LDL.LU R3, [R1+0x20] ;  /* 0x0000200001037983 */ /* 0x001ea20000300800 */
[----:B------:R-:W-:-:S03]  /*92a0*/  ISETP.GE.AND P4, PT, R0, RZ, PT ;  /* 0x000000ff0000720c */ /* 0x000fc60003f86270 */
[----:B------:R-:W3:Y:S01]  /*92b0*/  LDL R0, [R1+0x1358] ;  /* 0x0013580001007983 */ /* 0x000ee20000100800 */
[----:B----4-:R-:W-:Y:S01]  /*92c0*/  @!P3 IMAD.MOV R4, RZ, RZ, -R4 ;  /* 0x000000ffff04b224 */ /* 0x010fe200078e0a04 */
[----:B------:R-:W-:Y:S02]  /*92d0*/  ISETP.GE.AND P3, PT, R12, RZ, PT ;  /* 0x000000ff0c00720c */ /* 0x000fe40003f66270 */
[----:B------:R-:W4:Y:S04]  /*92e0*/  LDL.LU R12, [R1+0x1c] ;  /* 0x00001c00010c7983 */ /* 0x000f280000300800 */
[----:B------:R-:W-:Y:S01]  /*92f0*/  STL [R1+0x24], R4 ;  /* 0x0000240401007387 */ /* 0x000fe20000100800 */
[----:B--2---:R-:W-:Y:S01]  /*9300*/  @!P1 IMAD.MOV R3, RZ, RZ, -R3 ;  /* 0x000000ffff039224 */ /* 0x004fe200078e0a03 */
[----:B------:R-:W-:-:S04]  /*9310*/  ISETP.GE.AND P1, PT, R11, RZ, PT ;  /* 0x000000ff0b00720c */ /* 0x000fc80003f26270 */
[----:B------:R0:W-:Y:S04]  /*9320*/  STL [R1+0x20], R3 ;  /* 0x0000200301007387 */ /* 0x0001e80000100800 */
[----:B0-----:R-:W2:Y:S04]  /*9330*/  LDL R3, [R1+0x1354] ;  /* 0x0013540001037983 */ /* 0x001ea80000100800 */
[----:B------:R-:W2:Y:S01]  /*9340*/  LDL.LU R11, [R1+0x18] ;  /* 0x00001800010b7983 */ /* 0x000ea20000300800 */
[----:B----4-:R-:W-:Y:S01]  /*9350*/  @!P0 IMAD.MOV R12, RZ, RZ, -R12 ;  /* 0x000000ffff0c8224 */ /* 0x010fe200078e0a0c */
[----:B------:R-:W-:-:S04]  /*9360*/  ISETP.GE.AND P0, PT, R10, RZ, PT ;  /* 0x000000ff0a00720c */ /* 0x000fc80003f06270 */
[----:B------:R-:W-:Y:S04]  /*9370*/  STL [R1+0x14cc], R12 ;  /* 0x0014cc0c01007387 */ /* 0x000fe80000100800 */
[----:B------:R-:W4:Y:S01]  /*9380*/  LDL.LU R10, [R1+0x14] ;  /* 0x00001400010a7983 */ /* 0x000f220000300800 */
[----:B--2---:R-:W-:Y:S01]  /*9390*/  @!P5 IMAD.MOV R11, RZ, RZ, -R11 ;  /* 0x000000ffff0bd224 */ /* 0x004fe200078e0a0b */
[----:B------:R-:W-:-:S04]  /*93a0*/  ISETP.GE.AND P5, PT, R7, RZ, PT ;  /* 0x000000ff0700720c */ /* 0x000fc80003fa6270 */
[----:B------:R-:W-:Y:S04]  /*93b0*/  STL [R1+0x14d0], R11 ;  /* 0x0014d00b01007387 */ /* 0x000fe80000100800 */
[----:B------:R-:W2:Y:S04]  /*93c0*/  LDL.LU R7, [R1+0x10] ;  /* 0x0000100001077983 */ /* 0x000ea80000300800 */
[----:B------:R-:W3:Y:S01]  /*93d0*/  LDL R4, [R1+0x1348] ;  /* 0x0013480001047983 */ /* 0x000ee20000100800 */
[----:B----4-:R-:W-:Y:S01]  /*93e0*/  @!P4 IMAD.MOV R10, RZ, RZ, -R10 ;  /* 0x000000ffff0ac224 */ /* 0x010fe200078e0a0a */
[----:B------:R-:W-:-:S04]  /*93f0*/  ISETP.GE.AND P4, PT, R6, RZ, PT ;  /* 0x000000ff0600720c */ /* 0x000fc80003f86270 */
[----:B------:R0:W-:Y:S04]  /*9400*/  STL [R1+0x14d4], R10 ;  /* 0x0014d40a01007387 */ /* 0x0001e80000100800 */
[----:B------:R-:W4:Y:S04]  /*9410*/  LDL.LU R6, [R1+0xc] ;  /* 0x00000c0001067983 */ /* 0x000f280000300800 */
[----:B0-----:R-:W4:Y:S01]  /*9420*/  LDL R10, [R1+0x1344] ;  /* 0x00134400010a7983 */ /* 0x001f220000100800 */
[----:B--2---:R-:W-:Y:S01]  /*9430*/  @!P3 IMAD.MOV R7, RZ, RZ, -R7 ;  /* 0x000000ffff07b224 */ /* 0x004fe200078e0a07 */
[----:B---3--:R-:W-:-:S04]  /*9440*/  ISETP.GE.AND P3, PT, R5, RZ, PT ;  /* 0x000000ff0500720c */ /* 0x008fc80003f66270 */
[----:B------:R0:W-:Y:S04]  /*9450*/  STL [R1+0x14d8], R7 ;  /* 0x0014d80701007387 */ /* 0x0001e80000100800 */
[----:B0-----:R-:W2:Y:S04]  /*9460*/  LDL R7, [R1+0x134c] ;  /* 0x00134c0001077983 */ /* 0x001ea80000100800 */
[----:B------:R-:W3:Y:S04]  /*9470*/  LDL.LU R5, [R1+0x8] ;  /* 0x0000080001057983 */ /* 0x000ee80000300800 */
[----:B------:R-:W2:Y:S01]  /*9480*/  LDL R11, [R1+0x1340] ;  /* 0x00134000010b7983 */ /* 0x000ea20000100800 */
[----:B----4-:R-:W-:Y:S01]  /*9490*/  @!P1 IMAD.MOV R6, RZ, RZ, -R6 ;  /* 0x000000ffff069224 */ /* 0x010fe200078e0a06 */
[----:B------:R-:W-:-:S04]  /*94a0*/  ISETP.GE.AND P1, PT, R0, RZ, PT ;  /* 0x000000ff0000720c */ /* 0x000fc80003f26270 */
[----:B------:R0:W-:Y:S04]  /*94b0*/  STL [R1+0x14dc], R6 ;  /* 0x0014dc0601007387 */ /* 0x0001e80000100800 */
[----:B0-----:R-:W4:Y:S04]  /*94c0*/  LDL R6, [R1+0x1350] ;  /* 0x0013500001067983 */ /* 0x001f280000100800 */
[----:B------:R-:W4:Y:S04]  /*94d0*/  LDL.LU R0, [R1+0x4] ;  /* 0x0000040001007983 */ /* 0x000f280000300800 */
[----:B------:R-:W4:Y:S01]  /*94e0*/  LDL R12, [R1+0x133c] ;  /* 0x00133c00010c7983 */ /* 0x000f220000100800 */
[----:B---3--:R-:W-:Y:S01]  /*94f0*/  @!P0 IMAD.MOV R5, RZ, RZ, -R5 ;  /* 0x000000ffff058224 */ /* 0x008fe200078e0a05 */
[----:B------:R-:W-:-:S04]  /*9500*/  ISETP.GE.AND P0, PT, R3, RZ, PT ;  /* 0x000000ff0300720c */ /* 0x000fc80003f06270 */
[----:B------:R0:W-:Y:S04]  /*9510*/  STL [R1+0x14e0], R5 ;  /* 0x0014e00501007387 */ /* 0x0001e80000100800 */
[----:B------:R-:W3:Y:S01]  /*9520*/  LDL.LU R3, [R1] ;  /* 0x0000000001037983 */ /* 0x000ee20000300800 */
[----:B------:R-:W-:-:S03]  /*9530*/  @!P3 IMAD.MOV R61, RZ, RZ, -R61 ;  /* 0x000000ffff3db224 */ /* 0x000fc600078e0a3d */
[----:B0-----:R-:W3:Y:S01]  /*9540*/  LDL R5, [R1+0x1338] ;  /* 0x0013380001057983 */ /* 0x001ee20000100800 */
[----:B------:R-:W-:Y:S01]  /*9550*/  ISETP.GE.AND P3, PT, R4, RZ, PT ;  /* 0x000000ff0400720c */ /* 0x000fe20003f66270 */
[----:B------:R-:W-:Y:S01]  /*9560*/  @!P1 IMAD.MOV R2, RZ, RZ, -R2 ;  /* 0x000000ffff029224 */ /* 0x000fe200078e0a02 */
[----:B------:R-:W-:Y:S01]  /*9570*/  ISETP.GE.AND P1, PT, R10, RZ, PT ;  /* 0x000000ff0a00720c */ /* 0x000fe20003f26270 */
[----:B------:R-:W-:Y:S01]  /*9580*/  @!P0 IMAD.MOV R13, RZ, RZ, -R13 ;  /* 0x000000ffff0d8224 */ /* 0x000fe200078e0a0d */
[----:B--2---:R-:W-:Y:S01]  /*9590*/  ISETP.GE.AND P0, PT, R11, RZ, PT ;  /* 0x000000ff0b00720c */ /* 0x004fe20003f06270 */
[----:B----4-:R-:W-:Y:S01]  /*95a0*/  @!P5 IMAD.MOV R0, RZ, RZ, -R0 ;  /* 0x000000ffff00d224 */ /* 0x010fe200078e0a00 */
[----:B------:R-:W-:-:S04]  /*95b0*/  ISETP.GE.AND P5, PT, R6, RZ, PT ;  /* 0x000000ff0600720c */ /* 0x000fc80003fa6270 */
[----:B------:R0:W-:Y:S04]  /*95c0*/  STL [R1+0x14e4], R0 ;  /* 0x0014e40001007387 */ /* 0x0001e80000100800 */
[----:B------:R-:W2:Y:S05]  /*95d0*/  LDL R6, [R1+0x1334] ;  /* 0x0013340001067983 */ /* 0x000eaa0000100800 */
[----:B------:R-:W-:Y:S01]  /*95e0*/  @!P5 IMAD.MOV R14, RZ, RZ, -R14 ;  /* 0x000000ffff0ed224 */ /* 0x000fe200078e0a0e */
[----:B------:R-:W-:Y:S01]  /*95f0*/  ISETP.GE.AND P5, PT, R12, RZ, PT ;  /* 0x000000ff0c00720c */ /* 0x000fe20003fa6270 */
[----:B---3--:R-:W-:Y:S01]  /*9600*/  @!P4 IMAD.MOV R3, RZ, RZ, -R3 ;  /* 0x000000ffff03c224 */ /* 0x008fe200078e0a03 */
[----:B------:R-:W-:-:S04]  /*9610*/  ISETP.GE.AND P4, PT, R7, RZ, PT ;  /* 0x000000ff0700720c */ /* 0x000fc80003f86270 */
[----:B------:R1:W-:Y:S04]  /*9620*/  STL [R1+0x14e8], R3 ;  /* 0x0014e80301007387 */ /* 0x0003e80000100800 */
[----:B------:R-:W3:Y:S04]  /*9630*/  LDL R7, [R1+0x1330] ;  /* 0x0013300001077983 */ /* 0x000ee80000100800 */
[----:B------:R-:W-:Y:S04]  /*9640*/  STL [R1+0x14ec], R61 ;  /* 0x0014ec3d01007387 */ /* 0x000fe80000100800 */
[----:B------:R-:W4:Y:S04]  /*9650*/  LDL R4, [R1+0x132c] ;  /* 0x00132c0001047983 */ /* 0x000f280000100800 */
[----:B------:R0:W-:Y:S04]  /*9660*/  STL [R1+0x14f0], R2 ;  /* 0x0014f00201007387 */ /* 0x0001e80000100800 */
[----:B------:R-:W4:Y:S04]  /*9670*/  LDL R10, [R1+0x1328] ;  /* 0x00132800010a7983 */ /* 0x000f280000100800 */
[----:B------:R-:W-:Y:S04]  /*9680*/  STL [R1+0x14f4], R13 ;  /* 0x0014f40d01007387 */ /* 0x000fe80000100800 */
[----:B------:R-:W4:Y:S04]  /*9690*/  LDL R11, [R1+0x1324] ;  /* 0x00132400010b7983 */ /* 0x000f280000100800 */
[----:B------:R-:W-:Y:S04]  /*96a0*/  STL [R1+0x14f8], R14 ;  /* 0x0014f80e01007387 */ /* 0x000fe80000100800 */
[----:B------:R-:W4:Y:S01]  /*96b0*/  LDL R12, [R1+0x1320] ;  /* 0x00132000010c7983 */ /* 0x000f220000100800 */
[----:B------:R-:W-:-:S02]  /*96c0*/  @!P4 IMAD.MOV R15, RZ, RZ, -R15 ;  /* 0x000000ffff0fc224 */ /* 0x000fc400078e0a0f */
[----:B------:R-:W-:Y:S01]  /*96d0*/  @!P3 IMAD.MOV R16, RZ, RZ, -R16 ;  /* 0x000000ffff10b224 */ /* 0x000fe200078e0a10 */
[----:B------:R-:W-:Y:S01]  /*96e0*/  ISETP.GE.AND P4, PT, R5, RZ, PT ;  /* 0x000000ff0500720c */ /* 0x000fe20003f86270 */
[----:B------:R-:W-:Y:S01]  /*96f0*/  @!P1 IMAD.MOV R17, RZ, RZ, -R17 ;  /* 0x000000ffff119224 */ /* 0x000fe200078e0a11 */
[----:B------:R-:W-:Y:S01]  /*9700*/  STL [R1+0x14fc], R15 ;  /* 0x0014fc0f01007387 */ /* 0x000fe20000100800 */
[----:B------:R-:W-:-:S03]  /*9710*/  @!P0 IMAD.MOV R18, RZ, RZ, -R18 ;  /* 0x000000ffff128224 */ /* 0x000fc600078e0a12 */
[----:B------:R-:W4:Y:S04]  /*9720*/  LDL R5, [R1+0x131c] ;  /* 0x00131c0001057983 */ /* 0x000f280000100800 */
[----:B------:R-:W-:Y:S01]  /*9730*/  STL [R1+0x1500], R16 ;  /* 0x0015001001007387 */ /* 0x000fe20000100800 */
[----:B------:R-:W-:Y:S02]  /*9740*/  @!P5 IMAD.MOV R19, RZ, RZ, -R19 ;  /* 0x000000ffff13d224 */ /* 0x000fe400078e0a13 */
[----:B------:R-:W-:Y:S01]  /*9750*/  @!P4 IMAD.MOV R20, RZ, RZ, -R20 ;  /* 0x000000ffff14c224 */ /* 0x000fe200078e0a14 */
[----:B--2---:R-:W-:Y:S02]  /*9760*/  ISETP.GE.AND P3, PT, R6, RZ, PT ;  /* 0x000000ff0600720c */ /* 0x004fe40003f66270 */
[----:B------:R-:W2:Y:S04]  /*9770*/  LDL R6, [R1+0x1318] ;  /* 0x0013180001067983 */ /* 0x000ea80000100800 */
[----:B------:R-:W-:Y:S07]  /*9780*/  STL [R1+0x1504], R17 ;  /* 0x0015041101007387 */ /* 0x000fee0000100800 */
[----:B------:R-:W-:Y:S01]  /*9790*/  @!P3 IMAD.MOV R21, RZ, RZ, -R21 ;  /* 0x000000ffff15b224 */ /* 0x000fe200078e0a15 */
[----:B---3--:R-:W-:-:S02]  /*97a0*/  ISETP.GE.AND P1, PT, R7, RZ, PT ;  /* 0x000000ff0700720c */ /* 0x008fc40003f26270 */
[----:B------:R-:W3:Y:S04]  /*97b0*/  LDL R7, [R1+0x1314] ;  /* 0x0013140001077983 */ /* 0x000ee80000100800 */
[----:B------:R-:W-:Y:S01]  /*97c0*/  STL [R1+0x1508], R18 ;  /* 0x0015081201007387 */ /* 0x000fe20000100800 */
[----:B----4-:R-:W-:-:S03]  /*97d0*/  ISETP.GE.AND P0, PT, R4, RZ, PT ;  /* 0x000000ff0400720c */ /* 0x010fc60003f06270 */
[----:B------:R-:W4:Y:S04]  /*97e0*/  LDL R4, [R1+0x1310] ;  /* 0x0013100001047983 */ /* 0x000f280000100800 */
[----:B------:R-:W-:Y:S01]  /*97f0*/  STL [R1+0x150c], R19 ;  /* 0x00150c1301007387 */ /* 0x000fe20000100800 */
[----:B------:R-:W-:-:S03]  /*9800*/  ISETP.GE.AND P5, PT, R10, RZ, PT ;  /* 0x000000ff0a00720c */ /* 0x000fc60003fa6270 */
[----:B------:R-:W4:Y:S04]  /*9810*/  LDL R10, [R1+0x130c] ;  /* 0x00130c00010a7983 */ /* 0x000f280000100800 */
[----:B------:R-:W-:Y:S01]  /*9820*/  STL [R1+0x1510], R20 ;  /* 0x0015101401007387 */ /* 0x000fe20000100800 */
[----:B------:R-:W-:-:S03]  /*9830*/  ISETP.GE.AND P4, PT, R11, RZ, PT ;  /* 0x000000ff0b00720c */ /* 0x000fc60003f86270 */
[----:B------:R-:W4:Y:S04]  /*9840*/  LDL R11, [R1+0x1308] ;  /* 0x00130800010b7983 */ /* 0x000f280000100800 */
[----:B------:R-:W-:Y:S01]  /*9850*/  STL [R1+0x1514], R21 ;  /* 0x0015141501007387 */ /* 0x000fe20000100800 */
[----:B------:R-:W-:-:S03]  /*9860*/  ISETP.GE.AND P3, PT, R12, RZ, PT ;  /* 0x000000ff0c00720c */ /* 0x000fc60003f66270 */
[----:B------:R-:W4:Y:S01]  /*9870*/  LDL R12, [R1+0x1304] ;  /* 0x00130400010c7983 */ /* 0x000f220000100800 */
[----:B------:R-:W-:Y:S02]  /*9880*/  @!P1 IMAD.MOV R22, RZ, RZ, -R22 ;  /* 0x000000ffff169224 */ /* 0x000fe400078e0a16 */
[----:B------:R-:W-:Y:S02]  /*9890*/  @!P0 IMAD.MOV R23, RZ, RZ, -R23 ;  /* 0x000000ffff178224 */ /* 0x000fe400078e0a17 */
[----:B------:R-:W-:Y:S01]  /*98a0*/  @!P5 IMAD.MOV R24, RZ, RZ, -R24 ;  /* 0x000000ffff18d224 */ /* 0x000fe200078e0a18 */
[----:B------:R-:W-:Y:S01]  /*98b0*/  STL [R1+0x1518], R22 ;  /* 0x0015181601007387 */ /* 0x000fe20000100800 */
[----:B------:R-:W-:Y:S01]  /*98c0*/  @!P4 IMAD.MOV R25, RZ, RZ, -R25 ;  /* 0x000000ffff19c224 */ /* 0x000fe200078e0a19 */
[----:B------:R-:W-:Y:S02]  /*98d0*/  ISETP.GE.AND P1, PT, R5, RZ, PT ;  /* 0x000000ff0500720c */ /* 0x000fe40003f26270 */
[----:B------:R-:W4:Y:S04]  /*98e0*/  LDL R5, [R1+0x1300] ;  /* 0x0013000001057983 */ /* 0x000f280000100800 */
[----:B------:R-:W-:Y:S04]  /*98f0*/  STL [R1+0x151c], R23 ;  /* 0x00151c1701007387 */ /* 0x000fe80000100800 */
[----:B------:R-:W-:Y:S01]  /*9900*/  STL [R1+0x1520], R24 ;  /* 0x0015201801007387 */ /* 0x000fe20000100800 */
[----:B------:R-:W-:-:S02]  /*9910*/  @!P3 IMAD.MOV R26, RZ, RZ, -R26 ;  /* 0x000000ffff1ab224 */ /* 0x000fc400078e0a1a */
[----:B------:R-:W-:Y:S01]  /*9920*/  @!P1 IMAD.MOV R27, RZ, RZ, -R27 ;  /* 0x000000ffff1b9224 */ /* 0x000fe200078e0a1b */
[----:B--2---:R-:W-:Y:S02]  /*9930*/  ISETP.GE.AND P0, PT, R6, RZ, PT ;  /* 0x000000ff0600720c */ /* 0x004fe40003f06270 */
[----:B------:R-:W2:Y:S04]  /*9940*/  LDL R6, [R1+0x12fc] ;  /* 0x0012fc0001067983 */ /* 0x000ea80000100800 */
[----:B------:R-:W-:Y:S07]  /*9950*/  STL [R1+0x1524], R25 ;  /* 0x0015241901007387 */ /* 0x000fee0000100800 */
[----:B------:R-:W-:Y:S01]  /*9960*/  @!P0 IMAD.MOV R28, RZ, RZ, -R28 ;  /* 0x000000ffff1c8224 */ /* 0x000fe200078e0a1c */
[----:B---3--:R-:W-:-:S02]  /*9970*/  ISETP.GE.AND P5, PT, R7, RZ, PT ;  /* 0x000000ff0700720c */ /* 0x008fc40003fa6270 */
[----:B----4-:R-:W-:Y:S02]  /*9980*/  ISETP.GE.AND P4, PT, R4, RZ, PT ;  /* 0x000000ff0400720c */ /* 0x010fe40003f86270 */
[----:B------:R-:W3:Y:S04]  /*9990*/  LDL R4, [R1+0x12f8] ;  /* 0x0012f80001047983 */ /* 0x000ee80000100800 */
[----:B------:R-:W-:Y:S01]  /*99a0*/  STL [R1+0x1528], R26 ;  /* 0x0015281a01007387 */ /* 0x000fe20000100800 */
[----:B------:R-:W-:-:S03]  /*99b0*/  ISETP.GE.AND P3, PT, R10, RZ, PT ;  /* 0x000000ff0a00720c */ /* 0x000fc60003f66270 */
[----:B------:R-:W4:Y:S04]  /*99c0*/  LDL R7, [R1+0x12f4] ;  /* 0x0012f40001077983 */ /* 0x000f280000100800 */
[----:B------:R-:W4:Y:S01]  /*99d0*/  LDL R10, [R1+0x12f0] ;  /* 0x0012f000010a7983 */ /* 0x000f220000100800 */
[----:B------:R-:W-:-:S03]  /*99e0*/  ISETP.GE.AND P1, PT, R11, RZ, PT ;  /* 0x000000ff0b00720c */ /* 0x000fc60003f26270 */
[----:B------:R-:W-:Y:S04]  /*99f0*/  STL [R1+0x152c], R27 ;  /* 0x00152c1b01007387 */ /* 0x000fe80000100800 */
[----:B------:R-:W4:Y:S01]  /*9a00*/  LDL R11, [R1+0x12ec] ;  /* 0x0012ec00010b7983 */ /* 0x000f220000100800 */
[----:B------:R-:W-:-:S03]  /*9a10*/  ISETP.GE.AND P0, PT, R12, RZ, PT ;  /* 0x000000ff0c00720c */ /* 0x000fc60003f06270 */
[----:B------:R-:W-:Y:S04]  /*9a20*/  STL [R1+0x1530], R28 ;  /* 0x0015301c01007387 */ /* 0x000fe80000100800 */
[----:B------:R-:W4:Y:S01]  /*9a30*/  LDL R12, [R1+0x12e8] ;  /* 0x0012e800010c7983 */ /* 0x000f220000100800 */
[----:B------:R-:W-:Y:S02]  /*9a40*/  @!P5 IMAD.MOV R29, RZ, RZ, -R29 ;  /* 0x000000ffff1dd224 */ /* 0x000fe400078e0a1d */
[----:B------:R-:W-:Y:S01]  /*9a50*/  @!P4 IMAD.MOV R30, RZ, RZ, -R30 ;  /* 0x000000ffff1ec224 */ /* 0x000fe200078e0a1e */
[----:B------:R-:W-:Y:S01]  /*9a60*/  ISETP.GE.AND P5, PT, R5, RZ, PT ;  /* 0x000000ff0500720c */ /* 0x000fe20003fa6270 */
[----:B------:R-:W-:Y:S01]  /*9a70*/  @!P3 IMAD.MOV R31, RZ, RZ, -R31 ;  /* 0x000000ffff1fb224 */ /* 0x000fe200078e0a1f */
[----:B------:R-:W-:Y:S04]  /*9a80*/  STL [R1+0x1534], R29 ;  /* 0x0015341d01007387 */ /* 0x000fe80000100800 */
[----:B0-----:R-:W4:Y:S04]  /*9a90*/  LDL R0, [R1+0x12e4] ;  /* 0x0012e40001007983 */ /* 0x001f280000100800 */
[----:B------:R-:W4:Y:S04]  /*9aa0*/  LDL R5, [R1+0x12e0] ;  /* 0x0012e00001057983 */ /* 0x000f280000100800 */
[----:B------:R-:W-:Y:S01]  /*9ab0*/  STL [R1+0x1538], R30 ;  /* 0x0015381e01007387 */ /* 0x000fe20000100800 */
[----:B------:R-:W-:-:S02]  /*9ac0*/  @!P1 IMAD.MOV R32, RZ, RZ, -R32 ;  /* 0x000000ffff209224 */ /* 0x000fc400078e0a20 */
        /* <DEDUP_REMOVED lines=10> */
[----:B------:R-:W4:Y:S01]  /*9b70*/  LDL R7, [R1+0x12d4] ;  /* 0x0012d40001077983 */ /* 0x000f220000100800 */
[----:B------:R-:W-:-:S03]  /*9b80*/  ISETP.GE.AND P0, PT, R10, RZ, PT ;  /* 0x000000ff0a00720c */ /* 0x000fc60003f06270 */
[----:B------:R-:W4:Y:S04]  /*9b90*/  LDL R10, [R1+0x12d0] ;  /* 0x0012d000010a7983 */ /* 0x000f280000100800 */
[----:B-1----:R-:W4:Y:S01]  /*9ba0*/  LDL R3, [R1+0x12c4] ;  /* 0x0012c40001037983 */ /* 0x002f220000100800 */
[----:B------:R-:W-:-:S03]  /*9bb0*/  ISETP.GE.AND P5, PT, R11, RZ, PT ;  /* 0x000000ff0b00720c */ /* 0x000fc60003fa6270 */
[----:B------:R-:W4:Y:S01]  /*9bc0*/  LDL R11, [R1+0x12cc] ;  /* 0x0012cc00010b7983 */ /* 0x000f220000100800 */
[----:B------:R-:W-:Y:S01]  /*9bd0*/  ISETP.GE.AND P4, PT, R12, RZ, PT ;  /* 0x000000ff0c00720c */ /* 0x000fe20003f86270 */
[----:B------:R-:W-:Y:S02]  /*9be0*/  @!P3 IMAD.MOV R36, RZ, RZ, -R36 ;  /* 0x000000ffff24b224 */ /* 0x000fe400078e0a24 */
[----:B------:R-:W4:Y:S01]  /*9bf0*/  LDL R12, [R1+0x12c8] ;  /* 0x0012c800010c7983 */ /* 0x000f220000100800 */
[----:B------:R-:W-:-:S05]  /*9c00*/  @!P1 IMAD.MOV R37, RZ, RZ, -R37 ;  /* 0x000000ffff259224 */ /* 0x000fca00078e0a25 */
[----:B------:R-:W-:Y:S01]  /*9c10*/  @!P5 IMAD.MOV R39, RZ, RZ, -R39 ;  /* 0x000000ffff27d224 */ /* 0x000fe200078e0a27 */
[----:B------:R-:W4:Y:S01]  /*9c20*/  LDL R2, [R1+0x129c] ;  /* 0x00129c0001027983 */ /* 0x000f220000100800 */
[----:B------:R-:W-:-:S03]  /*9c30*/  ISETP.GE.AND P3, PT, R0, RZ, PT ;  /* 0x000000ff0000720c */ /* 0x000fc60003f66270 */
[----:B------:R-:W4:Y:S04]  /*9c40*/  LDL R61, [R1+0x1298] ;  /* 0x00129800013d7983 */ /* 0x000f280000100800 */
[----:B------:R-:W4:Y:S01]  /*9c50*/  LDL R0, [R1+0x12c0] ;  /* 0x0012c00001007983 */ /* 0x000f220000100800 */
[----:B------:R-:W-:Y:S01]  /*9c60*/  ISETP.GE.AND P1, PT, R5, RZ, PT ;  /* 0x000000ff0500720c */ /* 0x000fe20003f26270 */
[----:B------:R-:W-:Y:S02]  /*9c70*/  @!P0 IMAD.MOV R38, RZ, RZ, -R38 ;  /* 0x000000ffff268224 */ /* 0x000fe400078e0a26 */
[----:B------:R-:W4:Y:S01]  /*9c80*/  LDL R5, [R1+0x12bc] ;  /* 0x0012bc0001057983 */ /* 0x000f220000100800 */
[----:B------:R-:W-:Y:S02]  /*9c90*/  @!P4 IMAD.MOV R40, RZ, RZ, -R40 ;  /* 0x000000ffff28c224 */ /* 0x000fe400078e0a28 */
[----:B------:R-:W-:-:S07]  /*9ca0*/  @!P3 IMAD.MOV R41, RZ, RZ, -R41 ;  /* 0x000000ffff29b224 */ /* 0x000fce00078e0a29 */
[----:B------:R-:W-:Y:S01]  /*9cb0*/  @!P1 IMAD.MOV R42, RZ, RZ, -R42 ;  /* 0x000000ffff2a9224 */ /* 0x000fe200078e0a2a */
[----:B--2---:R-:W-:Y:S02]  /*9cc0*/  ISETP.GE.AND P0, PT, R6, RZ, PT ;  /* 0x000000ff0600720c */ /* 0x004fe40003f06270 */
[----:B------:R-:W2:Y:S11]  /*9cd0*/  LDL R6, [R1+0x12b8] ;  /* 0x0012b80001067983 */ /* 0x000eb60000100800 */
[----:B------:R-:W-:Y:S01]  /*9ce0*/  @!P0 IMAD.MOV R43, RZ, RZ, -R43 ;  /* 0x000000ffff2b8224 */ /* 0x000fe200078e0a2b */
[----:B---3--:R-:W-:-:S02]  /*9cf0*/  ISETP.GE.AND P5, PT, R4, RZ, PT ;  /* 0x000000ff0400720c */ /* 0x008fc40003fa6270 */
[----:B------:R-:W3:Y:S01]  /*9d00*/  LDL R4, [R1+0x12b4] ;  /* 0x0012b40001047983 */ /* 0x000ee20000100800 */
[----:B----4-:R-:W-:-:S03]  /*9d10*/  ISETP.GE.AND P4, PT, R7, RZ, PT ;  /* 0x000000ff0700720c */ /* 0x010fc60003f86270 */
[----:B------:R-:W4:Y:S01]  /*9d20*/  LDL R7, [R1+0x12b0] ;  /* 0x0012b00001077983 */ /* 0x000f220000100800 */
[----:B------:R-:W-:-:S03]  /*9d30*/  ISETP.GE.AND P3, PT, R10, RZ, PT ;  /* 0x000000ff0a00720c */ /* 0x000fc60003f66270 */
[----:B------:R-:W4:Y:S01]  /*9d40*/  LDL R10, [R1+0x12ac] ;  /* 0x0012ac00010a7983 */ /* 0x000f220000100800 */
[----:B------:R-:W-:-:S03]  /*9d50*/  ISETP.GE.AND P1, PT, R11, RZ, PT ;  /* 0x000000ff0b00720c */ /* 0x000fc60003f26270 */
[----:B------:R-:W4:Y:S01]  /*9d60*/  LDL R11, [R1+0x12a8] ;  /* 0x0012a800010b7983 */ /* 0x000f220000100800 */
[----:B------:R-:W-:-:S03]  /*9d70*/  ISETP.GE.AND P0, PT, R12, RZ, PT ;  /* 0x000000ff0c00720c */ /* 0x000fc60003f06270 */
[----:B------:R-:W4:Y:S01]  /*9d80*/  LDL R12, [R1+0x12a4] ;  /* 0x0012a400010c7983 */ /* 0x000f220000100800 */
[----:B------:R-:W-:Y:S01]  /*9d90*/  @!P5 IMAD.MOV R44, RZ, RZ, -R44 ;  /* 0x000000ffff2cd224 */ /* 0x000fe200078e0a2c */
[----:B------:R-:W-:Y:S02]  /*9da0*/  ISETP.GE.AND P5, PT, R3, RZ, PT ;  /* 0x000000ff0300720c */ /* 0x000fe40003fa6270 */
[----:B------:R-:W4:Y:S01]  /*9db0*/  LDL R3, [R1+0x12a0] ;  /* 0x0012a00001037983 */ /* 0x000f220000100800 */
[----:B------:R-:W-:Y:S01]  /*9dc0*/  @!P4 IMAD.MOV R45, RZ, RZ, -R45 ;  /* 0x000000ffff2dc224 */ /* 0x000fe200078e0a2d */
[----:B------:R-:W-:-:S04]  /*9dd0*/  ISETP.GE.AND P4, PT, R0, RZ, PT ;  /* 0x000000ff0000720c */ /* 0x000fc80003f86270 */
[----:B------:R-:W-:Y:S02]  /*9de0*/  @!P0 IMAD.MOV R48, RZ, RZ, -R48 ;  /* 0x000000ffff308224 */ /* 0x000fe400078e0a30 */
[----:B------:R-:W-:Y:S01]  /*9df0*/  @!P3 IMAD.MOV R46, RZ, RZ, -R46 ;  /* 0x000000ffff2eb224 */ /* 0x000fe200078e0a2e */
[----:B------:R-:W-:Y:S01]  /*9e00*/  ISETP.GE.AND P3, PT, R5, RZ, PT ;  /* 0x000000ff0500720c */ /* 0x000fe20003f66270 */
[----:B------:R-:W-:Y:S02]  /*9e10*/  @!P1 IMAD.MOV R47, RZ, RZ, -R47 ;  /* 0x000000ffff2f9224 */ /* 0x000fe400078e0a2f */
[----:B------:R-:W-:-:S03]  /*9e20*/  @!P5 IMAD.MOV R49, RZ, RZ, -R49 ;  /* 0x000000ffff31d224 */ /* 0x000fc600078e0a31 */
[----:B------:R-:W-:-:S07]  /*9e30*/  @!P4 IMAD.MOV R50, RZ, RZ, -R50 ;  /* 0x000000ffff32c224 */ /* 0x000fce00078e0a32 */
[----:B------:R-:W-:Y:S01]  /*9e40*/  @!P3 IMAD.MOV R51, RZ, RZ, -R51 ;  /* 0x000000ffff33b224 */ /* 0x000fe200078e0a33 */
[----:B--2---:R-:W-:-:S13]  /*9e50*/  ISETP.GE.AND P1, PT, R6, RZ, PT ;  /* 0x000000ff0600720c */ /* 0x004fda0003f26270 */
[----:B------:R-:W-:Y:S01]  /*9e60*/  @!P1 IMAD.MOV R52, RZ, RZ, -R52 ;  /* 0x000000ffff349224 */ /* 0x000fe200078e0a34 */
[----:B---3--:R-:W-:Y:S02]  /*9e70*/  ISETP.GE.AND P0, PT, R4, RZ, PT ;  /* 0x000000ff0400720c */ /* 0x008fe40003f06270 */
[----:B------:R-:W2:Y:S04]  /*9e80*/  LDL R4, [R1+0x1294] ;  /* 0x0012940001047983 */ /* 0x000ea80000100800 */
[----:B------:R-:W3:Y:S04]  /*9e90*/  LDL.LU R0, [R1+0x164] ;  /* 0x0001640001007983 */ /* 0x000ee80000300800 */
[----:B------:R-:W3:Y:S01]  /*9ea0*/  LDL.LU R5, [R1+0x160] ;  /* 0x0001600001057983 */ /* 0x000ee20000300800 */
[----:B----4-:R-:W-:-:S02]  /*9eb0*/  ISETP.GE.AND P5, PT, R7, RZ, PT ;  /* 0x000000ff0700720c */ /* 0x010fc40003fa6270 */
[----:B------:R-:W-:Y:S01]  /*9ec0*/  ISETP.GE.AND P4, PT, R10, RZ, PT ;  /* 0x000000ff0a00720c */ /* 0x000fe20003f86270 */
[----:B------:R-:W4:Y:S04]  /*9ed0*/  LDL.LU R6, [R1+0x15c] ;  /* 0x00015c0001067983 */ /* 0x000f280000300800 */
[----:B------:R-:W4:Y:S04]  /*9ee0*/  LDL.LU R7, [R1+0x158] ;  /* 0x0001580001077983 */ /* 0x000f280000300800 */
[----:B------:R-:W4:Y:S01]  /*9ef0*/  LDL.LU R10, [R1+0x154] ;  /* 0x00015400010a7983 */ /* 0x000f220000300800 */
[----:B------:R-:W-:-:S03]  /*9f00*/  ISETP.GE.AND P3, PT, R11, RZ, PT ;  /* 0x000000ff0b00720c */ /* 0x000fc60003f66270 */
[----:B------:R-:W4:Y:S01]  /*9f10*/  LDL.LU R11, [R1+0x150] ;  /* 0x00015000010b7983 */ /* 0x000f220000300800 */
[----:B------:R-:W-:-:S03]  /*9f20*/  ISETP.GE.AND P1, PT, R12, RZ, PT ;  /* 0x000000ff0c00720c */ /* 0x000fc60003f26270 */
[----:B------:R-:W4:Y:S01]  /*9f30*/  LDL.LU R12, [R1+0x14c] ;  /* 0x00014c00010c7983 */ /* 0x000f220000300800 */
[----:B------:R-:W-:Y:S01]  /*9f40*/  @!P0 IMAD.MOV R53, RZ, RZ, -R53 ;  /* 0x000000ffff358224 */ /* 0x000fe200078e0a35 */
[----:B------:R-:W-:Y:S02]  /*9f50*/  ISETP.GE.AND P0, PT, R3, RZ, PT ;  /* 0x000000ff0300720c */ /* 0x000fe40003f06270 */
[----:B------:R-:W0:Y:S01]  /*9f60*/  S2R R3, SR_TID.X ;  /* 0x0000000000037919 */ /* 0x000e220000002100 */
[----:B------:R-:W-:Y:S01]  /*9f70*/  @!P5 IMAD.MOV R54, RZ, RZ, -R54 ;  /* 0x000000ffff36d224 */ /* 0x000fe200078e0a36 */
[----:B------:R-:W-:Y:S01]  /*9f80*/  ISETP.GE.AND P5, PT, R2, RZ, PT ;  /* 0x000000ff0200720c */ /* 0x000fe20003fa6270 */
[----:B------:R-:W-:Y:S01]  /*9f90*/  @!P3 IMAD.MOV R56, RZ, RZ, -R56 ;  /* 0x000000ffff38b224 */ /* 0x000fe200078e0a38 */
[----:B0-----:R-:W-:-:S05]  /*9fa0*/  LOP3.LUT R3, R3, 0x1f, RZ, 0xc0, !PT ;  /* 0x0000001f03037812 */ /* 0x001fca00078ec0ff */
[----:B------:R-:W-:Y:S02]  /*9fb0*/  IMAD R2, R3, UR6, RZ ;  /* 0x0000000603027c24 */ /* 0x000fe4000f8e02ff */
[----:B------:R-:W-:Y:S01]  /*9fc0*/  @!P4 IMAD.MOV R55, RZ, RZ, -R55 ;  /* 0x000000ffff37c224 */ /* 0x000fe200078e0a37 */
[----:B------:R-:W-:Y:S02]  /*9fd0*/  ISETP.GE.AND P4, PT, R61, RZ, PT ;  /* 0x000000ff3d00720c */ /* 0x000fe40003f86270 */
[----:B--2---:R-:W-:Y:S02]  /*9fe0*/  ISETP.GE.AND P3, PT, R4, RZ, PT ;  /* 0x000000ff0400720c */ /* 0x004fe40003f66270 */
[----:B------:R-:W-:Y:S02]  /*9ff0*/  LEA R4, P6, R2, UR10, 0x1 ;  /* 0x0000000a02047c11 */ /* 0x000fe4000f8c08ff */
[C---:B---3--:R-:W-:Y:S02]  /*a000*/  SEL R0, R60.reuse, R0, !P2 ;  /* 0x000000003c007207 */ /* 0x048fe40005000000 */
[C---:B------:R-:W-:Y:S01]  /*a010*/  SEL R3, R60.reuse, R5, !P2 ;  /* 0x000000053c037207 */ /* 0x040fe20005000000 */
[----:B------:R-:W-:Y:S01]  /*a020*/  STL [R1+0x1450], R4 ;  /* 0x0014500401007387 */ /* 0x000fe20000100800 */
[----:B----4-:R-:W-:-:S03]  /*a030*/  SEL R2, R60, R6, !P2 ;  /* 0x000000063c027207 */ /* 0x010fc60005000000 */
[----:B------:R0:W-:Y:S04]  /*a040*/  STL [R1+0x174], R0 ;  /* 0x0001740001007387 */ /* 0x0001e80000100800 */
[----:B------:R1:W-:Y:S01]  /*a050*/  STL [R1+0x170], R3 ;  /* 0x0001700301007387 */ /* 0x0003e20000100800 */
[----:B0-----:R-:W-:-:S03]  /*a060*/  SEL R0, R60, R7, !P2 ;  /* 0x000000073c007207 */ /* 0x001fc60005000000 */
[----:B------:R0:W-:Y:S01]  /*a070*/  STL [R1+0x16c], R2 ;  /* 0x00016c0201007387 */ /* 0x0001e20000100800 */
[----:B-1----:R-:W-:-:S03]  /*a080*/  SEL R3, R60, R10, !P2 ;  /* 0x0000000a3c037207 */ /* 0x002fc60005000000 */
[----:B------:R1:W-:Y:S04]  /*a090*/  STL [R1+0x168], R0 ;  /* 0x0001680001007387 */ /* 0x0003e80000100800 */
[----:B------:R-:W-:Y:S01]  /*a0a0*/  STL [R1+0x164], R3 ;  /* 0x0001640301007387 */ /* 0x000fe20000100800 */
[----:B0-----:R-:W-:-:S03]  /*a0b0*/  SEL R2, R60, R11, !P2 ;  /* 0x0000000b3c027207 */ /* 0x001fc60005000000 */
[----:B------:R-:W2:Y:S01]  /*a0c0*/  LDL.LU R4, [R1+0x148] ;  /* 0x0001480001047983 */ /* 0x000ea20000300800 */
[----:B-1----:R-:W-:-:S03]  /*a0d0*/  SEL R0, R60, R12, !P2 ;  /* 0x0000000c3c007207 */ /* 0x002fc60005000000 */
[----:B------:R0:W-:Y:S04]  /*a0e0*/  STL [R1+0x160], R2 ;  /* 0x0001600201007387 */ /* 0x0001e80000100800 */
[----:B------:R-:W3:Y:S04]  /*a0f0*/  LDL.LU R32, [R1+0x144] ;  /* 0x0001440001207983 */ /* 0x000ee80000300800 */
[----:B------:R1:W-:Y:S04]  /*a100*/  STL [R1+0x15c], R0 ;  /* 0x00015c0001007387 */ /* 0x0003e80000100800 */
[----:B------:R-:W4:Y:S04]  /*a110*/  LDL.LU R31, [R1+0x120] ;  /* 0x00012000011f7983 */ /* 0x000f280000300800 */
        /* <DEDUP_REMOVED lines=18> */
[----:B0-----:R-:W4:Y:S04]  /*a240*/  LDL.LU R2, [R1+0xd4] ;  /* 0x0000d40001027983 */ /* 0x001f280000300800 */
[----:B------:R-:W4:Y:S04]  /*a250*/  LDL.LU R61, [R1+0xd0] ;  /* 0x0000d000013d7983 */ /* 0x000f280000300800 */
[----:B------:R-:W4:Y:S04]  /*a260*/  LDL.LU R3, [R1+0xcc] ;  /* 0x0000cc0001037983 */ /* 0x000f280000300800 */
[----:B-1----:R-:W4:Y:S04]  /*a270*/  LDL.LU R0, [R1+0xc8] ;  /* 0x0000c80001007983 */ /* 0x002f280000300800 */
[----:B------:R-:W4:Y:S04]  /*a280*/  LDL.LU R5, [R1+0xc4] ;  /* 0x0000c40001057983 */ /* 0x000f280000300800 */
[----:B------:R-:W4:Y:S04]  /*a290*/  LDL.LU R6, [R1+0xc0] ;  /* 0x0000c00001067983 */ /* 0x000f280000300800 */
[----:B------:R-:W4:Y:S04]  /*a2a0*/  LDL.LU R7, [R1+0xbc] ;  /* 0x0000bc0001077983 */ /* 0x000f280000300800 */
[----:B------:R-:W4:Y:S04]  /*a2b0*/  LDL.LU R10, [R1+0xb8] ;  /* 0x0000b800010a7983 */ /* 0x000f280000300800 */
[----:B------:R-:W4:Y:S04]  /*a2c0*/  LDL.LU R11, [R1+0xb4] ;  /* 0x0000b400010b7983 */ /* 0x000f280000300800 */
[----:B------:R-:W4:Y:S01]  /*a2d0*/  LDL.LU R12, [R1+0xb0] ;  /* 0x0000b000010c7983 */ /* 0x000f220000300800 */
[----:B--2---:R-:W-:-:S05]  /*a2e0*/  SEL R4, R60, R4, !P2 ;  /* 0x000000043c047207 */ /* 0x004fca0005000000 */
[----:B------:R3:W-:Y:S02]  /*a2f0*/  STL [R1+0x158], R4 ;  /* 0x0001580401007387 */ /* 0x0007e40000100800 */
[C---:B---3--:R-:W-:Y:S02]  /*a300*/  SEL R4, R60.reuse, R32, !P2 ;  /* 0x000000203c047207 */ /* 0x048fe40005000000 */
[C---:B----4-:R-:W-:Y:S02]  /*a310*/  SEL R31, R60.reuse, R31, !P2 ;  /* 0x0000001f3c1f7207 */ /* 0x050fe40005000000 */
[C---:B------:R-:W-:Y:S01]  /*a320*/  SEL R30, R60.reuse, R30, !P2 ;  /* 0x0000001e3c1e7207 */ /* 0x040fe20005000000 */
[----:B------:R0:W-:Y:S04]  /*a330*/  STL [R1+0x154], R4 ;  /* 0x0001540401007387 */ /* 0x0001e80000100800 */
[----:B------:R-:W-:Y:S01]  /*a340*/  STL [R1+0x150], R31 ;  /* 0x0001501f01007387 */ /* 0x000fe20000100800 */
[----:B0-----:R-:W-:-:S03]  /*a350*/  SEL R4, R60, R29, !P2 ;  /* 0x0000001d3c047207 */ /* 0x001fc60005000000 */
[----:B------:R-:W-:Y:S01]  /*a360*/  STL [R1+0x14c], R30 ;  /* 0x00014c1e01007387 */ /* 0x000fe20000100800 */
[C---:B------:R-:W-:Y:S02]  /*a370*/  SEL R28, R60.reuse, R28, !P2 ;  /* 0x0000001c3c1c7207 */ /* 0x040fe40005000000 */
[C---:B------:R-:W-:Y:S01]  /*a380*/  SEL R27, R60.reuse, R27, !P2 ;  /* 0x0000001b3c1b7207 */ /* 0x040fe20005000000 */
[----:B------:R0:W-:Y:S04]  /*a390*/  STL [R1+0x148], R4 ;  /* 0x0001480401007387 */ /* 0x0001e80000100800 */
[----:B------:R-:W-:Y:S01]  /*a3a0*/  STL [R1+0x144], R28 ;  /* 0x0001441c01007387 */ /* 0x000fe20000100800 */
[C---:B------:R-:W-:Y:S02]  /*a3b0*/  SEL R25, R60.reuse, R25, !P2 ;  /* 0x000000193c197207 */ /* 0x040fe40005000000 */
[C---:B0-----:R-:W-:Y:S01]  /*a3c0*/  SEL R4, R60.reuse, R26, !P2 ;  /* 0x0000001a3c047207 */ /* 0x041fe20005000000 */
[----:B------:R-:W-:Y:S01]  /*a3d0*/  STL [R1+0x140], R27 ;  /* 0x0001401b01007387 */ /* 0x000fe20000100800 */
[----:B------:R-:W-:-:S03]  /*a3e0*/  SEL R24, R60, R24, !P2 ;  /* 0x000000183c187207 */ /* 0x000fc60005000000 */
[----:B------:R0:W-:Y:S01]  /*a3f0*/  STL [R1+0x13c], R4 ;  /* 0x00013c0401007387 */ /* 0x0001e20000100800 */
[----:B------:R-:W-:-:S03]  /*a400*/  SEL R22, R60, R22, !P2 ;  /* 0x000000163c167207 */ /* 0x000fc60005000000 */
[----:B------:R-:W-:Y:S01]  /*a410*/  STL [R1+0x138], R25 ;  /* 0x0001381901007387 */ /* 0x000fe20000100800 */
[C---:B------:R-:W-:Y:S02]  /*a420*/  SEL R21, R60.reuse, R21, !P2 ;  /* 0x000000153c157207 */ /* 0x040fe40005000000 */
[C---:B0-----:R-:W-:Y:S01]  /*a430*/  SEL R4, R60.reuse, R23, !P2 ;  /* 0x000000173c047207 */ /* 0x041fe20005000000 */
[----:B------:R-:W-:Y:S04]  /*a440*/  STL [R1+0x134], R24 ;  /* 0x0001341801007387 */ /* 0x000fe80000100800 */
        /* <DEDUP_REMOVED lines=12> */
[----:B------:R0:W-:Y:S04]  /*a510*/  STL [R1+0x118], R4 ;  /* 0x0001180401007387 */ /* 0x0001e80000100800 */
[----:B------:R-:W-:Y:S01]  /*a520*/  STL [R1+0x114], R16 ;  /* 0x0001141001007387 */ /* 0x000fe20000100800 */
[----:B0-----:R-:W-:-:S03]  /*a530*/  SEL R4, R60, R14, !P2 ;  /* 0x0000000e3c047207 */ /* 0x001fc60005000000 */
[----:B------:R-:W-:Y:S01]  /*a540*/  STL [R1+0x110], R15 ;  /* 0x0001100f01007387 */ /* 0x000fe20000100800 */
[C---:B------:R-:W-:Y:S02]  /*a550*/  SEL R14, R60.reuse, R13, !P2 ;  /* 0x0000000d3c0e7207 */ /* 0x040fe40005000000 */
[C---:B------:R-:W-:Y:S01]  /*a560*/  SEL R13, R60.reuse, R2, !P2 ;  /* 0x000000023c0d7207 */ /* 0x040fe20005000000 */
[----:B------:R0:W-:Y:S01]  /*a570*/  STL [R1+0x10c], R4 ;  /* 0x00010c0401007387 */ /* 0x0001e20000100800 */
[C---:B------:R-:W-:Y:S02]  /*a580*/  SEL R2, R60.reuse, R3, !P2 ;  /* 0x000000033c027207 */ /* 0x040fe40005000000 */
[C---:B------:R-:W-:Y:S01]  /*a590*/  SEL R0, R60.reuse, R0, !P2 ;  /* 0x000000003c007207 */ /* 0x040fe20005000000 */
[----:B------:R-:W-:Y:S01]  /*a5a0*/  STL [R1+0x108], R14 ;  /* 0x0001080e01007387 */ /* 0x000fe20000100800 */
[C---:B------:R-:W-:Y:S02]  /*a5b0*/  SEL R3, R60.reuse, R5, !P2 ;  /* 0x000000053c037207 */ /* 0x040fe40005000000 */
[C---:B0-----:R-:W-:Y:S01]  /*a5c0*/  SEL R4, R60.reuse, R61, !P2 ;  /* 0x0000003d3c047207 */ /* 0x041fe20005000000 */
[----:B------:R-:W-:Y:S04]  /*a5d0*/  STL [R1+0x104], R13 ;  /* 0x0001040d01007387 */ /* 0x000fe80000100800 */
[----:B------:R-:W-:Y:S04]  /*a5e0*/  STL [R1+0x100], R4 ;  /* 0x0001000401007387 */ /* 0x000fe80000100800 */
[----:B------:R0:W-:Y:S04]  /*a5f0*/  STL [R1+0xfc], R2 ;  /* 0x0000fc0201007387 */ /* 0x0001e80000100800 */
[----:B------:R1:W-:Y:S01]  /*a600*/  STL [R1+0xf8], R0 ;  /* 0x0000f80001007387 */ /* 0x0003e20000100800 */
[----:B0-----:R-:W-:-:S03]  /*a610*/  SEL R2, R60, R6, !P2 ;  /* 0x000000063c027207 */ /* 0x001fc60005000000 */
[----:B------:R0:W-:Y:S01]  /*a620*/  STL [R1+0xf4], R3 ;  /* 0x0000f40301007387 */ /* 0x0001e20000100800 */
[----:B-1----:R-:W-:-:S03]  /*a630*/  SEL R0, R60, R7, !P2 ;  /* 0x000000073c007207 */ /* 0x002fc60005000000 */
[----:B------:R1:W-:Y:S01]  /*a640*/  STL [R1+0xf0], R2 ;  /* 0x0000f00201007387 */ /* 0x0003e20000100800 */
[----:B0-----:R-:W-:-:S03]  /*a650*/  SEL R3, R60, R10, !P2 ;  /* 0x0000000a3c037207 */ /* 0x001fc60005000000 */
[----:B------:R0:W-:Y:S01]  /*a660*/  STL [R1+0xec], R0 ;  /* 0x0000ec0001007387 */ /* 0x0001e20000100800 */
[----:B-1----:R-:W-:-:S03]  /*a670*/  SEL R2, R60, R11, !P2 ;  /* 0x0000000b3c027207 */ /* 0x002fc60005000000 */
[----:B------:R-:W-:Y:S04]  /*a680*/  STL [R1+0xe8], R3 ;  /* 0x0000e80301007387 */ /* 0x000fe80000100800 */
[----:B------:R-:W2:Y:S01]  /*a690*/  LDL.LU R32, [R1+0xac] ;  /* 0x0000ac0001207983 */ /* 0x000ea20000300800 */
[----:B0-----:R-:W-:-:S03]  /*a6a0*/  SEL R0, R60, R12, !P2 ;  /* 0x0000000c3c007207 */ /* 0x001fc60005000000 */
        /* <DEDUP_REMOVED lines=30> */
[----:B------:R-:W4:Y:S04]  /*a890*/  LDL.LU R12, [R1+0x24] ;  /* 0x00002400010c7983 */ /* 0x000f280000300800 */
[----:B------:R-:W4:Y:S01]  /*a8a0*/  LDL.LU R4, [R1+0x20] ;  /* 0x0000200001047983 */ /* 0x000f220000300800 */
[----:B--2---:R-:W-:-:S05]  /*a8b0*/  SEL R32, R60, R32, !P2 ;  /* 0x000000203c207207 */ /* 0x004fca0005000000 */
[----:B------:R0:W-:Y:S01]  /*a8c0*/  STL [R1], R32 ;  /* 0x0000002001007387 */ /* 0x0001e20000100800 */
[----:B---3--:R-:W-:-:S03]  /*a8d0*/  SEL R31, R60, R31, !P2 ;  /* 0x0000001f3c1f7207 */ /* 0x008fc60005000000 */
[----:B0-----:R-:W2:Y:S01]  /*a8e0*/  LDL.LU R32, [R1+0x1540] ;  /* 0x0015400001207983 */ /* 0x001ea20000300800 */
[----:B----4-:R-:W-:-:S03]  /*a8f0*/  SEL R30, R60, R30, !P2 ;  /* 0x0000001e3c1e7207 */ /* 0x010fc60005000000 */
[----:B------:R0:W-:Y:S01]  /*a900*/  STL [R1+0xc], R31 ;  /* 0x00000c1f01007387 */ /* 0x0001e20000100800 */
[C---:B------:R-:W-:Y:S02]  /*a910*/  SEL R29, R60.reuse, R29, !P2 ;  /* 0x0000001d3c1d7207 */ /* 0x040fe40005000000 */
[C---:B------:R-:W-:Y:S01]  /*a920*/  SEL R28, R60.reuse, R28, !P2 ;  /* 0x0000001c3c1c7207 */ /* 0x040fe20005000000 */
[----:B0-----:R-:W3:Y:S01]  /*a930*/  LDL.LU R31, [R1+0x153c] ;  /* 0x00153c00011f7983 */ /* 0x001ee20000300800 */
[----:B------:R-:W-:-:S03]  /*a940*/  SEL R27, R60, R27, !P2 ;  /* 0x0000001b3c1b7207 */ /* 0x000fc60005000000 */
[----:B------:R0:W-:Y:S01]  /*a950*/  STL [R1+0x1c], R30 ;  /* 0x00001c1e01007387 */ /* 0x0001e20000100800 */
[C---:B------:R-:W-:Y:S02]  /*a960*/  SEL R26, R60.reuse, R26, !P2 ;  /* 0x0000001a3c1a7207 */ /* 0x040fe40005000000 */
[C---:B------:R-:W-:Y:S01]  /*a970*/  SEL R25, R60.reuse, R25, !P2 ;  /* 0x000000193c197207 */ /* 0x040fe20005000000 */
[----:B0-----:R-:W4:Y:S04]  /*a980*/  LDL.LU R30, [R1+0x1538] ;  /* 0x00153800011e7983 */ /* 0x001f280000300800 */
[----:B------:R0:W-:Y:S01]  /*a990*/  STL [R1+0xdc], R29 ;  /* 0x0000dc1d01007387 */ /* 0x0001e20000100800 */
[C---:B------:R-:W-:Y:S02]  /*a9a0*/  SEL R24, R60.reuse, R24, !P2 ;  /* 0x000000183c187207 */ /* 0x040fe40005000000 */
[C---:B------:R-:W-:Y:S01]  /*a9b0*/  SEL R23, R60.reuse, R23, !P2 ;  /* 0x000000173c177207 */ /* 0x040fe20005000000 */
[----:B0-----:R-:W2:Y:S04]  /*a9c0*/  LDL.LU R29, [R1+0x1534] ;  /* 0x00153400011d7983 */ /* 0x001ea80000300800 */
[----:B------:R0:W-:Y:S01]  /*a9d0*/  STL [R1+0xd8], R28 ;  /* 0x0000d81c01007387 */ /* 0x0001e20000100800 */
[----:B------:R-:W-:-:S03]  /*a9e0*/  SEL R22, R60, R22, !P2 ;  /* 0x000000163c167207 */ /* 0x000fc60005000000 */
        /* <DEDUP_REMOVED lines=58> */
[----:B------:R0:W-:Y:S04]  /*ad90*/  STL [R1+0x88], R5 ;  /* 0x0000880501007387 */ /* 0x0001e80000100800 */
        /* <DEDUP_REMOVED lines=10> */
[----:B0-----:R-:W2:Y:S01]  /*ae40*/  LDL.LU R12, [R1+0x14cc] ;  /* 0x0014cc00010c7983 */ /* 0x001ea20000300800 */
[----:B------:R-:W-:-:S05]  /*ae50*/  SEL R4, R60, R4, !P2 ;  /* 0x000000043c047207 */ /* 0x000fca0005000000 */
[----:B------:R2:W-:Y:S02]  /*ae60*/  STL [R1+0x68], R4 ;  /* 0x0000680401007387 */ /* 0x0005e40000100800 */
[----:B--2---:R-:W-:Y:S02]  /*ae70*/  SEL R4, R60, R12, !P2 ;  /* 0x0000000c3c047207 */ /* 0x004fe40005000000 */
[----:B------:R-:W2:Y:S04]  /*ae80*/  LDL.LU R12, [R1+0x6c] ;  /* 0x00006c00010c7983 */ /* 0x000ea80000300800 */
[----:B------:R0:W-:Y:S01]  /*ae90*/  STL [R1+0x60], R4 ;  /* 0x0000600401007387 */ /* 0x0001e20000100800 */
[----:B------:R-:W-:Y:S02]  /*aea0*/  @!P1 IMAD.MOV R57, RZ, RZ, -R57 ;  /* 0x000000ffff399224 */ /* 0x000fe400078e0a39 */
[----:B------:R-:W-:-:S02]  /*aeb0*/  @!P0 IMAD.MOV R58, RZ, RZ, -R58 ;  /* 0x000000ffff3a8224 */ /* 0x000fc400078e0a3a */
[----:B------:R-:W-:Y:S02]  /*aec0*/  @!P5 IMAD.MOV R59, RZ, RZ, -R59 ;  /* 0x000000ffff3bd224 */ /* 0x000fe400078e0a3b */
[----:B------:R-:W-:Y:S02]  /*aed0*/  @!P4 IMAD.MOV R8, RZ, RZ, -R8 ;  /* 0x000000ffff08c224 */ /* 0x000fe400078e0a08 */
[----:B------:R-:W-:Y:S01]  /*aee0*/  @!P3 IMAD.MOV R9, RZ, RZ, -R9 ;  /* 0x000000ffff09b224 */ /* 0x000fe200078e0a09 */
[C---:B--2---:R-:W-:Y:S02]  /*aef0*/  SEL R11, R12.reuse, R11, !P2 ;  /* 0x0000000b0c0b7207 */ /* 0x044fe40005000000 */
[C---:B0-----:R-:W-:Y:S02]  /*af00*/  SEL R4, R12.reuse, R10, !P2 ;  /* 0x0000000a0c047207 */ /* 0x041fe40005000000 */
[C---:B------:R-:W-:Y:S01]  /*af10*/  SEL R7, R12.reuse, R7, !P2 ;  /* 0x000000070c077207 */ /* 0x040fe20005000000 */
[----:B------:R-:W-:Y:S01]  /*af20*/  STL [R1+0x58], R11 ;  /* 0x0000580b01007387 */ /* 0x000fe20000100800 */
[----:B------:R-:W-:-:S03]  /*af30*/  SEL R6, R12, R6, !P2 ;  /* 0x000000060c067207 */ /* 0x000fc60005000000 */
[----:B------:R0:W-:Y:S01]  /*af40*/  STL [R1+0x54], R4 ;  /* 0x0000540401007387 */ /* 0x0001e20000100800 */
[C---:B------:R-:W-:Y:S02]  /*af50*/  SEL R0, R12.reuse, R0, !P2 ;  /* 0x000000000c007207 */ /* 0x040fe40005000000 */
[C---:B------:R-:W-:Y:S01]  /*af60*/  SEL R3, R12.reuse, R3, !P2 ;  /* 0x000000030c037207 */ /* 0x040fe20005000000 */
[----:B------:R-:W-:Y:S01]  /*af70*/  STL [R1+0x50], R7 ;  /* 0x0000500701007387 */ /* 0x000fe20000100800 */
[----:B0-----:R-:W-:-:S03]  /*af80*/  SEL R4, R12, R5, !P2 ;  /* 0x000000050c047207 */ /* 0x001fc60005000000 */
[----:B------:R-:W-:Y:S04]  /*af90*/  STL [R1+0x48], R6 ;  /* 0x0000480601007387 */ /* 0x000fe80000100800 */
[----:B------:R0:W-:Y:S04]  /*afa0*/  STL [R1+0x44], R4 ;  /* 0x0000440401007387 */ /* 0x0001e80000100800 */
[----:B------:R1:W-:Y:S01]  /*afb0*/  STL [R1+0x3c], R0 ;  /* 0x00003c0001007387 */ /* 0x0003e20000100800 */
[----:B0-----:R-:W-:-:S03]  /*afc0*/  SEL R4, R12, R61, !P2 ;  /* 0x0000003d0c047207 */ /* 0x001fc60005000000 */
[----:B------:R0:W-:Y:S01]  /*afd0*/  STL [R1+0x38], R3 ;  /* 0x0000380301007387 */ /* 0x0001e20000100800 */
[----:B-1----:R-:W-:-:S03]  /*afe0*/  SEL R0, R12, R2, !P2 ;  /* 0x000000020c007207 */ /* 0x002fc60005000000 */
[----:B------:R-:W-:Y:S01]  /*aff0*/  STL [R1+0x30], R4 ;  /* 0x0000300401007387 */ /* 0x000fe20000100800 */
[----:B------:R-:W-:-:S03]  /*b000*/  SEL R2, R12, R14, !P2 ;  /* 0x0000000e0c027207 */ /* 0x000fc60005000000 */
[----:B------:R1:W-:Y:S01]  /*b010*/  STL [R1+0x2c], R0 ;  /* 0x00002c0001007387 */ /* 0x0003e20000100800 */
[----:B0-----:R-:W-:-:S05]  /*b020*/  SEL R3, R12, R13, !P2 ;  /* 0x0000000d0c037207 */ /* 0x001fca0005000000 */
[----:B------:R0:W-:Y:S01]  /*b030*/  STL [R1+0x24], R3 ;  /* 0x0000240301007387 */ /* 0x0001e20000100800 */
[----:B-1----:R-:W-:-:S03]  /*b040*/  SEL R0, R12, R15, !P2 ;  /* 0x0000000f0c007207 */ /* 0x002fc60005000000 */
[----:B------:R1:W-:Y:S01]  /*b050*/  STL [R1+0x20], R2 ;  /* 0x0000200201007387 */ /* 0x0003e20000100800 */
[----:B------:R-:W-:-:S03]  /*b060*/  SEL R4, R12, R19, !P2 ;  /* 0x000000130c047207 */ /* 0x000fc60005000000 */
[----:B------:R2:W-:Y:S01]  /*b070*/  STL [R1+0x18], R0 ;  /* 0x0000180001007387 */ /* 0x0005e20000100800 */
[C---:B0-----:R-:W-:Y:S02]  /*b080*/  SEL R3, R12.reuse, R16, !P2 ;  /* 0x000000100c037207 */ /* 0x041fe40005000000 */
[----:B-1----:R-:W-:-:S03]  /*b090*/  SEL R2, R12, R17, !P2 ;  /* 0x000000110c027207 */ /* 0x002fc60005000000 */
[----:B------:R-:W-:Y:S01]  /*b0a0*/  STL [R1+0x14], R3 ;  /* 0x0000140301007387 */ /* 0x000fe20000100800 */
[C---:B------:R-:W-:Y:S02]  /*b0b0*/  SEL R61, R12.reuse, R20, !P2 ;  /* 0x000000140c3d7207 */ /* 0x040fe40005000000 */
[C---:B--2---:R-:W-:Y:S01]  /*b0c0*/  SEL R0, R12.reuse, R18, !P2 ;  /* 0x000000120c007207 */ /* 0x044fe20005000000 */
[----:B------:R-:W2:Y:S01]  /*b0d0*/  LDL.LU R60, [R1+0x180] ;  /* 0x00018000013c7983 */ /* 0x000ea20000300800 */
[C---:B------:R-:W-:Y:S02]  /*b0e0*/  SEL R21, R12.reuse, R21, !P2 ;  /* 0x000000150c157207 */ /* 0x040fe40005000000 */
[C---:B------:R-:W-:Y:S01]  /*b0f0*/  SEL R22, R12.reuse, R22, !P2 ;  /* 0x000000160c167207 */ /* 0x040fe20005000000 */
[----:B------:R-:W-:Y:S01]  /*b100*/  STL [R1+0x10], R2 ;  /* 0x0000100201007387 */ /* 0x000fe20000100800 */
[C---:B------:R-:W-:Y:S02]  /*b110*/  SEL R23, R12.reuse, R23, !P2 ;  /* 0x000000170c177207 */ /* 0x040fe40005000000 */
[C---:B------:R-:W-:Y:S01]  /*b120*/  SEL R24, R12.reuse, R24, !P2 ;  /* 0x000000180c187207 */ /* 0x040fe20005000000 */
[----:B------:R-:W-:Y:S01]  /*b130*/  STL [R1+0x8], R0 ;  /* 0x0000080001007387 */ /* 0x000fe20000100800 */
[----:B------:R-:W-:-:S03]  /*b140*/  SEL R25, R12, R25, !P2 ;  /* 0x000000190c197207 */ /* 0x000fc60005000000 */
        /* <DEDUP_REMOVED lines=8> */
[----:B------:R-:W-:Y:S04]  /*b1d0*/  STL [R1+0x1464], R23 ;  /* 0x0014641701007387 */ /* 0x000fe80000100800 */
[----:B------:R-:W-:Y:S01]  /*b1e0*/  STL [R1+0x1468], R24 ;  /* 0x0014681801007387 */ /* 0x000fe20000100800 */
[----:B----4-:R-:W-:-:S03]  /*b1f0*/  SEL R30, R12, R30, !P2 ;  /* 0x0000001e0c1e7207 */ /* 0x010fc60005000000 */
[----:B------:R-:W-:Y:S04]  /*b200*/  STL [R1+0x146c], R25 ;  /* 0x00146c1901007387 */ /* 0x000fe80000100800 */
[----:B------:R-:W-:Y:S01]  /*b210*/  STL [R1+0x1470], R26 ;  /* 0x0014701a01007387 */ /* 0x000fe20000100800 */
[----:B---3--:R-:W-:-:S03]  /*b220*/  SEL R31, R12, R31, !P2 ;  /* 0x0000001f0c1f7207 */ /* 0x008fc60005000000 */
[----:B------:R0:W-:Y:S01]  /*b230*/  STL [R1+0x1474], R27 ;  /* 0x0014741b01007387 */ /* 0x0001e20000100800 */
[C---:B------:R-:W-:Y:S02]  /*b240*/  SEL R32, R12.reuse, R32, !P2 ;  /* 0x000000200c207207 */ /* 0x040fe40005000000 */
[C---:B------:R-:W-:Y:S02]  /*b250*/  SEL R33, R12.reuse, R33, !P2 ;  /* 0x000000210c217207 */ /* 0x040fe40005000000 */
[C---:B------:R-:W-:Y:S01]  /*b260*/  SEL R34, R12.reuse, R34, !P2 ;  /* 0x000000220c227207 */ /* 0x040fe20005000000 */
[----:B0-----:R-:W3:Y:S04]  /*b270*/  LDL.LU R27, [R1+0x184] ;  /* 0x00018400011b7983 */ /* 0x001ee80000300800 */
[----:B------:R0:W-:Y:S01]  /*b280*/  STL [R1+0x1478], R28 ;  /* 0x0014781c01007387 */ /* 0x0001e20000100800 */
[----:B------:R-:W-:-:S02]  /*b290*/  SEL R35, R12, R35, !P2 ;  /* 0x000000230c237207 */ /* 0x000fc40005000000 */
[C---:B------:R-:W-:Y:S01]  /*b2a0*/  SEL R36, R12.reuse, R36, !P2 ;  /* 0x000000240c247207 */ /* 0x040fe20005000000 */
[----:B0-----:R-:W4:Y:S04]  /*b2b0*/  LDL.LU R28, [R1+0x17c] ;  /* 0x00017c00011c7983 */ /* 0x001f280000300800 */
[----:B------:R0:W-:Y:S01]  /*b2c0*/  STL [R1+0x147c], R29 ;  /* 0x00147c1d01007387 */ /* 0x0001e20000100800 */
[C---:B------:R-:W-:Y:S02]  /*b2d0*/  SEL R37, R12.reuse, R37, !P2 ;  /* 0x000000250c257207 */ /* 0x040fe40005000000 */
[C---:B------:R-:W-:Y:S01]  /*b2e0*/  SEL R38, R12.reuse, R38, !P2 ;  /* 0x000000260c267207 */ /* 0x040fe20005000000 */
[----:B0-----:R-:W3:Y:S04]  /*b2f0*/  LDL.LU R29, [R1+0x188] ;  /* 0x00018800011d7983 */ /* 0x001ee80000300800 */
[----:B------:R0:W-:Y:S01]  /*b300*/  STL [R1+0x1480], R30 ;  /* 0x0014801e01007387 */ /* 0x0001e20000100800 */
[----:B------:R-:W-:-:S02]  /*b310*/  SEL R39, R12, R39, !P2 ;  /* 0x000000270c277207 */ /* 0x000fc40005000000 */
[C---:B------:R-:W-:Y:S01]  /*b320*/  SEL R40, R12.reuse, R40, !P2 ;  /* 0x000000280c287207 */ /* 0x040fe20005000000 */
[----:B0-----:R-:W3:Y:S04]  /*b330*/  LDL.LU R30, [R1+0x174] ;  /* 0x00017400011e7983 */ /* 0x001ee80000300800 */
[----:B------:R-:W-:Y:S04]  /*b340*/  STL [R1+0x1484], R31 ;  /* 0x0014841f01007387 */ /* 0x000fe80000100800 */
        /* <DEDUP_REMOVED lines=19> */
[C---:B------:R-:W-:Y:S02]  /*b480*/  SEL R50, R12.reuse, R50, !P2 ;  /* 0x000000320c327207 */ /* 0x040fe40005000000 */
[C---:B------:R-:W-:Y:S01]  /*b490*/  SEL R51, R12.reuse, R51, !P2 ;  /* 0x000000330c337207 */ /* 0x040fe20005000000 */
[----:B------:R-:W-:Y:S01]  /*b4a0*/  STL [R1+0x14b0], R42 ;  /* 0x0014b02a01007387 */ /* 0x000fe20000100800 */
[C---:B------:R-:W-:Y:S02]  /*b4b0*/  SEL R52, R12.reuse, R52, !P2 ;  /* 0x000000340c347207 */ /* 0x040fe40005000000 */
[C---:B------:R-:W-:Y:S01]  /*b4c0*/  SEL R53, R12.reuse, R53, !P2 ;  /* 0x000000350c357207 */ /* 0x040fe20005000000 */
[----:B------:R-:W-:Y:S01]  /*b4d0*/  STL [R1+0x14b4], R43 ;  /* 0x0014b42b01007387 */ /* 0x000fe20000100800 */
[C---:B------:R-:W-:Y:S02]  /*b4e0*/  SEL R54, R12.reuse, R54, !P2 ;  /* 0x000000360c367207 */ /* 0x040fe40005000000 */
[C---:B------:R-:W-:Y:S01]  /*b4f0*/  SEL R55, R12.reuse, R55, !P2 ;  /* 0x000000370c377207 */ /* 0x040fe20005000000 */
[----:B------:R-:W-:Y:S01]  /*b500*/  STL [R1+0x14b8], R44 ;  /* 0x0014b82c01007387 */ /* 0x000fe20000100800 */
[----:B------:R-:W-:-:S02]  /*b510*/  SEL R56, R12, R56, !P2 ;  /* 0x000000380c387207 */ /* 0x000fc40005000000 */
[C---:B------:R-:W-:Y:S02]  /*b520*/  SEL R57, R12.reuse, R57, !P2 ;  /* 0x000000390c397207 */ /* 0x040fe40005000000 */
[C---:B------:R-:W-:Y:S02]  /*b530*/  SEL R58, R12.reuse, R58, !P2 ;  /* 0x0000003a0c3a7207 */ /* 0x040fe40005000000 */
[C---:B------:R-:W-:Y:S02]  /*b540*/  SEL R59, R12.reuse, R59, !P2 ;  /* 0x0000003b0c3b7207 */ /* 0x040fe40005000000 */
[C---:B------:R-:W-:Y:S02]  /*b550*/  SEL R13, R12.reuse, R8, !P2 ;  /* 0x000000080c0d7207 */ /* 0x040fe40005000000 */
[----:B------:R-:W-:Y:S01]  /*b560*/  SEL R15, R12, R9, !P2 ;  /* 0x000000090c0f7207 */ /* 0x000fe20005000000 */
[----:B------:R-:W-:Y:S01]  /*b570*/  STL [R1+0x14bc], R45 ;  /* 0x0014bc2d01007387 */ /* 0x000fe20000100800 */
[----:B------:R-:W0:Y:S03]  /*b580*/  S2R R12, SR_TID.X ;  /* 0x00000000000c7919 */ /* 0x000e260000002100 */
[----:B------:R-:W-:Y:S04]  /*b590*/  STL [R1+0x14c0], R46 ;  /* 0x0014c02e01007387 */ /* 0x000fe80000100800 */
[----:B------:R-:W-:Y:S04]  /*b5a0*/  STL [R1+0x14c4], R47 ;  /* 0x0014c42f01007387 */ /* 0x000fe80000100800 */
[----:B------:R-:W-:Y:S04]  /*b5b0*/  STL [R1+0x14c8], R48 ;  /* 0x0014c83001007387 */ /* 0x000fe80000100800 */
[----:B------:R-:W3:Y:S04]  /*b5c0*/  LDL.LU R16, [R1+0x170] ;  /* 0x0001700001107983 */ /* 0x000ee80000300800 */
        /* <DEDUP_REMOVED lines=11> */
[----:B------:R-:W3:Y:S01]  /*b680*/  LDL.LU R17, [R1+0x140] ;  /* 0x0001400001117983 */ /* 0x000ee20000300800 */
[----:B0-----:R-:W-:-:S03]  /*b690*/  LOP3.LUT R12, R12, 0x1f, RZ, 0xc0, !PT ;  /* 0x0000001f0c0c7812 */ /* 0x001fc600078ec0ff */
[----:B------:R-:W3:Y:S04]  /*b6a0*/  LDL.LU R14, [R1+0x13c] ;  /* 0x00013c00010e7983 */ /* 0x000ee80000300800 */
[----:B------:R-:W3:Y:S04]  /*b6b0*/  LDL.LU R2, [R1+0x138] ;  /* 0x0001380001027983 */ /* 0x000ee80000300800 */
[----:B------:R-:W3:Y:S01]  /*b6c0*/  LDL.LU R3, [R1+0x134] ;  /* 0x0001340001037983 */ /* 0x000ee20000300800 */
[----:B------:R-:W-:-:S03]  /*b6d0*/  IMAD R12, R12, UR6, RZ ;  /* 0x000000060c0c7c24 */ /* 0x000fc6000f8e02ff */
[----:B------:R-:W3:Y:S04]  /*b6e0*/  LDL.LU R5, [R1+0x130] ;  /* 0x0001300001057983 */ /* 0x000ee80000300800 */
[----:B------:R-:W3:Y:S04]  /*b6f0*/  LDL.LU R6, [R1+0x12c] ;  /* 0x00012c0001067983 */ /* 0x000ee80000300800 */
[----:B------:R-:W3:Y:S01]  /*b700*/  LDL.LU R7, [R1+0x128] ;  /* 0x0001280001077983 */ /* 0x000ee20000300800 */
[----:B------:R-:W-:Y:S01]  /*b710*/  LEA.HI.X.SX32 R0, R12, UR11, 0x1, P6 ;  /* 0x0000000b0c007c11 */ /* 0x000fe2000b0f0eff */
[----:B--2---:R-:W-:-:S02]  /*b720*/  IMAD R60, R60, UR12, RZ ;  /* 0x0000000c3c3c7c24 */ /* 0x004fc4000f8e02ff */
[----:B------:R-:W2:Y:S01]  /*b730*/  LDL.LU R10, [R1+0x124] ;  /* 0x00012400010a7983 */ /* 0x000ea20000300800 */
[----:B----4-:R-:W-:-:S03]  /*b740*/  IMAD R9, R28, UR12, RZ ;  /* 0x0000000c1c097c24 */ /* 0x010fc6000f8e02ff */
[----:B------:R-:W4:Y:S01]  /*b750*/  LDL.LU R11, [R1+0x120] ;  /* 0x00012000010b7983 */ /* 0x000f220000300800 */
[----:B---3--:R-:W-:-:S03]  /*b760*/  IMAD R29, R29, UR12, RZ ;  /* 0x0000000c1d1d7c24 */ /* 0x008fc6000f8e02ff */
[----:B------:R-:W3:Y:S01]  /*b770*/  LDL.LU R12, [R1+0x11c] ;  /* 0x00011c00010c7983 */ /* 0x000ee20000300800 */
[----:B------:R-:W-:Y:S01]  /*b780*/  IMAD R8, R30, UR7, RZ ;  /* 0x000000071e087c24 */ /* 0x000fe2000f8e02ff */
[----:B------:R-:W0:Y:S04]  /*b790*/  LDCU.64 UR10, c[0x0][0x380] ;  /* 0x00007000ff0a77ac */ /* 0x000e280008000a00 */
[----:B------:R1:W-:Y:S04]  /*b7a0*/  STL [R1+0x174], R8 ;  /* 0x0001740801007387 */ /* 0x0003e80000100800 */
[----:B------:R-:W-:Y:S01]  /*b7b0*/  STL [R1+0x178], R29 ;  /* 0x0001781d01007387 */ /* 0x000fe20000100800 */
[----:B-1----:R-:W-:-:S03]  /*b7c0*/  IMAD R8, R27, UR12, RZ ;  /* 0x0000000c1b087c24 */ /* 0x002fc6000f8e02ff */
[----:B------:R-:W-:Y:S04]  /*b7d0*/  STL [R1+0x17c], R9 ;  /* 0x00017c0901007387 */ /* 0x000fe80000100800 */
[----:B------:R-:W-:Y:S04]  /*b7e0*/  STL [R1+0x142c], R60 ;  /* 0x00142c3c01007387 */ /* 0x000fe80000100800 */
[----:B------:R1:W-:Y:S02]  /*b7f0*/  STL [R1+0x184], R8 ;  /* 0x0001840801007387 */ /* 0x0003e40000100800 */
[----:B-1----:R-:W-:-:S02]  /*b800*/  IMAD R8, R26, UR7, RZ ;  /* 0x000000071a087c24 */ /* 0x002fc4000f8e02ff */
[----:B------:R-:W-:-:S03]  /*b810*/  IMAD R9, R25, UR7, RZ ;  /* 0x0000000719097c24 */ /* 0x000fc6000f8e02ff */
[----:B------:R1:W-:Y:S01]  /*b820*/  STL [R1+0x16c], R8 ;  /* 0x00016c0801007387 */ /* 0x0003e20000100800 */
[----:B------:R-:W-:-:S03]  /*b830*/  IMAD R24, R24, UR7, RZ ;  /* 0x0000000718187c24 */ /* 0x000fc6000f8e02ff */
[----:B------:R0:W-:Y:S01]  /*b840*/  STL [R1+0x168], R9 ;  /* 0x0001680901007387 */ /* 0x0001e20000100800 */
[----:B-1----:R-:W-:-:S03]  /*b850*/  IMAD R8, R23, UR7, RZ ;  /* 0x0000000717087c24 */ /* 0x002fc6000f8e02ff */
[----:B------:R-:W-:Y:S01]  /*b860*/  STL [R1+0x164], R24 ;  /* 0x0001641801007387 */ /* 0x000fe20000100800 */
[----:B0-----:R-:W-:-:S03]  /*b870*/  IMAD R9, R22, UR7, RZ ;  /* 0x0000000716097c24 */ /* 0x001fc6000f8e02ff */
[----:B------:R0:W-:Y:S01]  /*b880*/  STL [R1+0x160], R8 ;  /* 0x0001600801007387 */ /* 0x0001e20000100800 */
[----:B------:R-:W-:-:S03]  /*b890*/  IMAD R21, R21, UR7, RZ ;  /* 0x0000000715157c24 */ /* 0x000fc6000f8e02ff */
[----:B------:R1:W-:Y:S01]  /*b8a0*/  STL [R1+0x15c], R9 ;  /* 0x00015c0901007387 */ /* 0x0003e20000100800 */
[----:B0-----:R-:W-:-:S03]  /*b8b0*/  IMAD R8, R61, UR7, RZ ;  /* 0x000000073d087c24 */ /* 0x001fc6000f8e02ff */
[----:B------:R-:W-:Y:S01]  /*b8c0*/  STL [R1+0x158], R21 ;  /* 0x0001581501007387 */ /* 0x000fe20000100800 */
[----:B------:R-:W-:Y:S02]  /*b8d0*/  IMAD R4, R4, UR7, RZ ;  /* 0x0000000704047c24 */ /* 0x000fe4000f8e02ff */
[----:B-1----:R-:W-:Y:S01]  /*b8e0*/  IMAD R9, R20, UR7, RZ ;  /* 0x0000000714097c24 */ /* 0x002fe2000f8e02ff */
[----:B------:R0:W-:Y:S04]  /*b8f0*/  STL [R1+0x154], R8 ;  /* 0x0001540801007387 */ /* 0x0001e80000100800 */
[----:B------:R1:W-:Y:S04]  /*b900*/  STL [R1+0x150], R9 ;  /* 0x0001500901007387 */ /* 0x0003e80000100800 */
[----:B------:R1:W-:Y:S01]  /*b910*/  STL [R1+0x14c], R4 ;  /* 0x00014c0401007387 */ /* 0x0003e20000100800 */
[----:B0-----:R-:W-:-:S02]  /*b920*/  IMAD R8, R19, UR7, RZ ;  /* 0x0000000713087c24 */ /* 0x001fc4000f8e02ff */
[----:B-1----:R-:W-:-:S03]  /*b930*/  IMAD R9, R18, UR7, RZ ;  /* 0x0000000712097c24 */ /* 0x002fc6000f8e02ff */
[----:B------:R0:W-:Y:S01]  /*b940*/  STL [R1+0x148], R8 ;  /* 0x0001480801007387 */ /* 0x0001e20000100800 */
[----:B------:R-:W-:-:S03]  /*b950*/  IMAD R4, R17, UR7, RZ ;  /* 0x0000000711047c24 */ /* 0x000fc6000f8e02ff */
[----:B------:R-:W-:Y:S01]  /*b960*/  STL [R1+0x144], R9 ;  /* 0x0001440901007387 */ /* 0x000fe20000100800 */
[----:B------:R-:W-:-:S03]  /*b970*/  IMAD R2, R2, UR7, RZ ;  /* 0x0000000702027c24 */ /* 0x000fc6000f8e02ff */
[----:B------:R1:W-:Y:S01]  /*b980*/  STL [R1+0x140], R4 ;  /* 0x0001400401007387 */ /* 0x0003e20000100800 */
[----:B0-----:R-:W-:-:S05]  /*b990*/  IMAD R8, R14, UR7, RZ ;  /* 0x000000070e087c24 */ /* 0x001fca000f8e02ff */
[----:B------:R-:W-:Y:S01]  /*b9a0*/  STL [R1+0x13c], R8 ;  /* 0x00013c0801007387 */ /* 0x000fe20000100800 */
[----:B-1----:R-:W-:-:S03]  /*b9b0*/  IMAD R4, R3, UR7, RZ ;  /* 0x0000000703047c24 */ /* 0x002fc6000f8e02ff */
[----:B------:R0:W-:Y:S01]  /*b9c0*/  STL [R1+0x138], R2 ;  /* 0x0001380201007387 */ /* 0x0001e20000100800 */
[----:B------:R-:W-:Y:S02]  /*b9d0*/  IMAD R3, R5, UR7, RZ ;  /* 0x0000000705037c24 */ /* 0x000fe4000f8e02ff */
[----:B------:R-:W-:Y:S01]  /*b9e0*/  IMAD R60, R7, UR7, RZ ;  /* 0x00000007073c7c24 */ /* 0x000fe2000f8e02ff */
[----:B------:R2:W-:Y:S01]  /*b9f0*/  STL [R1+0x134], R4 ;  /* 0x0001340401007387 */ /* 0x0005e20000100800 */
[----:B0-----:R-:W-:-:S03]  /*ba00*/  IMAD R2, R6, UR7, RZ ;  /* 0x0000000706027c24 */ /* 0x001fc6000f8e02ff */
[----:B------:R4:W-:Y:S04]  /*ba10*/  STL [R1+0x130], R3 ;  /* 0x0001300301007387 */ /* 0x0009e80000100800 */
[----:B------:R-:W-:Y:S04]  /*ba20*/  STL [R1+0x1430], R60 ;  /* 0x0014303c01007387 */ /* 0x000fe80000100800 */
[----:B------:R3:W-:Y:S01]  /*ba30*/  STL [R1+0x12c], R2 ;  /* 0x00012c0201007387 */ /* 0x0007e20000100800 */
[----:B--2---:R-:W-:-:S05]  /*ba40*/  IMAD R4, R10, UR7, RZ ;  /* 0x000000070a047c24 */ /* 0x004fca000f8e02ff */
[----:B------:R-:W-:Y:S04]  /*ba50*/  STL [R1+0x124], R4 ;  /* 0x0001240401007387 */ /* 0x000fe80000100800 */
[----:B------:R-:W2:Y:S01]  /*ba60*/  LDL.LU R17, [R1+0x118] ;  /* 0x0001180001117983 */ /* 0x000ea20000300800 */
[----:B----4-:R-:W-:-:S05]  /*ba70*/  IMAD R3, R11, UR7, RZ ;  /* 0x000000070b037c24 */ /* 0x010fca000f8e02ff */
[----:B------:R0:W-:Y:S04]  /*ba80*/  STL [R1+0x120], R3 ;  /* 0x0001200301007387 */ /* 0x0001e80000100800 */
[----:B------:R-:W4:Y:S01]  /*ba90*/  LDL.LU R18, [R1+0x114] ;  /* 0x0001140001127983 */ /* 0x000f220000300800 */
[----:B---3--:R-:W-:-:S05]  /*baa0*/  IMAD R2, R12, UR7, RZ ;  /* 0x000000070c027c24 */ /* 0x008fca000f8e02ff */
[----:B------:R1:W-:Y:S04]  /*bab0*/  STL [R1+0x11c], R2 ;  /* 0x00011c0201007387 */ /* 0x0003e80000100800 */
[----:B------:R-:W3:Y:S04]  /*bac0*/  LDL.LU R19, [R1+0x110] ;  /* 0x0001100001137983 */ /* 0x000ee80000300800 */
[----:B------:R-:W2:Y:S04]  /*bad0*/  LDL.LU R14, [R1+0x10c] ;  /* 0x00010c00010e7983 */ /* 0x000ea80000300800 */
[----:B------:R-:W2:Y:S04]  /*bae0*/  LDL.LU R12, [R1+0x108] ;  /* 0x00010800010c7983 */ /* 0x000ea80000300800 */
[----:B------:R-:W2:Y:S04]  /*baf0*/  LDL.LU R11, [R1+0x104] ;  /* 0x00010400010b7983 */ /* 0x000ea80000300800 */
[----:B------:R-:W2:Y:S04]  /*bb00*/  LDL.LU R10, [R1+0x100] ;  /* 0x00010000010a7983 */ /* 0x000ea80000300800 */
[----:B------:R-:W2:Y:S04]  /*bb10*/  LDL.LU R36, [R1+0xfc] ;  /* 0x0000fc0001247983 */ /* 0x000ea80000300800 */
[----:B------:R-:W2:Y:S04]  /*bb20*/  LDL.LU R35, [R1+0xf8] ;  /* 0x0000f80001237983 */ /* 0x000ea80000300800 */
[----:B------:R-:W3:Y:S04]  /*bb30*/  LDL.LU R7, [R1+0xf4] ;  /* 0x0000f40001077983 */ /* 0x000ee80000300800 */
[----:B------:R-:W3:Y:S04]  /*bb40*/  LDL.LU R6, [R1+0xf0] ;  /* 0x0000f00001067983 */ /* 0x000ee80000300800 */
[----:B------:R-:W3:Y:S04]  /*bb50*/  LDL.LU R5, [R1+0xec] ;  /* 0x0000ec0001057983 */ /* 0x000ee80000300800 */
[----:B0-----:R-:W3:Y:S04]  /*bb60*/  LDL.LU R3, [R1+0xe8] ;  /* 0x0000e80001037983 */ /* 0x001ee80000300800 */
[----:B-1----:R-:W3:Y:S04]  /*bb70*/  LDL.LU R2, [R1+0xe4] ;  /* 0x0000e40001027983 */ /* 0x002ee80000300800 */
[----:B------:R-:W3:Y:S04]  /*bb80*/  LDL.LU R20, [R1+0xe0] ;  /* 0x0000e00001147983 */ /* 0x000ee80000300800 */
[----:B------:R-:W3:Y:S04]  /*bb90*/  LDL.LU R34, [R1] ;  /* 0x0000000001227983 */ /* 0x000ee80000300800 */
        /* <DEDUP_REMOVED lines=14> */
[----:B------:R-:W4:Y:S01]  /*bc80*/  LDL.LU R4, [R1+0xbc] ;  /* 0x0000bc0001047983 */ /* 0x000f220000300800 */
[----:B--2---:R-:W-:-:S02]  /*bc90*/  IMAD R8, R35, UR7, RZ ;  /* 0x0000000723087c24 */ /* 0x004fc4000f8e02ff */
[----:B---3--:R-:W-:Y:S02]  /*bca0*/  IMAD R35, R34, UR7, RZ ;  /* 0x0000000722237c24 */ /* 0x008fe4000f8e02ff */
[----:B----4-:R-:W-:-:S03]  /*bcb0*/  IMAD R34, R33, UR7, RZ ;  /* 0x0000000721227c24 */ /* 0x010fc6000f8e02ff */
[----:B------:R0:W-:Y:S01]  /*bcc0*/  STL [R1], R35 ;  /* 0x0000002301007387 */ /* 0x0001e20000100800 */
[----:B------:R-:W-:-:S03]  /*bcd0*/  IMAD R33, R32, UR7, RZ ;  /* 0x0000000720217c24 */ /* 0x000fc6000f8e02ff */
[----:B------:R1:W-:Y:S01]  /*bce0*/  STL [R1+0xc], R34 ;  /* 0x00000c2201007387 */ /* 0x0003e20000100800 */
        /* <DEDUP_REMOVED lines=25> */
[----:B------:R-:W4:Y:S04]  /*be80*/  LDL.LU R48, [R1+0xb8] ;  /* 0x0000b80001307983 */ /* 0x000f280000300800 */
[----:B------:R0:W-:Y:S04]  /*be90*/  STL [R1+0xb4], R21 ;  /* 0x0000b41501007387 */ /* 0x0001e80000100800 */
[----:B------:R-:W4:Y:S04]  /*bea0*/  LDL.LU R47, [R1+0xb0] ;  /* 0x0000b000012f7983 */ /* 0x000f280000300800 */
        /* <DEDUP_REMOVED lines=9> */
[----:B------:R-:W-:-:S03]  /*bf40*/  IMAD R9, R36, UR7, RZ ;  /* 0x0000000724097c24 */ /* 0x000fc6000f8e02ff */
[----:B------:R-:W4:Y:S04]  /*bf50*/  LDL.LU R38, [R1+0x7c] ;  /* 0x00007c0001267983 */ /* 0x000f280000300800 */
[----:B------:R-:W4:Y:S04]  /*bf60*/  LDL.LU R37, [R1+0x78] ;  /* 0x0000780001257983 */ /* 0x000f280000300800 */
[----:B------:R-:W4:Y:S04]  /*bf70*/  LDL.LU R36, [R1+0x74] ;  /* 0x0000740001247983 */ /* 0x000f280000300800 */
[----:B0-----:R-:W4:Y:S04]  /*bf80*/  LDL.LU R35, [R1+0x70] ;  /* 0x0000700001237983 */ /* 0x001f280000300800 */
[----:B-1----:R-:W4:Y:S04]  /*bf90*/  LDL.LU R34, [R1+0x68] ;  /* 0x0000680001227983 */ /* 0x002f280000300800 */
[----:B--2---:R-:W2:Y:S04]  /*bfa0*/  LDL.LU R33, [R1+0x60] ;  /* 0x0000600001217983 */ /* 0x004ea80000300800 */
[----:B---3--:R-:W3:Y:S04]  /*bfb0*/  LDL.LU R32, [R1+0x58] ;  /* 0x0000580001207983 */ /* 0x008ee80000300800 */
[----:B----4-:R-:W4:Y:S04]  /*bfc0*/  LDL.LU R31, [R1+0x54] ;  /* 0x00005400011f7983 */ /* 0x010f280000300800 */
[----:B------:R-:W2:Y:S04]  /*bfd0*/  LDL.LU R30, [R1+0x50] ;  /* 0x00005000011e7983 */ /* 0x000ea80000300800 */
        /* <DEDUP_REMOVED lines=11> */
[----:B------:R-:W2:Y:S01]  /*c090*/  LDL.LU R60, [R1+0x8] ;  /* 0x00000800013c7983 */ /* 0x000ea20000300800 */
[----:B------:R-:W-:-:S05]  /*c0a0*/  IMAD R48, R48, UR7, RZ ;  /* 0x0000000730307c24 */ /* 0x000fca000f8e02ff */
[----:B------:R0:W-:Y:S01]  /*c0b0*/  STL [R1+0xb8], R48 ;  /* 0x0000b83001007387 */ /* 0x0001e20000100800 */
[----:B------:R-:W-:-:S03]  /*c0c0*/  IMAD R47, R47, UR7, RZ ;  /* 0x000000072f2f7c24 */ /* 0x000fc6000f8e02ff */
[----:B0-----:R-:W4:Y:S01]  /*c0d0*/  LDL.LU R48, [R1+0x14c8] ;  /* 0x0014c80001307983 */ /* 0x001f220000300800 */
[----:B------:R-:W-:-:S03]  /*c0e0*/  IMAD R46, R46, UR7, RZ ;  /* 0x000000072e2e7c24 */ /* 0x000fc6000f8e02ff */
[----:B------:R0:W-:Y:S01]  /*c0f0*/  STL [R1+0xb0], R47 ;  /* 0x0000b02f01007387 */ /* 0x0001e20000100800 */
[----:B------:R-:W-:Y:S02]  /*c100*/  IMAD R45, R45, UR7, RZ ;  /* 0x000000072d2d7c24 */ /* 0x000fe4000f8e02ff */
[----:B------:R-:W-:Y:S01]  /*c110*/  IMAD R44, R44, UR7, RZ ;  /* 0x000000072c2c7c24 */ /* 0x000fe2000f8e02ff */
[----:B0-----:R-:W4:Y:S01]  /*c120*/  LDL.LU R47, [R1+0x14c4] ;  /* 0x0014c400012f7983 */ /* 0x001f220000300800 */
[----:B------:R-:W-:-:S03]  /*c130*/  IMAD R43, R43, UR7, RZ ;  /* 0x000000072b2b7c24 */ /* 0x000fc6000f8e02ff */
[----:B------:R0:W-:Y:S01]  /*c140*/  STL [R1+0xac], R46 ;  /* 0x0000ac2e01007387 */ /* 0x0001e20000100800 */
[----:B------:R-:W-:Y:S02]  /*c150*/  IMAD R42, R42, UR7, RZ ;  /* 0x000000072a2a7c24 */ /* 0x000fe4000f8e02ff */
[----:B------:R-:W-:Y:S01]  /*c160*/  IMAD R41, R41, UR7, RZ ;  /* 0x0000000729297c24 */ /* 0x000fe2000f8e02ff */
[----:B0-----:R-:W4:Y:S04]  /*c170*/  LDL.LU R46, [R1+0x14c0] ;  /* 0x0014c000012e7983 */ /* 0x001f280000300800 */
[----:B------:R0:W-:Y:S01]  /*c180*/  STL [R1+0xa4], R45 ;  /* 0x0000a42d01007387 */ /* 0x0001e20000100800 */
[----:B------:R-:W-:Y:S02]  /*c190*/  IMAD R40, R40, UR7, RZ ;  /* 0x0000000728287c24 */ /* 0x000fe4000f8e02ff */
[----:B------:R-:W-:Y:S01]  /*c1a0*/  IMAD R39, R39, UR7, RZ ;  /* 0x0000000727277c24 */ /* 0x000fe2000f8e02ff */
[----:B0-----:R-:W4:Y:S04]  /*c1b0*/  LDL.LU R45, [R1+0x14bc] ;  /* 0x0014bc00012d7983 */ /* 0x001f280000300800 */
[----:B------:R0:W-:Y:S01]  /*c1c0*/  STL [R1+0xa0], R44 ;  /* 0x0000a02c01007387 */ /* 0x0001e20000100800 */
[----:B------:R-:W-:-:S03]  /*c1d0*/  IMAD R38, R38, UR7, RZ ;  /* 0x0000000726267c24 */ /* 0x000fc6000f8e02ff */
        /* <DEDUP_REMOVED lines=14> */
[----:B--2---:R-:W-:-:S03]  /*c2c0*/  IMAD R33, R33, UR7, RZ ;  /* 0x0000000721217c24 */ /* 0x004fc6000f8e02ff */
[----:B0-----:R-:W2:Y:S04]  /*c2d0*/  LDL.LU R39, [R1+0x14a4] ;  /* 0x0014a40001277983 */ /* 0x001ea80000300800 */
[----:B------:R0:W-:Y:S01]  /*c2e0*/  STL [R1+0x7c], R38 ;  /* 0x00007c2601007387 */ /* 0x0001e20000100800 */
[----:B---3--:R-:W-:-:S03]  /*c2f0*/  IMAD R32, R32, UR7, RZ ;  /* 0x0000000720207c24 */ /* 0x008fc6000f8e02ff */
[----:B0-----:R-:W3:Y:S04]  /*c300*/  LDL.LU R38, [R1+0x14a0] ;  /* 0x0014a00001267983 */ /* 0x001ee80000300800 */
[----:B------:R0:W-:Y:S01]  /*c310*/  STL [R1+0x78], R37 ;  /* 0x0000782501007387 */ /* 0x0001e20000100800 */
[----:B----4-:R-:W-:-:S03]  /*c320*/  IMAD R31, R31, UR7, RZ ;  /* 0x000000071f1f7c24 */ /* 0x010fc6000f8e02ff */
[----:B0-----:R-:W4:Y:S04]  /*c330*/  LDL.LU R37, [R1+0x149c] ;  /* 0x00149c0001257983 */ /* 0x001f280000300800 */
[----:B------:R0:W-:Y:S01]  /*c340*/  STL [R1+0x74], R36 ;  /* 0x0000742401007387 */ /* 0x0001e20000100800 */
[----:B------:R-:W-:-:S03]  /*c350*/  IMAD R30, R30, UR7, RZ ;  /* 0x000000071e1e7c24 */ /* 0x000fc6000f8e02ff */
[----:B0-----:R-:W2:Y:S04]  /*c360*/  LDL.LU R36, [R1+0x1498] ;  /* 0x0014980001247983 */ /* 0x001ea80000300800 */
        /* <DEDUP_REMOVED lines=45> */
[----:B------:R-:W-:-:S05]  /*c640*/  IMAD R60, R60, UR7, RZ ;  /* 0x000000073c3c7c24 */ /* 0x000fca000f8e02ff */
[----:B------:R2:W-:Y:S02]  /*c650*/  STL [R1+0x8], R60 ;  /* 0x0000083c01007387 */ /* 0x0005e40000100800 */
[----:B--2---:R-:W-:Y:S02]  /*c660*/  IMAD R60, R4, UR7, RZ ;  /* 0x00000007043c7c24 */ /* 0x004fe4000f8e02ff */
[----:B------:R-:W2:Y:S01]  /*c670*/  LDL.LU R4, [R1+0x1450] ;  /* 0x0014500001047983 */ /* 0x000ea20000300800 */
[----:B------:R-:W-:Y:S02]  /*c680*/  IMAD R61, R61, UR7, RZ ;  /* 0x000000073d3d7c24 */ /* 0x000fe4000f8e02ff */
[----:B------:R-:W-:Y:S02]  /*c690*/  IMAD R21, R21, UR7, RZ ;  /* 0x0000000715157c24 */ /* 0x000fe4000f8e02ff */
[----:B------:R-:W-:Y:S01]  /*c6a0*/  IMAD R17, R17, UR7, RZ ;  /* 0x0000000711117c24 */ /* 0x000fe2000f8e02ff */
[----:B------:R-:W-:Y:S01]  /*c6b0*/  STL [R1+0x1434], R60 ;  /* 0x0014343c01007387 */ /* 0x000fe20000100800 */
[----:B------:R-:W-:-:S02]  /*c6c0*/  IMAD R22, R22, UR7, RZ ;  /* 0x0000000716167c24 */ /* 0x000fc4000f8e02ff */
[----:B------:R-:W-:Y:S01]  /*c6d0*/  IMAD R23, R23, UR7, RZ ;  /* 0x0000000717177c24 */ /* 0x000fe2000f8e02ff */
[----:B------:R-:W-:Y:S01]  /*c6e0*/  STL [R1+0x1438], R61 ;  /* 0x0014383d01007387 */ /* 0x000fe20000100800 */
[----:B------:R-:W-:Y:S02]  /*c6f0*/  IMAD R18, R18, UR7, RZ ;  /* 0x0000000712127c24 */ /* 0x000fe4000f8e02ff */
[----:B------:R-:W-:Y:S01]  /*c700*/  IMAD R24, R24, UR7, RZ ;  /* 0x0000000718187c24 */ /* 0x000fe2000f8e02ff */
[----:B------:R2:W-:Y:S01]  /*c710*/  STL [R1+0x143c], R21 ;  /* 0x00143c1501007387 */ /* 0x0005e20000100800 */
[----:B------:R-:W-:Y:S02]  /*c720*/  IMAD R19, R19, UR7, RZ ;  /* 0x0000000713137c24 */ /* 0x000fe4000f8e02ff */
[----:B------:R-:W-:Y:S01]  /*c730*/  IMAD R25, R25, UR7, RZ ;  /* 0x0000000719197c24 */ /* 0x000fe2000f8e02ff */
[----:B------:R-:W-:Y:S01]  /*c740*/  STL [R1+0x1440], R22 ;  /* 0x0014401601007387 */ /* 0x000fe20000100800 */
[----:B------:R-:W-:-:S03]  /*c750*/  IMAD R16, R16, UR7, RZ ;  /* 0x0000000710107c24 */ /* 0x000fc6000f8e02ff */
[----:B------:R0:W-:Y:S01]  /*c760*/  STL [R1+0x1444], R23 ;  /* 0x0014441701007387 */ /* 0x0001e20000100800 */
[----:B------:R-:W-:-:S03]  /*c770*/  IMAD R14, R14, UR7, RZ ;  /* 0x000000070e0e7c24 */ /* 0x000fc6000f8e02ff */
[----:B------:R-:W-:Y:S01]  /*c780*/  STL [R1+0x1448], R24 ;  /* 0x0014481801007387 */ /* 0x000fe20000100800 */
[----:B------:R-:W-:-:S03]  /*c790*/  IMAD R12, R12, UR7, RZ ;  /* 0x000000070c0c7c24 */ /* 0x000fc6000f8e02ff */
[----:B------:R-:W-:Y:S01]  /*c7a0*/  STL [R1+0x144c], R25 ;  /* 0x00144c1901007387 */ /* 0x000fe20000100800 */
[----:B------:R-:W-:Y:S02]  /*c7b0*/  IMAD R11, R11, UR7, RZ ;  /* 0x000000070b0b7c24 */ /* 0x000fe4000f8e02ff */
[----:B------:R-:W-:Y:S01]  /*c7c0*/  IMAD R10, R10, UR7, RZ ;  /* 0x000000070a0a7c24 */ /* 0x000fe2000f8e02ff */
[-C--:B--2---:R-:W-:Y:S02]  /*c7d0*/  LEA R21, P1, R17, R4.reuse, 0x1 ;  /* 0x0000000411157211 */ /* 0x084fe400078208ff */
[-C--:B0-----:R-:W-:Y:S02]  /*c7e0*/  LEA R23, P2, R18, R4.reuse, 0x1 ;  /* 0x0000000412177211 */ /* 0x081fe400078408ff */
[-C--:B------:R-:W-:Y:S01]  /*c7f0*/  LEA R22, P3, R19, R4.reuse, 0x1 ;  /* 0x0000000413167211 */ /* 0x080fe200078608ff */
[----:B------:R0:W-:Y:S04]  /*c800*/  STL [R1+0x1250], R21 ;  /* 0x0012501501007387 */ /* 0x0001e80000100800 */
[----:B------:R1:W-:Y:S01]  /*c810*/  STL [R1+0x1254], R23 ;  /* 0x0012541701007387 */ /* 0x0003e20000100800 */
[----:B0-----:R-:W-:-:S03]  /*c820*/  LEA R21, P4, R16, R4, 0x1 ;  /* 0x0000000410157211 */ /* 0x001fc600078808ff */
[----:B------:R0:W-:Y:S01]  /*c830*/  STL [R1+0x1258], R22 ;  /* 0x0012581601007387 */ /* 0x0001e20000100800 */
[----:B-1----:R-:W-:-:S03]  /*c840*/  LEA R23, P5, R14, R4, 0x1 ;  /* 0x000000040e177211 */ /* 0x002fc600078a08ff */
[----:B------:R1:W-:Y:S01]  /*c850*/  STL [R1+0x125c], R21 ;  /* 0x00125c1501007387 */ /* 0x0003e20000100800 */
[----:B------:R-:W-:Y:S02]  /*c860*/  LEA.HI.X.SX32 R17, R17, R0, 0x1, P1 ;  /* 0x0000000011117211 */ /* 0x000fe400008f0eff */
[-C--:B0-----:R-:W-:Y:S01]  /*c870*/  LEA R22, P6, R12, R4.reuse, 0x1 ;  /* 0x000000040c167211 */ /* 0x081fe200078c08ff */
[----:B------:R-:W-:Y:S01]  /*c880*/  STL [R1+0x1260], R23 ;  /* 0x0012601701007387 */ /* 0x000fe20000100800 */
[----:B-1----:R-:W-:-:S03]  /*c890*/  LEA R21, P0, R11, R4, 0x1 ;  /* 0x000000040b157211 */ /* 0x002fc600078008ff */
[----:B------:R0:W-:Y:S04]  /*c8a0*/  STL [R1+0x1264], R22 ;  /* 0x0012641601007387 */ /* 0x0001e80000100800 */
[----:B------:R1:W-:Y:S01]  /*c8b0*/  STL [R1+0x1268], R21 ;  /* 0x0012681501007387 */ /* 0x0003e20000100800 */
[----:B0-----:R-:W-:-:S03]  /*c8c0*/  LEA R22, P1, R10, R4, 0x1 ;  /* 0x000000040a167211 */ /* 0x001fc600078208ff */
[----:B------:R0:W-:Y:S01]  /*c8d0*/  STL [R1+0x1248], R17 ;  /* 0x0012481101007387 */ /* 0x0001e20000100800 */
[----:B-1----:R-:W-:-:S03]  /*c8e0*/  LEA.HI.X.SX32 R21, R18, R0, 0x1, P2 ;  /* 0x0000000012157211 */ /* 0x002fc600010f0eff */
[----:B------:R-:W-:Y:S04]  /*c8f0*/  STL [R1+0x124c], R22 ;  /* 0x00124c1601007387 */ /* 0x000fe80000100800 */
[----:B------:R-:W2:Y:S01]  /*c900*/  LDL.LU R18, [R1+0x28] ;  /* 0x0000280001127983 */ /* 0x000ea20000300800 */
[----:B0-----:R-:W-:-:S03]  /*c910*/  LEA R17, P2, R9, R4, 0x1 ;  /* 0x0000000409117211 */ /* 0x001fc600078408ff */
[----:B------:R0:W-:Y:S04]  /*c920*/  STL [R1+0x1240], R21 ;  /* 0x0012401501007387 */ /* 0x0001e80000100800 */
[----:B------:R1:W-:Y:S01]  /*c930*/  STL [R1+0x1244], R17 ;  /* 0x0012441101007387 */ /* 0x0003e20000100800 */
[----:B0-----:R-:W-:-:S03]  /*c940*/  LEA.HI.X.SX32 R21, R19, R0, 0x1, P3 ;  /* 0x0000000013157211 */ /* 0x001fc600018f0eff */
[----:B------:R-:W2:Y:S01]  /*c950*/  LDL.LU R19, [R1+0x1c] ;  /* 0x00001c0001137983 */ /* 0x000ea20000300800 */
[----:B-1----:R-:W-:-:S03]  /*c960*/  LEA R17, P3, R8, R4, 0x1 ;  /* 0x0000000408117211 */ /* 0x002fc600078608ff */
[----:B------:R0:W-:Y:S02]  /*c970*/  STL [R1+0x1238], R21 ;  /* 0x0012381501007387 */ /* 0x0001e40000100800 */
[-C--:B0-----:R-:W-:Y:S02]  /*c980*/  LEA.HI.X.SX32 R21, R16, R0.reuse, 0x1, P4 ;  /* 0x0000000010157211 */ /* 0x081fe400020f0eff */
[----:B------:R-:W2:Y:S04]  /*c990*/  LDL.LU R16, [R1+0xc] ;  /* 0x00000c0001107983 */ /* 0x000ea80000300800 */
[----:B------:R0:W-:Y:S04]  /*c9a0*/  STL [R1+0x123c], R17 ;  /* 0x00123c1101007387 */ /* 0x0001e80000100800 */
[----:B0-----:R-:W3:Y:S04]  /*c9b0*/  LDL.LU R17, [R1+0x34] ;  /* 0x0000340001117983 */ /* 0x001ee80000300800 */
[----:B------:R0:W-:Y:S02]  /*c9c0*/  STL [R1+0xe88], R21 ;  /* 0x000e881501007387 */ /* 0x0001e40000100800 */
[----:B0-----:R-:W-:-:S02]  /*c9d0*/  LEA.HI.X.SX32 R21, R14, R0, 0x1, P5 ;  /* 0x000000000e157211 */ /* 0x001fc400028f0eff */
[----:B------:R-:W3:Y:S01]  /*c9e0*/  LDL.LU R14, [R1] ;  /* 0x00000000010e7983 */ /* 0x000ee20000300800 */
[----:B------:R-:W-:Y:S02]  /*c9f0*/  IMAD R7, R7, UR7, RZ ;  /* 0x0000000707077c24 */ /* 0x000fe4000f8e02ff */
[----:B------:R-:W-:-:S03]  /*ca00*/  IMAD R6, R6, UR7, RZ ;  /* 0x0000000706067c24 */ /* 0x000fc6000f8e02ff */
[----:B------:R-:W-:Y:S01]  /*ca10*/  LEA R22, P4, R7, R4, 0x1 ;  /* 0x0000000407167211 */ /* 0x000fe200078808ff */
[----:B------:R-:W-:-:S04]  /*ca20*/  IMAD R5, R5, UR7, RZ ;  /* 0x0000000705057c24 */ /* 0x000fc8000f8e02ff */
[----:B------:R0:W-:Y:S01]  /*ca30*/  STL [R1+0xea8], R22 ;  /* 0x000ea81601007387 */ /* 0x0001e20000100800 */
[----:B------:R-:W-:-:S03]  /*ca40*/  IMAD R3, R3, UR7, RZ ;  /* 0x0000000703037c24 */ /* 0x000fc6000f8e02ff */
[----:B------:R1:W-:Y:S01]  /*ca50*/  STL [R1+0xe8c], R21 ;  /* 0x000e8c1501007387 */ /* 0x0003e20000100800 */
[----:B------:R-:W-:Y:S01]  /*ca60*/  LEA.HI.X.SX32 R11, R11, R0, 0x1, P0 ;  /* 0x000000000b0b7211 */ /* 0x000fe200000f0eff */
[----:B------:R-:W-:Y:S02]  /*ca70*/  IMAD R2, R2, UR7, RZ ;  /* 0x0000000702027c24 */ /* 0x000fe4000f8e02ff */
[----:B------:R-:W4:Y:S01]  /*ca80*/  LDL.LU R25, [R1+0x4c] ;  /* 0x00004c0001197983 */ /* 0x000f220000300800 */
[----:B0-----:R-:W-:Y:S02]  /*ca90*/  LEA R22, P5, R6, R4, 0x1 ;  /* 0x0000000406167211 */ /* 0x001fe400078a08ff */
[----:B-1----:R-:W-:Y:S02]  /*caa0*/  LEA.HI.X.SX32 R21, R12, R0, 0x1, P6 ;  /* 0x000000000c157211 */ /* 0x002fe400030f0eff */
[----:B------:R-:W-:Y:S01]  /*cab0*/  LEA R12, P6, R5, R4, 0x1 ;  /* 0x00000004050c7211 */ /* 0x000fe200078c08ff */
[----:B------:R-:W-:Y:S01]  /*cac0*/  STL [R1+0xeb0], R22 ;  /* 0x000eb01601007387 */ /* 0x000fe20000100800 */
[----:B------:R-:W-:-:S03]  /*cad0*/  IMAD R20, R20, UR7, RZ ;  /* 0x0000000714147c24 */ /* 0x000fc6000f8e02ff */
[----:B------:R0:W-:Y:S04]  /*cae0*/  STL [R1+0xe90], R21 ;  /* 0x000e901501007387 */ /* 0x0001e80000100800 */
[----:B------:R-:W4:Y:S04]  /*caf0*/  LDL.LU R24, [R1+0x5c] ;  /* 0x00005c0001187983 */ /* 0x000f280000300800 */
[----:B------:R1:W-:Y:S01]  /*cb00*/  STL [R1+0xeb8], R12 ;  /* 0x000eb80c01007387 */ /* 0x0003e20000100800 */
[----:B0-----:R-:W-:-:S03]  /*cb10*/  LEA R21, P0, R3, R4, 0x1 ;  /* 0x0000000403157211 */ /* 0x001fc600078008ff */
[----:B------:R0:W-:Y:S01]  /*cb20*/  STL [R1+0xe94], R11 ;  /* 0x000e940b01007387 */ /* 0x0001e20000100800 */
[----:B-1----:R-:W-:-:S03]  /*cb30*/  LEA.HI.X.SX32 R12, R10, R0, 0x1, P1 ;  /* 0x000000000a0c7211 */ /* 0x002fc600008f0eff */
[----:B------:R-:W-:Y:S01]  /*cb40*/  STL [R1+0xec0], R21 ;  /* 0x000ec01501007387 */ /* 0x000fe20000100800 */
[----:B------:R-:W-:Y:S02]  /*cb50*/  LEA.HI.X.SX32 R10, R9, R0, 0x1, P2 ;  /* 0x00000000090a7211 */ /* 0x000fe400010f0eff */
[-C--:B0-----:R-:W-:Y:S01]  /*cb60*/  LEA R11, P1, R2, R4.reuse, 0x1 ;  /* 0x00000004020b7211 */ /* 0x081fe200078208ff */
[----:B------:R-:W-:Y:S01]  /*cb70*/  STL [R1+0xe98], R12 ;  /* 0x000e980c01007387 */ /* 0x000fe20000100800 */
[----:B------:R-:W-:Y:S02]  /*cb80*/  LEA R9, P2, R20, R4, 0x1 ;  /* 0x0000000414097211 */ /* 0x000fe400078408ff */
[-C--:B------:R-:W-:Y:S01]  /*cb90*/  LEA.HI.X.SX32 R8, R8, R0.reuse, 0x1, P3 ;  /* 0x0000000008087211 */ /* 0x080fe200018f0eff */
[----:B------:R-:W-:Y:S04]  /*cba0*/  STL [R1+0xec8], R11 ;  /* 0x000ec80b01007387 */ /* 0x000fe80000100800 */
[----:B------:R-:W4:Y:S04]  /*cbb0*/  LDL.LU R23, [R1+0x6c] ;  /* 0x00006c0001177983 */ /* 0x000f280000300800 */
[----:B------:R-:W-:Y:S04]  /*cbc0*/  STL [R1+0xe9c], R10 ;  /* 0x000e9c0a01007387 */ /* 0x000fe80000100800 */
[----:B------:R-:W-:Y:S04]  /*cbd0*/  STL [R1+0xed0], R9 ;  /* 0x000ed00901007387 */ /* 0x000fe80000100800 */
[----:B------:R-:W4:Y:S04]  /*cbe0*/  LDL.LU R22, [R1+0x80] ;  /* 0x0000800001167983 */ /* 0x000f280000300800 */
[----:B------:R0:W-:Y:S02]  /*cbf0*/  STL [R1+0xea0], R8 ;  /* 0x000ea00801007387 */ /* 0x0001e40000100800 */
[----:B0-----:R-:W-:-:S02]  /*cc00*/  LEA.HI.X.SX32 R8, R7, R0, 0x1, P4 ;  /* 0x0000000007087211 */ /* 0x001fc400020f0eff */
[-C--:B--2---:R-:W-:Y:S02]  /*cc10*/  LEA R10, P4, R16, R4.reuse, 0x1 ;  /* 0x00000004100a7211 */ /* 0x084fe400078808ff */
[----:B---3--:R-:W-:-:S05]  /*cc20*/  LEA R9, P3, R14, R4, 0x1 ;  /* 0x000000040e097211 */ /* 0x008fca00078608ff */
[----:B------:R0:W-:Y:S04]  /*cc30*/  STL [R1+0xed8], R9 ;  /* 0x000ed80901007387 */ /* 0x0001e80000100800 */
[----:B------:R-:W2:Y:S04]  /*cc40*/  LDL.LU R7, [R1+0x64] ;  /* 0x0000640001077983 */ /* 0x000ea80000300800 */
[----:B------:R1:W-:Y:S01]  /*cc50*/  STL [R1+0xea4], R8 ;  /* 0x000ea40801007387 */ /* 0x0003e20000100800 */
[----:B0-----:R-:W-:-:S03]  /*cc60*/  LEA.HI.X.SX32 R9, R6, R0, 0x1, P5 ;  /* 0x0000000006097211 */ /* 0x001fc600028f0eff */
[----:B-1----:R-:W3:Y:S04]  /*cc70*/  LDL.LU R8, [R1+0x8c] ;  /* 0x00008c0001087983 */ /* 0x002ee80000300800 */
[----:B------:R0:W-:Y:S04]  /*cc80*/  STL [R1+0xee0], R10 ;  /* 0x000ee00a01007387 */ /* 0x0001e80000100800 */
[----:B------:R-:W2:Y:S01]  /*cc90*/  LDL.LU R6, [R1+0x40] ;  /* 0x0000400001067983 */ /* 0x000ea20000300800 */
[----:B0-----:R-:W-:-:S03]  /*cca0*/  LEA R10, P5, R19, R4, 0x1 ;  /* 0x00000004130a7211 */ /* 0x001fc600078a08ff */
[----:B------:R0:W-:Y:S04]  /*ccb0*/  STL [R1+0xeac], R9 ;  /* 0x000eac0901007387 */ /* 0x0001e80000100800 */
[----:B------:R-:W3:Y:S04]  /*ccc0*/  LDL.LU R21, [R1+0x98] ;  /* 0x0000980001157983 */ /* 0x000ee80000300800 */
[----:B------:R-:W-:Y:S04]  /*ccd0*/  STL [R1+0xee8], R10 ;  /* 0x000ee80a01007387 */ /* 0x000fe80000100800 */
[----:B------:R-:W3:Y:S01]  /*cce0*/  LDL.LU R61, [R1+0xa8] ;  /* 0x0000a800013d7983 */ /* 0x000ee20000300800 */
[----:B0-----:R-:W-:-:S02]  /*ccf0*/  LEA.HI.X.SX32 R9, R5, R0, 0x1, P6 ;  /* 0x0000000005097211 */ /* 0x001fc400030f0eff */
[----:B------:R-:W-:Y:S02]  /*cd00*/  LEA R5, P6, R18, R4, 0x1 ;  /* 0x0000000412057211 */ /* 0x000fe400078c08ff */
[----:B------:R-:W-:Y:S01]  /*cd10*/  LEA.HI.X.SX32 R3, R3, R0, 0x1, P0 ;  /* 0x0000000003037211 */ /* 0x000fe200000f0eff */
[----:B------:R0:W-:Y:S04]  /*cd20*/  STL [R1+0xeb4], R9 ;  /* 0x000eb40901007387 */ /* 0x0001e80000100800 */
[----:B------:R1:W-:Y:S04]  /*cd30*/  STL [R1+0xef0], R5 ;  /* 0x000ef00501007387 */ /* 0x0003e80000100800 */
[----:B0-----:R-:W3:Y:S01]  /*cd40*/  LDL.LU R9, [R1+0xb4] ;  /* 0x0000b40001097983 */ /* 0x001ee20000300800 */
[----:B-1----:R-:W-:-:S03]  /*cd50*/  LEA R5, P0, R17, R4, 0x1 ;  /* 0x0000000411057211 */ /* 0x002fc600078008ff */
[----:B------:R0:W-:Y:S04]  /*cd60*/  STL [R1+0xebc], R3 ;  /* 0x000ebc0301007387 */ /* 0x0001e80000100800 */
[----:B------:R-:W3:Y:S01]  /*cd70*/  LDL.LU R60, [R1+0xbc] ;  /* 0x0000bc00013c7983 */ /* 0x000ee20000300800 */
[----:B0-----:R-:W-:-:S03]  /*cd80*/  LEA.HI.X.SX32 R3, R2, R0, 0x1, P1 ;  /* 0x0000000002037211 */ /* 0x001fc600008f0eff */
[----:B------:R-:W-:Y:S04]  /*cd90*/  STL [R1+0xef8], R5 ;  /* 0x000ef80501007387 */ /* 0x000fe80000100800 */
[----:B------:R0:W-:Y:S04]  /*cda0*/  STL [R1+0xec4], R3 ;  /* 0x000ec40301007387 */ /* 0x0001e80000100800 */
[----:B------:R-:W3:Y:S01]  /*cdb0*/  LDL.LU R10, [R1+0xb8] ;  /* 0x0000b800010a7983 */ /* 0x000ee20000300800 */
[----:B0-----:R-:W-:Y:S02]  /*cdc0*/  LEA.HI.X.SX32 R3, R20, R0, 0x1, P2 ;  /* 0x0000000014037211 */ /* 0x001fe400010f0eff */
[----:B--2---:R-:W-:-:S05]  /*cdd0*/  LEA R2, P1, R6, R4, 0x1 ;  /* 0x0000000406027211 */ /* 0x004fca00078208ff */
[----:B------:R4:W-:Y:S04]  /*cde0*/  STL [R1+0xf00], R2 ;  /* 0x000f000201007387 */ /* 0x0009e80000100800 */
[----:B------:R0:W-:Y:S04]  /*cdf0*/  STL [R1+0xecc], R3 ;  /* 0x000ecc0301007387 */ /* 0x0001e80000100800 */
[----:B------:R-:W2:Y:S01]  /*ce00*/  LDL.LU R11, [R1+0xb0] ;  /* 0x0000b000010b7983 */ /* 0x000ea20000300800 */
[----:B----4-:R-:W-:Y:S02]  /*ce10*/  LEA R2, P2, R25, R4, 0x1 ;  /* 0x0000000419027211 */ /* 0x010fe400078408ff */
[----:B0-----:R-:W-:-:S03]  /*ce20*/  LEA.HI.X.SX32 R3, R14, R0, 0x1, P3 ;  /* 0x000000000e037211 */ /* 0x001fc600018f0eff */
[----:B------:R0:W-:Y:S04]  /*ce30*/  STL [R1+0xf08], R2 ;  /* 0x000f080201007387 */ /* 0x0001e80000100800 */
[----:B------:R-:W4:Y:S04]  /*ce40*/  LDL.LU R12, [R1+0xac] ;  /* 0x0000ac00010c7983 */ /* 0x000f280000300800 */
[----:B------:R1:W-:Y:S01]  /*ce50*/  STL [R1+0xed4], R3 ;  /* 0x000ed40301007387 */ /* 0x0003e20000100800 */
[----:B0-----:R-:W-:-:S05]  /*ce60*/  LEA R2, P3, R24, R4, 0x1 ;  /* 0x0000000418027211 */ /* 0x001fca00078608ff */
[----:B------:R0:W-:Y:S01]  /*ce70*/  STL [R1+0xf10], R2 ;  /* 0x000f100201007387 */ /* 0x0001e20000100800 */
[----:B-1----:R-:W-:-:S03]  /*ce80*/  LEA.HI.X.SX32 R3, R16, R0, 0x1, P4 ;  /* 0x0000000010037211 */ /* 0x002fc600020f0eff */
[----:B------:R-:W4:Y:S04]  /*ce90*/  LDL.LU R14, [R1+0xa4] ;  /* 0x0000a400010e7983 */ /* 0x000f280000300800 */
[----:B------:R1:W-:Y:S01]  /*cea0*/  STL [R1+0xedc], R3 ;  /* 0x000edc0301007387 */ /* 0x0003e20000100800 */
[----:B0-----:R-:W-:-:S05]  /*ceb0*/  LEA R2, P4, R7, R4, 0x1 ;  /* 0x0000000407027211 */ /* 0x001fca00078808ff */
[----:B------:R0:W-:Y:S01]  /*cec0*/  STL [R1+0xf18], R2 ;  /* 0x000f180201007387 */ /* 0x0001e20000100800 */
[----:B-1----:R-:W-:-:S03]  /*ced0*/  LEA.HI.X.SX32 R3, R19, R0, 0x1, P5 ;  /* 0x0000000013037211 */ /* 0x002fc600028f0eff */
[----:B------:R-:W4:Y:S04]  /*cee0*/  LDL.LU R16, [R1+0xa0] ;  /* 0x0000a00001107983 */ /* 0x000f280000300800 */
[----:B------:R1:W-:Y:S01]  /*cef0*/  STL [R1+0xee4], R3 ;  /* 0x000ee40301007387 */ /* 0x0003e20000100800 */
[----:B0-----:R-:W-:-:S03]  /*cf00*/  LEA R2, P5, R23, R4, 0x1 ;  /* 0x0000000417027211 */ /* 0x001fc600078a08ff */
[----:B------:R-:W4:Y:S01]  /*cf10*/  LDL.LU R19, [R1+0x9c] ;  /* 0x00009c0001137983 */ /* 0x000f220000300800 */
[----:B-1----:R-:W-:-:S03]  /*cf20*/  LEA.HI.X.SX32 R3, R18, R0, 0x1, P6 ;  /* 0x0000000012037211 */ /* 0x002fc600030f0eff */
[----:B------:R0:W-:Y:S04]  /*cf30*/  STL [R1+0xf20], R2 ;  /* 0x000f200201007387 */ /* 0x0001e80000100800 */
[----:B------:R1:W-:Y:S04]  /*cf40*/  STL [R1+0xeec], R3 ;  /* 0x000eec0301007387 */ /* 0x0003e80000100800 */
[----:B------:R-:W4:Y:S01]  /*cf50*/  LDL.LU R18, [R1+0x94] ;  /* 0x0000940001127983 */ /* 0x000f220000300800 */
[----:B0-----:R-:W-:Y:S02]  /*cf60*/  LEA R2, P6, R22, R4, 0x1 ;  /* 0x0000000416027211 */ /* 0x001fe400078c08ff */
[----:B-1----:R-:W-:-:S03]  /*cf70*/  LEA.HI.X.SX32 R3, R17, R0, 0x1, P0 ;  /* 0x0000000011037211 */ /* 0x002fc600000f0eff */
[----:B------:R3:W-:Y:S04]  /*cf80*/  STL [R1+0xf28], R2 ;  /* 0x000f280201007387 */ /* 0x0007e80000100800 */
[----:B------:R-:W-:Y:S04]  /*cf90*/  STL [R1+0xef4], R3 ;  /* 0x000ef40301007387 */ /* 0x000fe80000100800 */
[----:B------:R-:W4:Y:S01]  /*cfa0*/  LDL.LU R17, [R1+0x90] ;  /* 0x0000900001117983 */ /* 0x000f220000300800 */
[----:B------:R-:W-:Y:S02]  /*cfb0*/  LEA.HI.X.SX32 R5, R6, R0, 0x1, P1 ;  /* 0x0000000006057211 */ /* 0x000fe400008f0eff */
[----:B---3--:R-:W-:-:S05]  /*cfc0*/  LEA R2, P0, R8, R4, 0x1 ;  /* 0x0000000408027211 */ /* 0x008fca00078008ff */
[----:B------:R0:W-:Y:S04]  /*cfd0*/  STL [R1+0xf30], R2 ;  /* 0x000f300201007387 */ /* 0x0001e80000100800 */
[----:B------:R1:W-:Y:S01]  /*cfe0*/  STL [R1+0xefc], R5 ;  /* 0x000efc0501007387 */ /* 0x0003e20000100800 */
[----:B0-----:R-:W-:-:S03]  /*cff0*/  LEA.HI.X.SX32 R2, R25, R0, 0x1, P2 ;  /* 0x0000000019027211 */ /* 0x001fc600010f0eff */
[----:B------:R-:W3:Y:S01]  /*d000*/  LDL.LU R25, [R1+0x88] ;  /* 0x0000880001197983 */ /* 0x000ee20000300800 */
[-C--:B------:R-:W-:Y:S02]  /*d010*/  LEA R3, P1, R21, R4.reuse, 0x1 ;  /* 0x0000000415037211 */ /* 0x080fe400078208ff */
[----:B-1----:R-:W-:-:S03]  /*d020*/  LEA R5, P2, R61, R4, 0x1 ;  /* 0x000000043d057211 */ /* 0x002fc600078408ff */
[----:B------:R0:W-:Y:S04]  /*d030*/  STL [R1+0xf38], R3 ;  /* 0x000f380301007387 */ /* 0x0001e80000100800 */
[----:B------:R1:W-:Y:S04]  /*d040*/  STL [R1+0xf04], R2 ;  /* 0x000f040201007387 */ /* 0x0003e80000100800 */
[----:B------:R1:W-:Y:S01]  /*d050*/  STL [R1+0xf40], R5 ;  /* 0x000f400501007387 */ /* 0x0003e20000100800 */
[----:B0-----:R-:W-:-:S03]  /*d060*/  LEA.HI.X.SX32 R3, R24, R0, 0x1, P3 ;  /* 0x0000000018037211 */ /* 0x001fc600018f0eff */
[----:B------:R-:W3:Y:S01]  /*d070*/  LDL.LU R24, [R1+0x84] ;  /* 0x0000840001187983 */ /* 0x000ee20000300800 */
[----:B-1----:R-:W-:Y:S02]  /*d080*/  LEA R2, P3, R9, R4, 0x1 ;  /* 0x0000000409027211 */ /* 0x002fe400078608ff */
[----:B------:R-:W-:Y:S01]  /*d090*/  LEA.HI.X.SX32 R5, R7, R0, 0x1, P4 ;  /* 0x0000000007057211 */ /* 0x000fe200020f0eff */
[----:B------:R0:W-:Y:S04]  /*d0a0*/  STL [R1+0xf0c], R3 ;  /* 0x000f0c0301007387 */ /* 0x0001e80000100800 */
[----:B------:R1:W-:Y:S04]  /*d0b0*/  STL [R1+0xf48], R2 ;  /* 0x000f480201007387 */ /* 0x0003e80000100800 */
[----:B------:R1:W-:Y:S01]  /*d0c0*/  STL [R1+0xf14], R5 ;  /* 0x000f140501007387 */ /* 0x0003e20000100800 */
[----:B0-----:R-:W-:-:S02]  /*d0d0*/  LEA R3, P4, R60, R4, 0x1 ;  /* 0x000000043c037211 */ /* 0x001fc400078808ff */
[----:B-1----:R-:W-:Y:S02]  /*d0e0*/  LEA.HI.X.SX32 R2, R23, R0, 0x1, P5 ;  /* 0x0000000017027211 */ /* 0x002fe400028f0eff */
[----:B------:R-:W3:Y:S01]  /*d0f0*/  LDL.LU R23, [R1+0x7c] ;  /* 0x00007c0001177983 */ /* 0x000ee20000300800 */
[----:B------:R-:W-:-:S03]  /*d100*/  LEA R5, P5, R10, R4, 0x1 ;  /* 0x000000040a057211 */ /* 0x000fc600078a08ff */
[----:B------:R0:W-:Y:S04]  /*d110*/  STL [R1+0xf50], R3 ;  /* 0x000f500301007387 */ /* 0x0001e80000100800 */
[----:B------:R-:W-:Y:S04]  /*d120*/  STL [R1+0xf1c], R2 ;  /* 0x000f1c0201007387 */ /* 0x000fe80000100800 */
[----:B------:R1:W-:Y:S01]  /*d130*/  STL [R1+0xf58], R5 ;  /* 0x000f580501007387 */ /* 0x0003e20000100800 */
[----:B0-----:R-:W-:-:S03]  /*d140*/  LEA.HI.X.SX32 R3, R22, R0, 0x1, P6 ;  /* 0x0000000016037211 */ /* 0x001fc600030f0eff */
[----:B------:R-:W3:Y:S01]  /*d150*/  LDL.LU R22, [R1+0x78] ;  /* 0x0000780001167983 */ /* 0x000ee20000300800 */
[----:B-1----:R-:W-:-:S03]  /*d160*/  LEA.HI.X.SX32 R5, R8, R0, 0x1, P0 ;  /* 0x0000000008057211 */ /* 0x002fc600000f0eff */
[----:B------:R4:W-:Y:S01]  /*d170*/  STL [R1+0xf24], R3 ;  /* 0x000f240301007387 */ /* 0x0009e20000100800 */
[----:B--2---:R-:W-:-:S05]  /*d180*/  LEA R2, P6, R11, R4, 0x1 ;  /* 0x000000040b027211 */ /* 0x004fca00078c08ff */
[----:B------:R0:W-:Y:S04]  /*d190*/  STL [R1+0xf60], R2 ;  /* 0x000f600201007387 */ /* 0x0001e80000100800 */
[----:B------:R1:W-:Y:S01]  /*d1a0*/  STL [R1+0xf2c], R5 ;  /* 0x000f2c0501007387 */ /* 0x0003e20000100800 */
[----:B----4-:R-:W-:Y:S02]  /*d1b0*/  LEA R3, P0, R12, R4, 0x1 ;  /* 0x000000040c037211 */ /* 0x010fe400078008ff */
[----:B0-----:R-:W-:Y:S02]  /*d1c0*/  LEA.HI.X.SX32 R2, R21, R0, 0x1, P1 ;  /* 0x0000000015027211 */ /* 0x001fe400008f0eff */
[----:B------:R-:W2:Y:S04]  /*d1d0*/  LDL.LU R21, [R1+0x74] ;  /* 0x0000740001157983 */ /* 0x000ea80000300800 */
[----:B------:R0:W-:Y:S01]  /*d1e0*/  STL [R1+0xf68], R3 ;  /* 0x000f680301007387 */ /* 0x0001e20000100800 */
[----:B-1----:R-:W-:-:S03]  /*d1f0*/  LEA R5, P1, R14, R4, 0x1 ;  /* 0x000000040e057211 */ /* 0x002fc600078208ff */
[----:B------:R1:W-:Y:S01]  /*d200*/  STL [R1+0xf34], R2 ;  /* 0x000f340201007387 */ /* 0x0003e20000100800 */
[----:B0-----:R-:W-:-:S03]  /*d210*/  LEA.HI.X.SX32 R3, R61, R0, 0x1, P2 ;  /* 0x000000003d037211 */ /* 0x001fc600010f0eff */
[----:B------:R0:W-:Y:S04]  /*d220*/  STL [R1+0xf70], R5 ;  /* 0x000f700501007387 */ /* 0x0001e80000100800 */
[----:B------:R-:W4:Y:S01]  /*d230*/  LDL.LU R61, [R1+0x70] ;  /* 0x00007000013d7983 */ /* 0x000f220000300800 */
[----:B-1----:R-:W-:Y:S02]  /*d240*/  LEA R2, P2, R16, R4, 0x1 ;  /* 0x0000000410027211 */ /* 0x002fe400078408ff */
[----:B0-----:R-:W-:Y:S01]  /*d250*/  LEA.HI.X.SX32 R5, R9, R0, 0x1, P3 ;  /* 0x0000000009057211 */ /* 0x001fe200018f0eff */
[----:B------:R0:W-:Y:S04]  /*d260*/  STL [R1+0xf3c], R3 ;  /* 0x000f3c0301007387 */ /* 0x0001e80000100800 */
[----:B------:R1:W-:Y:S04]  /*d270*/  STL [R1+0xf78], R2 ;  /* 0x000f780201007387 */ /* 0x0003e80000100800 */
[----:B------:R1:W-:Y:S01]  /*d280*/  STL [R1+0xf44], R5 ;  /* 0x000f440501007387 */ /* 0x0003e20000100800 */
[----:B0-----:R-:W-:-:S02]  /*d290*/  LEA R3, P3, R19, R4, 0x1 ;  /* 0x0000000413037211 */ /* 0x001fc400078608ff */
[----:B-1----:R-:W-:Y:S02]  /*d2a0*/  LEA.HI.X.SX32 R2, R60, R0, 0x1, P4 ;  /* 0x000000003c027211 */ /* 0x002fe400020f0eff */
[----:B------:R-:W4:Y:S01]  /*d2b0*/  LDL.LU R60, [R1+0x68] ;  /* 0x00006800013c7983 */ /* 0x000f220000300800 */
[----:B------:R-:W-:-:S03]  /*d2c0*/  LEA R5, P4, R18, R4, 0x1 ;  /* 0x0000000412057211 */ /* 0x000fc600078808ff */
[----:B------:R0:W-:Y:S04]  /*d2d0*/  STL [R1+0xf80], R3 ;  /* 0x000f800301007387 */ /* 0x0001e80000100800 */
[----:B------:R1:W-:Y:S04]  /*d2e0*/  STL [R1+0xf4c], R2 ;  /* 0x000f4c0201007387 */ /* 0x0003e80000100800 */
[----:B------:R-:W-:Y:S01]  /*d2f0*/  STL [R1+0xf88], R5 ;  /* 0x000f880501007387 */ /* 0x000fe20000100800 */
[----:B0-----:R-:W-:-:S03]  /*d300*/  LEA.HI.X.SX32 R3, R10, R0, 0x1, P5 ;  /* 0x000000000a037211 */ /* 0x001fc600028f0eff */
[----:B------:R-:W4:Y:S01]  /*d310*/  LDL.LU R20, [R1+0x60] ;  /* 0x0000600001147983 */ /* 0x000f220000300800 */
[----:B-1----:R-:W-:-:S03]  /*d320*/  LEA R2, P5, R17, R4, 0x1 ;  /* 0x0000000411027211 */ /* 0x002fc600078a08ff */
[----:B------:R0:W-:Y:S04]  /*d330*/  STL [R1+0xf54], R3 ;  /* 0x000f540301007387 */ /* 0x0001e80000100800 */
[----:B------:R1:W-:Y:S01]  /*d340*/  STL [R1+0xf90], R2 ;  /* 0x000f900201007387 */ /* 0x0003e20000100800 */
[----:B0-----:R-:W-:-:S03]  /*d350*/  LEA.HI.X.SX32 R3, R11, R0, 0x1, P6 ;  /* 0x000000000b037211 */ /* 0x001fc600030f0eff */
[----:B-1----:R-:W4:Y:S04]  /*d360*/  LDL.LU R2, [R1+0x58] ;  /* 0x0000580001027983 */ /* 0x002f280000300800 */
[----:B------:R0:W-:Y:S01]  /*d370*/  STL [R1+0xf5c], R3 ;  /* 0x000f5c0301007387 */ /* 0x0001e20000100800 */
[----:B---3--:R-:W-:-:S03]  /*d380*/  LEA R5, P6, R25, R4, 0x1 ;  /* 0x0000000419057211 */ /* 0x008fc600078c08ff */
[----:B0-----:R-:W3:Y:S01]  /*d390*/  LDL.LU R3, [R1+0x54] ;  /* 0x0000540001037983 */ /* 0x001ee20000300800 */
[----:B------:R-:W-:-:S03]  /*d3a0*/  LEA.HI.X.SX32 R6, R12, R0, 0x1, P0 ;  /* 0x000000000c067211 */ /* 0x000fc600000f0eff */
[----:B------:R0:W-:Y:S04]  /*d3b0*/  STL [R1+0xf98], R5 ;  /* 0x000f980501007387 */ /* 0x0001e80000100800 */
[----:B0-----:R-:W3:Y:S01]  /*d3c0*/  LDL.LU R5, [R1+0x50] ;  /* 0x0000500001057983 */ /* 0x001ee20000300800 */
[----:B------:R-:W-:-:S03]  /*d3d0*/  LEA R7, P0, R24, R4, 0x1 ;  /* 0x0000000418077211 */ /* 0x000fc600078008ff */
[----:B------:R0:W-:Y:S04]  /*d3e0*/  STL [R1+0xf64], R6 ;  /* 0x000f640601007387 */ /* 0x0001e80000100800 */
[----:B0-----:R-:W3:Y:S01]  /*d3f0*/  LDL.LU R6, [R1+0x48] ;  /* 0x0000480001067983 */ /* 0x001ee20000300800 */
[----:B------:R-:W-:-:S03]  /*d400*/  LEA.HI.X.SX32 R8, R14, R0, 0x1, P1 ;  /* 0x000000000e087211 */ /* 0x000fc600008f0eff */
[----:B------:R0:W-:Y:S04]  /*d410*/  STL [R1+0xfa0], R7 ;  /* 0x000fa00701007387 */ /* 0x0001e80000100800 */
[----:B0-----:R-:W3:Y:S04]  /*d420*/  LDL.LU R7, [R1+0x44] ;  /* 0x0000440001077983 */ /* 0x001ee80000300800 */
[----:B------:R0:W-:Y:S04]  /*d430*/  STL [R1+0xf6c], R8 ;  /* 0x000f6c0801007387 */ /* 0x0001e80000100800 */
[----:B0-----:R-:W3:Y:S01]  /*d440*/  LDL.LU R8, [R1+0x3c] ;  /* 0x00003c0001087983 */ /* 0x001ee20000300800 */
[----:B------:R-:W-:-:S02]  /*d450*/  LEA R9, P1, R23, R4, 0x1 ;  /* 0x0000000417097211 */ /* 0x000fc400078208ff */
[----:B------:R-:W-:Y:S02]  /*d460*/  LEA.HI.X.SX32 R10, R16, R0, 0x1, P2 ;  /* 0x00000000100a7211 */ /* 0x000fe400010f0eff */
[----:B------:R-:W-:Y:S01]  /*d470*/  LEA R11, P2, R22, R4, 0x1 ;  /* 0x00000004160b7211 */ /* 0x000fe200078408ff */
[----:B------:R0:W-:Y:S01]  /*d480*/  STL [R1+0xfa8], R9 ;  /* 0x000fa80901007387 */ /* 0x0001e20000100800 */
[-C--:B------:R-:W-:Y:S02]  /*d490*/  LEA.HI.X.SX32 R12, R19, R0.reuse, 0x1, P3 ;  /* 0x00000000130c7211 */ /* 0x080fe400018f0eff */
[-C--:B------:R-:W-:Y:S01]  /*d4a0*/  LEA.HI.X.SX32 R16, R18, R0.reuse, 0x1, P4 ;  /* 0x0000000012107211 */ /* 0x080fe200020f0eff */
[----:B0-----:R-:W3:Y:S04]  /*d4b0*/  LDL.LU R9, [R1+0x38] ;  /* 0x0000380001097983 */ /* 0x001ee80000300800 */
[----:B------:R0:W-:Y:S01]  /*d4c0*/  STL [R1+0xf74], R10 ;  /* 0x000f740a01007387 */ /* 0x0001e20000100800 */
[----:B------:R-:W-:-:S03]  /*d4d0*/  LEA.HI.X.SX32 R18, R17, R0, 0x1, P5 ;  /* 0x0000000011127211 */ /* 0x000fc600028f0eff */
[----:B0-----:R-:W3:Y:S04]  /*d4e0*/  LDL.LU R10, [R1+0x30] ;  /* 0x00003000010a7983 */ /* 0x001ee80000300800 */
[----:B------:R0:W-:Y:S01]  /*d4f0*/  STL [R1+0xfb0], R11 ;  /* 0x000fb00b01007387 */ /* 0x0001e20000100800 */
[----:B------:R-:W-:-:S03]  /*d500*/  LEA.HI.X.SX32 R25, R25, R0, 0x1, P6 ;  /* 0x0000000019197211 */ /* 0x000fc600030f0eff */
[----:B0-----:R-:W3:Y:S04]  /*d510*/  LDL.LU R11, [R1+0x2c] ;  /* 0x00002c00010b7983 */ /* 0x001ee80000300800 */
[----:B------:R0:W-:Y:S04]  /*d520*/  STL [R1+0xf7c], R12 ;  /* 0x000f7c0c01007387 */ /* 0x0001e80000100800 */
[----:B0-----:R-:W3:Y:S01]  /*d530*/  LDL.LU R12, [R1+0x24] ;  /* 0x00002400010c7983 */ /* 0x001ee20000300800 */
[-C--:B------:R-:W-:Y:S02]  /*d540*/  LEA.HI.X.SX32 R24, R24, R0.reuse, 0x1, P0 ;  /* 0x0000000018187211 */ /* 0x080fe400000f0eff */
[----:B------:R-:W-:-:S02]  /*d550*/  LEA.HI.X.SX32 R23, R23, R0, 0x1, P1 ;  /* 0x0000000017177211 */ /* 0x000fc400008f0eff */
[----:B------:R-:W-:Y:S02]  /*d560*/  LEA.HI.X.SX32 R22, R22, R0, 0x1, P2 ;  /* 0x0000000016167211 */ /* 0x000fe400010f0eff */
[----:B--2---:R-:W-:-:S05]  /*d570*/  LEA R14, P3, R21, R4, 0x1 ;  /* 0x00000004150e7211 */ /* 0x004fca00078608ff */
[----:B------:R0:W-:Y:S04]  /*d580*/  STL [R1+0xfb8], R14 ;  /* 0x000fb80e01007387 */ /* 0x0001e80000100800 */
[----:B0-----:R-:W2:Y:S01]  /*d590*/  LDL.LU R14, [R1+0x20] ;  /* 0x00002000010e7983 */ /* 0x001ea20000300800 */
[----:B----4-:R-:W-:-:S03]  /*d5a0*/  LEA R19, P4, R61, R4, 0x1 ;  /* 0x000000043d137211 */ /* 0x010fc600078808ff */
[----:B------:R0:W-:Y:S04]  /*d5b0*/  STL [R1+0xf84], R16 ;  /* 0x000f841001007387 */ /* 0x0001e80000100800 */
[----:B0-----:R-:W4:Y:S04]  /*d5c0*/  LDL.LU R16, [R1+0x18] ;  /* 0x0000180001107983 */ /* 0x001f280000300800 */
[----:B------:R0:W-:Y:S01]  /*d5d0*/  STL [R1+0xfc0], R19 ;  /* 0x000fc01301007387 */ /* 0x0001e20000100800 */
[----:B------:R-:W-:-:S03]  /*d5e0*/  LEA R17, P5, R60, R4, 0x1 ;  /* 0x000000043c117211 */ /* 0x000fc600078a08ff */
[----:B0-----:R-:W4:Y:S04]  /*d5f0*/  LDL.LU R19, [R1+0x14] ;  /* 0x0000140001137983 */ /* 0x001f280000300800 */
[----:B------:R0:W-:Y:S04]  /*d600*/  STL [R1+0xf8c], R18 ;  /* 0x000f8c1201007387 */ /* 0x0001e80000100800 */
[----:B0-----:R-:W4:Y:S04]  /*d610*/  LDL.LU R18, [R1+0x10] ;  /* 0x0000100001127983 */ /* 0x001f280000300800 */
[----:B------:R0:W-:Y:S04]  /*d620*/  STL [R1+0xfc8], R17 ;  /* 0x000fc81101007387 */ /* 0x0001e80000100800 */
[----:B0-----:R-:W4:Y:S04]  /*d630*/  LDL.LU R17, [R1+0x8] ;  /* 0x0000080001117983 */ /* 0x001f280000300800 */
[----:B------:R0:W-:Y:S02]  /*d640*/  STL [R1+0xf94], R25 ;  /* 0x000f941901007387 */ /* 0x0001e40000100800 */
[----:B0-----:R-:W-:-:S05]  /*d650*/  LEA R25, P6, R20, R4, 0x1 ;  /* 0x0000000414197211 */ /* 0x001fca00078c08ff */
[----:B------:R0:W-:Y:S04]  /*d660*/  STL [R1+0xfd0], R25 ;  /* 0x000fd01901007387 */ /* 0x0001e80000100800 */
[----:B0-----:R-:W4:Y:S04]  /*d670*/  LDL.LU R25, [R1+0x144c] ;  /* 0x00144c0001197983 */ /* 0x001f280000300800 */
[----:B------:R0:W-:Y:S02]  /*d680*/  STL [R1+0xf9c], R24 ;  /* 0x000f9c1801007387 */ /* 0x0001e40000100800 */
[----:B0-----:R-:W-:-:S05]  /*d690*/  LEA R24, P0, R2, R4, 0x1 ;  /* 0x0000000402187211 */ /* 0x001fca00078008ff */
[----:B------:R0:W-:Y:S04]  /*d6a0*/  STL [R1+0xfd8], R24 ;  /* 0x000fd81801007387 */ /* 0x0001e80000100800 */
[----:B0-----:R-:W4:Y:S04]  /*d6b0*/  LDL.LU R24, [R1+0x1448] ;  /* 0x0014480001187983 */ /* 0x001f280000300800 */
[----:B------:R3:W-:Y:S02]  /*d6c0*/  STL [R1+0xfa4], R23 ;  /* 0x000fa41701007387 */ /* 0x0007e40000100800 */
[----:B---3--:R-:W-:-:S05]  /*d6d0*/  LEA R23, P1, R3, R4, 0x1 ;  /* 0x0000000403177211 */ /* 0x008fca00078208ff */
[----:B------:R0:W-:Y:S01]  /*d6e0*/  STL [R1+0xfe0], R23 ;  /* 0x000fe01701007387 */ /* 0x0001e20000100800 */
[----:B------:R-:W-:-:S03]  /*d6f0*/  LEA.HI.X.SX32 R21, R21, R0, 0x1, P3 ;  /* 0x0000000015157211 */ /* 0x000fc600018f0eff */
[----:B0-----:R-:W3:Y:S04]  /*d700*/  LDL.LU R23, [R1+0x1444] ;  /* 0x0014440001177983 */ /* 0x001ee80000300800 */
[----:B------:R0:W-:Y:S02]  /*d710*/  STL [R1+0xfac], R22 ;  /* 0x000fac1601007387 */ /* 0x0001e40000100800 */
[----:B0-----:R-:W-:-:S05]  /*d720*/  LEA R22, P2, R5, R4, 0x1 ;  /* 0x0000000405167211 */ /* 0x001fca00078408ff */
        /* <DEDUP_REMOVED lines=10> */
[----:B------:R0:W-:Y:S04]  /*d7d0*/  STL [R1+0xff8], R61 ;  /* 0x000ff83d01007387 */ /* 0x0001e80000100800 */
[----:B0-----:R-:W3:Y:S04]  /*d7e0*/  LDL.LU R61, [R1+0x1438] ;  /* 0x00143800013d7983 */ /* 0x001ee80000300800 */
[----:B------:R0:W-:Y:S02]  /*d7f0*/  STL [R1+0xfc4], R60 ;  /* 0x000fc43c01007387 */ /* 0x0001e40000100800 */
[----:B0-----:R-:W-:-:S05]  /*d800*/  LEA R60, P5, R8, R4, 0x1 ;  /* 0x00000004083c7211 */ /* 0x001fca00078a08ff */
[----:B------:R0:W-:Y:S04]  /*d810*/  STL [R1+0x1000], R60 ;  /* 0x0010003c01007387 */ /* 0x0001e80000100800 */
[----:B0-----:R-:W3:Y:S01]  /*d820*/  LDL.LU R60, [R1+0x1434] ;  /* 0x00143400013c7983 */ /* 0x001ee20000300800 */
[----:B------:R-:W-:-:S05]  /*d830*/  LEA.HI.X.SX32 R20, R20, R0, 0x1, P6 ;  /* 0x0000000014147211 */ /* 0x000fca00030f0eff */
[----:B------:R0:W-:Y:S01]  /*d840*/  STL [R1+0xfcc], R20 ;  /* 0x000fcc1401007387 */ /* 0x0001e20000100800 */
[----:B------:R-:W-:Y:S02]  /*d850*/  LEA.HI.X.SX32 R2, R2, R0, 0x1, P0 ;  /* 0x0000000002027211 */ /* 0x000fe400000f0eff */
[----:B0-----:R-:W-:-:S05]  /*d860*/  LEA R20, P6, R9, R4, 0x1 ;  /* 0x0000000409147211 */ /* 0x001fca00078c08ff */
[----:B------:R0:W-:Y:S04]  /*d870*/  STL [R1+0x1008], R20 ;  /* 0x0010081401007387 */ /* 0x0001e80000100800 */
[----:B------:R1:W-:Y:S01]  /*d880*/  STL [R1+0xfd4], R2 ;  /* 0x000fd40201007387 */ /* 0x0003e20000100800 */
[----:B0-----:R-:W-:Y:S02]  /*d890*/  LEA R20, P0, R10, R4, 0x1 ;  /* 0x000000040a147211 */ /* 0x001fe400078008ff */
[----:B-1----:R-:W-:-:S03]  /*d8a0*/  LEA.HI.X.SX32 R2, R3, R0, 0x1, P1 ;  /* 0x0000000003027211 */ /* 0x002fc600008f0eff */
[----:B------:R0:W-:Y:S01]  /*d8b0*/  STL [R1+0x1010], R20 ;  /* 0x0010101401007387 */ /* 0x0001e20000100800 */
[----:B------:R-:W-:-:S03]  /*d8c0*/  LEA.HI.X.SX32 R3, R5, R0, 0x1, P2 ;  /* 0x0000000005037211 */ /* 0x000fc600010f0eff */
[----:B------:R1:W-:Y:S01]  /*d8d0*/  STL [R1+0xfdc], R2 ;  /* 0x000fdc0201007387 */ /* 0x0003e20000100800 */
[----:B------:R-:W-:Y:S02]  /*d8e0*/  LEA.HI.X.SX32 R5, R6, R0, 0x1, P3 ;  /* 0x0000000006057211 */ /* 0x000fe400018f0eff */
[-C--:B0-----:R-:W-:Y:S02]  /*d8f0*/  LEA R20, P1, R11, R4.reuse, 0x1 ;  /* 0x000000040b147211 */ /* 0x081fe400078208ff */
[----:B-1----:R-:W-:-:S03]  /*d900*/  LEA R2, P2, R12, R4, 0x1 ;  /* 0x000000040c027211 */ /* 0x002fc600078408ff */
[----:B------:R-:W-:Y:S04]  /*d910*/  STL [R1+0x1018], R20 ;  /* 0x0010181401007387 */ /* 0x000fe80000100800 */
[----:B------:R2:W-:Y:S04]  /*d920*/  STL [R1+0xfe4], R3 ;  /* 0x000fe40301007387 */ /* 0x0005e80000100800 */
[----:B------:R0:W-:Y:S04]  /*d930*/  STL [R1+0x1020], R2 ;  /* 0x0010200201007387 */ /* 0x0001e80000100800 */
[----:B------:R4:W-:Y:S01]  /*d940*/  STL [R1+0xfec], R5 ;  /* 0x000fec0501007387 */ /* 0x0009e20000100800 */
[----:B--2---:R-:W-:-:S02]  /*d950*/  LEA R3, P3, R14, R4, 0x1 ;  /* 0x000000040e037211 */ /* 0x004fc400078608ff */
[----:B0-----:R-:W-:-:S03]  /*d960*/  LEA.HI.X.SX32 R2, R7, R0, 0x1, P4 ;  /* 0x0000000007027211 */ /* 0x001fc600020f0eff */
[----:B------:R0:W-:Y:S01]  /*d970*/  STL [R1+0x1028], R3 ;  /* 0x0010280301007387 */ /* 0x0001e20000100800 */
[----:B----4-:R-:W-:-:S03]  /*d980*/  LEA R5, P4, R16, R4, 0x1 ;  /* 0x0000000410057211 */ /* 0x010fc600078808ff */
[----:B------:R1:W-:Y:S04]  /*d990*/  STL [R1+0xff4], R2 ;  /* 0x000ff40201007387 */ /* 0x0003e80000100800 */
[----:B------:R2:W-:Y:S01]  /*d9a0*/  STL [R1+0x1030], R5 ;  /* 0x0010300501007387 */ /* 0x0005e20000100800 */
[----:B0-----:R-:W-:Y:S02]  /*d9b0*/  LEA.HI.X.SX32 R3, R8, R0, 0x1, P5 ;  /* 0x0000000008037211 */ /* 0x001fe400028f0eff */
[----:B-1----:R-:W-:-:S03]  /*d9c0*/  LEA R2, P5, R19, R4, 0x1 ;  /* 0x0000000413027211 */ /* 0x002fc600078a08ff */
[----:B------:R0:W-:Y:S01]  /*d9d0*/  STL [R1+0xffc], R3 ;  /* 0x000ffc0301007387 */ /* 0x0001e20000100800 */
[----:B--2---:R-:W-:-:S03]  /*d9e0*/  LEA.HI.X.SX32 R5, R9, R0, 0x1, P6 ;  /* 0x0000000009057211 */ /* 0x004fc600030f0eff */
[----:B------:R1:W-:Y:S04]  /*d9f0*/  STL [R1+0x1038], R2 ;  /* 0x0010380201007387 */ /* 0x0003e80000100800 */
[----:B------:R2:W-:Y:S01]  /*da00*/  STL [R1+0x1004], R5 ;  /* 0x0010040501007387 */ /* 0x0005e20000100800 */
[----:B0-----:R-:W-:Y:S02]  /*da10*/  LEA R3, P6, R18, R4, 0x1 ;  /* 0x0000000412037211 */ /* 0x001fe400078c08ff */
[----:B-1----:R-:W-:-:S03]  /*da20*/  LEA.HI.X.SX32 R2, R10, R0, 0x1, P0 ;  /* 0x000000000a027211 */ /* 0x002fc600000f0eff */
[----:B------:R0:W-:Y:S01]  /*da30*/  STL [R1+0x1040], R3 ;  /* 0x0010400301007387 */ /* 0x0001e20000100800 */
[----:B--2---:R-:W-:-:S03]  /*da40*/  LEA R5, P0, R17, R4, 0x1 ;  /* 0x0000000411057211 */ /* 0x004fc600078008ff */
[----:B------:R-:W-:Y:S04]  /*da50*/  STL [R1+0x100c], R2 ;  /* 0x00100c0201007387 */ /* 0x000fe80000100800 */
[----:B------:R1:W-:Y:S01]  /*da60*/  STL [R1+0x1048], R5 ;  /* 0x0010480501007387 */ /* 0x0003e20000100800 */
[----:B0-----:R-:W-:-:S05]  /*da70*/  LEA.HI.X.SX32 R3, R11, R0, 0x1, P1 ;  /* 0x000000000b037211 */ /* 0x001fca00008f0eff */
[----:B------:R3:W-:Y:S01]  /*da80*/  STL [R1+0x1014], R3 ;  /* 0x0010140301007387 */ /* 0x0007e20000100800 */
[----:B-1----:R-:W-:Y:S01]  /*da90*/  LEA.HI.X.SX32 R5, R12, R0, 0x1, P2 ;  /* 0x000000000c057211 */ /* 0x002fe200010f0eff */
[----:B------:R-:W-:Y:S02]  /*daa0*/  IMAD R26, R26, UR7, RZ ;  /* 0x000000071a1a7c24 */ /* 0x000fe4000f8e02ff */
[----:B------:R-:W-:Y:S02]  /*dab0*/  IMAD R27, R27, UR7, RZ ;  /* 0x000000071b1b7c24 */ /* 0x000fe4000f8e02ff */
[----:B------:R-:W-:Y:S02]  /*dac0*/  IMAD R28, R28, UR7, RZ ;  /* 0x000000071c1c7c24 */ /* 0x000fe4000f8e02ff */
[----:B------:R-:W-:Y:S02]  /*dad0*/  IMAD R29, R29, UR7, RZ ;  /* 0x000000071d1d7c24 */ /* 0x000fe4000f8e02ff */
[----:B------:R-:W-:-:S02]  /*dae0*/  IMAD R30, R30, UR7, RZ ;  /* 0x000000071e1e7c24 */ /* 0x000fc4000f8e02ff */
[----:B------:R-:W-:Y:S02]  /*daf0*/  IMAD R31, R31, UR7, RZ ;  /* 0x000000071f1f7c24 */ /* 0x000fe4000f8e02ff */
        /* <DEDUP_REMOVED lines=16> */
[----:B------:R-:W-:Y:S01]  /*dc00*/  IMAD R48, R48, UR7, RZ ;  /* 0x0000000730307c24 */ /* 0x000fe2000f8e02ff */
[----:B---3--:R-:W-:-:S02]  /*dc10*/  LEA R3, P2, R61, R4, 0x1 ;  /* 0x000000043d037211 */ /* 0x008fc400078408ff */
[----:B------:R-:W-:-:S05]  /*dc20*/  LEA R2, P1, R60, R4, 0x1 ;  /* 0x000000043c027211 */ /* 0x000fca00078208ff */
[----:B------:R0:W-:Y:S04]  /*dc30*/  STL [R1+0x1050], R2 ;  /* 0x0010500201007387 */ /* 0x0001e80000100800 */
[----:B------:R1:W-:Y:S01]  /*dc40*/  STL [R1+0x101c], R5 ;  /* 0x00101c0501007387 */ /* 0x0003e20000100800 */
[----:B0-----:R-:W-:-:S03]  /*dc50*/  LEA.HI.X.SX32 R2, R14, R0, 0x1, P3 ;  /* 0x000000000e027211 */ /* 0x001fc600018f0eff */
[----:B------:R0:W-:Y:S01]  /*dc60*/  STL [R1+0x1058], R3 ;  /* 0x0010580301007387 */ /* 0x0001e20000100800 */
[----:B-1----:R-:W-:-:S03]  /*dc70*/  LEA R5, P3, R21, R4, 0x1 ;  /* 0x0000000415057211 */ /* 0x002fc600078608ff */
        /* <DEDUP_REMOVED lines=12> */
[----:B------:R1:W-:Y:S04]  /*dd40*/  STL [R1+0x103c], R2 ;  /* 0x00103c0201007387 */ /* 0x0003e80000100800 */
[----:B------:R2:W-:Y:S01]  /*dd50*/  STL [R1+0x1078], R5 ;  /* 0x0010780501007387 */ /* 0x0005e20000100800 */
[----:B0-----:R-:W-:Y:S02]  /*dd60*/  LEA.HI.X.SX32 R3, R17, R0, 0x1, P0 ;  /* 0x0000000011037211 */ /* 0x001fe400000f0eff */
[----:B-1----:R-:W-:-:S03]  /*dd70*/  LEA R2, P0, R25, R4, 0x1 ;  /* 0x0000000419027211 */ /* 0x002fc600078008ff */
[----:B------:R0:W-:Y:S01]  /*dd80*/  STL [R1+0x1044], R3 ;  /* 0x0010440301007387 */ /* 0x0001e20000100800 */
[----:B--2---:R-:W-:-:S03]  /*dd90*/  LEA.HI.X.SX32 R5, R60, R0, 0x1, P1 ;  /* 0x000000003c057211 */ /* 0x004fc600008f0eff */
[----:B------:R-:W2:Y:S04]  /*dda0*/  LDL.LU R60, [R1+0x1430] ;  /* 0x00143000013c7983 */ /* 0x000ea80000300800 */
[----:B------:R1:W-:Y:S01]  /*ddb0*/  STL [R1+0x1080], R2 ;  /* 0x0010800201007387 */ /* 0x0003e20000100800 */
[----:B0-----:R-:W-:-:S03]  /*ddc0*/  LEA R3, P1, R26, R4, 0x1 ;  /* 0x000000041a037211 */ /* 0x001fc600078208ff */
[----:B------:R0:W-:Y:S01]  /*ddd0*/  STL [R1+0x104c], R5 ;  /* 0x00104c0501007387 */ /* 0x0001e20000100800 */
[----:B-1----:R-:W-:-:S03]  /*dde0*/  LEA.HI.X.SX32 R2, R61, R0, 0x1, P2 ;  /* 0x000000003d027211 */ /* 0x002fc600010f0eff */
[----:B------:R1:W-:Y:S01]  /*ddf0*/  STL [R1+0x1088], R3 ;  /* 0x0010880301007387 */ /* 0x0003e20000100800 */
[----:B0-----:R-:W-:-:S03]  /*de00*/  LEA R5, P2, R27, R4, 0x1 ;  /* 0x000000041b057211 */ /* 0x001fc600078408ff */
[----:B------:R0:W-:Y:S04]  /*de10*/  STL [R1+0x1054], R2 ;  /* 0x0010540201007387 */ /* 0x0001e80000100800 */
[----:B------:R3:W-:Y:S01]  /*de20*/  STL [R1+0x1090], R5 ;  /* 0x0010900501007387 */ /* 0x0007e20000100800 */
[----:B-1----:R-:W-:Y:S02]  /*de30*/  LEA.HI.X.SX32 R3, R21, R0, 0x1, P3 ;  /* 0x0000000015037211 */ /* 0x002fe400018f0eff */
[----:B0-----:R-:W-:-:S03]  /*de40*/  LEA R2, P3, R28, R4, 0x1 ;  /* 0x000000041c027211 */ /* 0x001fc600078608ff */
[----:B------:R0:W-:Y:S01]  /*de50*/  STL [R1+0x105c], R3 ;  /* 0x00105c0301007387 */ /* 0x0001e20000100800 */
[----:B---3--:R-:W-:-:S03]  /*de60*/  LEA.HI.X.SX32 R5, R22, R0, 0x1, P4 ;  /* 0x0000000016057211 */ /* 0x008fc600020f0eff */
[----:B------:R1:W-:Y:S04]  /*de70*/  STL [R1+0x1098], R2 ;  /* 0x0010980201007387 */ /* 0x0003e80000100800 */
[----:B------:R3:W-:Y:S01]  /*de80*/  STL [R1+0x1064], R5 ;  /* 0x0010640501007387 */ /* 0x0007e20000100800 */
[----:B0-----:R-:W-:Y:S02]  /*de90*/  LEA R3, P4, R29, R4, 0x1 ;  /* 0x000000041d037211 */ /* 0x001fe400078808ff */
[----:B-1----:R-:W-:-:S03]  /*dea0*/  LEA.HI.X.SX32 R2, R23, R0, 0x1, P5 ;  /* 0x0000000017027211 */ /* 0x002fc600028f0eff */
[----:B------:R0:W-:Y:S01]  /*deb0*/  STL [R1+0x10a0], R3 ;  /* 0x0010a00301007387 */ /* 0x0001e20000100800 */
[----:B---3--:R-:W-:-:S03]  /*dec0*/  LEA R5, P5, R30, R4, 0x1 ;  /* 0x000000041e057211 */ /* 0x008fc600078a08ff */
[----:B------:R1:W-:Y:S04]  /*ded0*/  STL [R1+0x106c], R2 ;  /* 0x00106c0201007387 */ /* 0x0003e80000100800 */
[----:B------:R3:W-:Y:S01]  /*dee0*/  STL [R1+0x10a8], R5 ;  /* 0x0010a80501007387 */ /* 0x0007e20000100800 */
[----:B0-----:R-:W-:Y:S02]  /*def0*/  LEA.HI.X.SX32 R3, R24, R0, 0x1, P6 ;  /* 0x0000000018037211 */ /* 0x001fe400030f0eff */
[----:B-1----:R-:W-:-:S03]  /*df00*/  LEA R2, P6, R31, R4, 0x1 ;  /* 0x000000041f027211 */ /* 0x002fc600078c08ff */
        /* <DEDUP_REMOVED lines=62> */
[----:B------:R1:W-:Y:S01]  /*e2f0*/  STL [R1+0x1128], R2 ;  /* 0x0011280201007387 */ /* 0x0003e20000100800 */
[----:B------:R-:W-:-:S03]  /*e300*/  IMAD R49, R49, UR7, RZ ;  /* 0x0000000731317c24 */ /* 0x000fc6000f8e02ff */
[----:B------:R3:W-:Y:S01]  /*e310*/  STL [R1+0x10f4], R5 ;  /* 0x0010f40501007387 */ /* 0x0007e20000100800 */
[----:B0-----:R-:W-:Y:S02]  /*e320*/  LEA R3, P1, R47, R4, 0x1 ;  /* 0x000000042f037211 */ /* 0x001fe400078208ff */
[----:B-1----:R-:W-:-:S03]  /*e330*/  LEA.HI.X.SX32 R2, R41, R0, 0x1, P2 ;  /* 0x0000000029027211 */ /* 0x002fc600010f0eff */
[----:B------:R0:W-:Y:S01]  /*e340*/  STL [R1+0x1130], R3 ;  /* 0x0011300301007387 */ /* 0x0001e20000100800 */
[----:B---3--:R-:W-:-:S03]  /*e350*/  LEA R5, P2, R48, R4, 0x1 ;  /* 0x0000000430057211 */ /* 0x008fc600078408ff */
[----:B------:R1:W-:Y:S01]  /*e360*/  STL [R1+0x10fc], R2 ;  /* 0x0010fc0201007387 */ /* 0x0003e20000100800 */
[----:B------:R-:W-:-:S03]  /*e370*/  IMAD R50, R50, UR7, RZ ;  /* 0x0000000732327c24 */ /* 0x000fc6000f8e02ff */
[----:B------:R3:W-:Y:S01]  /*e380*/  STL [R1+0x1138], R5 ;  /* 0x0011380501007387 */ /* 0x0007e20000100800 */
[----:B0-----:R-:W-:-:S03]  /*e390*/  LEA.HI.X.SX32 R3, R42, R0, 0x1, P3 ;  /* 0x000000002a037211 */ /* 0x001fc600018f0eff */
[----:B------:R-:W4:Y:S01]  /*e3a0*/  LDL.LU R12, [R1+0x174] ;  /* 0x00017400010c7983 */ /* 0x000f220000300800 */
[----:B-1----:R-:W-:Y:S01]  /*e3b0*/  LEA R2, P3, R49, R4, 0x1 ;  /* 0x0000000431027211 */ /* 0x002fe200078608ff */
[----:B------:R-:W-:Y:S01]  /*e3c0*/  IMAD R51, R51, UR7, RZ ;  /* 0x0000000733337c24 */ /* 0x000fe2000f8e02ff */
[----:B---3--:R-:W-:Y:S01]  /*e3d0*/  LEA.HI.X.SX32 R5, R43, R0, 0x1, P4 ;  /* 0x000000002b057211 */ /* 0x008fe200020f0eff */
[----:B------:R0:W-:Y:S01]  /*e3e0*/  STL [R1+0x1104], R3 ;  /* 0x0011040301007387 */ /* 0x0001e20000100800 */
[----:B------:R-:W-:-:S03]  /*e3f0*/  IMAD R52, R52, UR7, RZ ;  /* 0x0000000734347c24 */ /* 0x000fc6000f8e02ff */
[----:B------:R1:W-:Y:S04]  /*e400*/  STL [R1+0x1140], R2 ;  /* 0x0011400201007387 */ /* 0x0003e80000100800 */
        /* <DEDUP_REMOVED lines=9> */
[----:B------:R-:W2:Y:S01]  /*e4a0*/  LDL.LU R17, [R1+0x16c] ;  /* 0x00016c0001117983 */ /* 0x000ea20000300800 */
[----:B-1----:R-:W-:Y:S02]  /*e4b0*/  LEA R2, P6, R52, R4, 0x1 ;  /* 0x0000000434027211 */ /* 0x002fe400078c08ff */
[----:B---3--:R-:W-:Y:S01]  /*e4c0*/  LEA.HI.X.SX32 R5, R46, R0, 0x1, P0 ;  /* 0x000000002e057211 */ /* 0x008fe200000f0eff */
[----:B------:R0:W-:Y:S01]  /*e4d0*/  STL [R1+0x111c], R3 ;  /* 0x00111c0301007387 */ /* 0x0001e20000100800 */
[----:B------:R-:W-:-:S03]  /*e4e0*/  IMAD R54, R54, UR7, RZ ;  /* 0x0000000736367c24 */ /* 0x000fc6000f8e02ff */
[----:B------:R1:W-:Y:S04]  /*e4f0*/  STL [R1+0x1158], R2 ;  /* 0x0011580201007387 */ /* 0x0003e80000100800 */
[----:B------:R-:W-:Y:S01]  /*e500*/  STL [R1+0x1124], R5 ;  /* 0x0011240501007387 */ /* 0x000fe20000100800 */
[----:B0-----:R-:W-:-:S03]  /*e510*/  LEA R3, P0, R53, R4, 0x1 ;  /* 0x0000000435037211 */ /* 0x001fc600078008ff */
[----:B------:R-:W3:Y:S01]  /*e520*/  LDL.LU R24, [R1+0x168] ;  /* 0x0001680001187983 */ /* 0x000ee20000300800 */
[----:B-1----:R-:W-:Y:S01]  /*e530*/  LEA.HI.X.SX32 R2, R47, R0, 0x1, P1 ;  /* 0x000000002f027211 */ /* 0x002fe200008f0eff */
[----:B------:R-:W-:Y:S02]  /*e540*/  IMAD R55, R55, UR7, RZ ;  /* 0x0000000737377c24 */ /* 0x000fe4000f8e02ff */
[----:B------:R0:W-:Y:S01]  /*e550*/  STL [R1+0x1160], R3 ;  /* 0x0011600301007387 */ /* 0x0001e20000100800 */
[----:B------:R-:W-:-:S03]  /*e560*/  IMAD R56, R56, UR7, RZ ;  /* 0x0000000738387c24 */ /* 0x000fc6000f8e02ff */
[----:B------:R1:W-:Y:S04]  /*e570*/  STL [R1+0x112c], R2 ;  /* 0x00112c0201007387 */ /* 0x0003e80000100800 */
[----:B------:R-:W3:Y:S01]  /*e580*/  LDL.LU R23, [R1+0x164] ;  /* 0x0001640001177983 */ /* 0x000ee20000300800 */
[----:B0-----:R-:W-:Y:S02]  /*e590*/  LEA R3, P1, R54, R4, 0x1 ;  /* 0x0000000436037211 */ /* 0x001fe400078208ff */
[----:B-1----:R-:W-:-:S03]  /*e5a0*/  LEA.HI.X.SX32 R2, R48, R0, 0x1, P2 ;  /* 0x0000000030027211 */ /* 0x002fc600010f0eff */
[----:B------:R0:W-:Y:S01]  /*e5b0*/  STL [R1+0x1168], R3 ;  /* 0x0011680301007387 */ /* 0x0001e20000100800 */
[----:B------:R-:W-:Y:S01]  /*e5c0*/  LEA R5, P2, R55, R4, 0x1 ;  /* 0x0000000437057211 */ /* 0x000fe200078408ff */
[----:B------:R-:W-:Y:S02]  /*e5d0*/  IMAD R57, R57, UR7, RZ ;  /* 0x0000000739397c24 */ /* 0x000fe4000f8e02ff */
[----:B------:R1:W-:Y:S01]  /*e5e0*/  STL [R1+0x1134], R2 ;  /* 0x0011340201007387 */ /* 0x0003e20000100800 */
[----:B0-----:R-:W-:-:S03]  /*e5f0*/  LEA.HI.X.SX32 R3, R49, R0, 0x1, P3 ;  /* 0x0000000031037211 */ /* 0x001fc600018f0eff */
[----:B------:R0:W-:Y:S01]  /*e600*/  STL [R1+0x1170], R5 ;  /* 0x0011700501007387 */ /* 0x0001e20000100800 */
[----:B-1----:R-:W-:-:S03]  /*e610*/  LEA R2, P3, R56, R4, 0x1 ;  /* 0x0000000438027211 */ /* 0x002fc600078608ff */
[----:B------:R-:W3:Y:S01]  /*e620*/  LDL.LU R22, [R1+0x160] ;  /* 0x0001600001167983 */ /* 0x000ee20000300800 */
[----:B------:R-:W-:-:S03]  /*e630*/  IMAD R58, R58, UR7, RZ ;  /* 0x000000073a3a7c24 */ /* 0x000fc6000f8e02ff */
[----:B------:R1:W-:Y:S01]  /*e640*/  STL [R1+0x113c], R3 ;  /* 0x00113c0301007387 */ /* 0x0003e20000100800 */
[----:B0-----:R-:W-:-:S03]  /*e650*/  LEA.HI.X.SX32 R5, R50, R0, 0x1, P4 ;  /* 0x0000000032057211 */ /* 0x001fc600020f0eff */
[----:B------:R0:W-:Y:S01]  /*e660*/  STL [R1+0x1178], R2 ;  /* 0x0011780201007387 */ /* 0x0001e20000100800 */
[----:B-1----:R-:W-:-:S03]  /*e670*/  LEA R3, P4, R57, R4, 0x1 ;  /* 0x0000000439037211 */ /* 0x002fc600078808ff */
[----:B------:R-:W-:Y:S01]  /*e680*/  STL [R1+0x1144], R5 ;  /* 0x0011440501007387 */ /* 0x000fe20000100800 */
[----:B0-----:R-:W-:-:S03]  /*e690*/  LEA.HI.X.SX32 R2, R51, R0, 0x1, P5 ;  /* 0x0000000033027211 */ /* 0x001fc600028f0eff */
[----:B------:R-:W3:Y:S04]  /*e6a0*/  LDL.LU R21, [R1+0x15c] ;  /* 0x00015c0001157983 */ /* 0x000ee80000300800 */
[----:B------:R0:W-:Y:S04]  /*e6b0*/  STL [R1+0x1180], R3 ;  /* 0x0011800301007387 */ /* 0x0001e80000100800 */
[----:B------:R1:W-:Y:S04]  /*e6c0*/  STL [R1+0x114c], R2 ;  /* 0x00114c0201007387 */ /* 0x0003e80000100800 */
[----:B------:R-:W3:Y:S01]  /*e6d0*/  LDL.LU R11, [R1+0x158] ;  /* 0x00015800010b7983 */ /* 0x000ee20000300800 */
[----:B0-----:R-:W-:-:S02]  /*e6e0*/  LEA R3, P5, R58, R4, 0x1 ;  /* 0x000000043a037211 */ /* 0x001fc400078a08ff */
[----:B-1----:R-:W-:-:S03]  /*e6f0*/  LEA.HI.X.SX32 R2, R52, R0, 0x1, P6 ;  /* 0x0000000034027211 */ /* 0x002fc600030f0eff */
[----:B------:R0:W-:Y:S04]  /*e700*/  STL [R1+0x1188], R3 ;  /* 0x0011880301007387 */ /* 0x0001e80000100800 */
[----:B------:R1:W-:Y:S04]  /*e710*/  STL [R1+0x1154], R2 ;  /* 0x0011540201007387 */ /* 0x0003e80000100800 */
[----:B------:R-:W3:Y:S01]  /*e720*/  LDL.LU R61, [R1+0x154] ;  /* 0x00015400013d7983 */ /* 0x000ee20000300800 */
[----:B------:R-:W-:Y:S02]  /*e730*/  IMAD R59, R59, UR7, RZ ;  /* 0x000000073b3b7c24 */ /* 0x000fe4000f8e02ff */
[----:B------:R-:W-:-:S03]  /*e740*/  IMAD R13, R13, UR7, RZ ;  /* 0x000000070d0d7c24 */ /* 0x000fc6000f8e02ff */
[----:B0-----:R-:W-:Y:S02]  /*e750*/  LEA R3, P6, R59, R4, 0x1 ;  /* 0x000000043b037211 */ /* 0x001fe400078c08ff */
[----:B-1----:R-:W-:Y:S02]  /*e760*/  LEA.HI.X.SX32 R2, R53, R0, 0x1, P0 ;  /* 0x0000000035027211 */ /* 0x002fe400000f0eff */
[----:B------:R-:W-:Y:S01]  /*e770*/  LEA R5, P0, R13, R4, 0x1 ;  /* 0x000000040d057211 */ /* 0x000fe200078008ff */
[----:B------:R0:W-:Y:S01]  /*e780*/  STL [R1+0x1190], R3 ;  /* 0x0011900301007387 */ /* 0x0001e20000100800 */
[----:B------:R-:W-:-:S03]  /*e790*/  IMAD R15, R15, UR7, RZ ;  /* 0x000000070f0f7c24 */ /* 0x000fc6000f8e02ff */
[----:B------:R-:W-:Y:S04]  /*e7a0*/  STL [R1+0x115c], R2 ;  /* 0x00115c0201007387 */ /* 0x000fe80000100800 */
[----:B------:R1:W-:Y:S01]  /*e7b0*/  STL [R1+0x1198], R5 ;  /* 0x0011980501007387 */ /* 0x0003e20000100800 */
[----:B0-----:R-:W-:-:S03]  /*e7c0*/  LEA.HI.X.SX32 R3, R54, R0, 0x1, P1 ;  /* 0x0000000036037211 */ /* 0x001fc600008f0eff */
[----:B------:R-:W3:Y:S04]  /*e7d0*/  LDL.LU R20, [R1+0x150] ;  /* 0x0001500001147983 */ /* 0x000ee80000300800 */
[----:B------:R0:W-:Y:S01]  /*e7e0*/  STL [R1+0x1164], R3 ;  /* 0x0011640301007387 */ /* 0x0001e20000100800 */
[----:B-1----:R-:W-:Y:S02]  /*e7f0*/  LEA.HI.X.SX32 R5, R55, R0, 0x1, P2 ;  /* 0x0000000037057211 */ /* 0x002fe400010f0eff */
[----:B0-----:R-:W-:Y:S02]  /*e800*/  LEA R3, P2, R15, R4, 0x1 ;  /* 0x000000040f037211 */ /* 0x001fe400078408ff */
[-C--:B------:R-:W-:Y:S02]  /*e810*/  LEA.HI.X.SX32 R8, R57, R0.reuse, 0x1, P4 ;  /* 0x0000000039087211 */ /* 0x080fe400020f0eff */
[----:B------:R-:W-:-:S02]  /*e820*/  LEA.HI.X.SX32 R9, R13, R0, 0x1, P0 ;  /* 0x000000000d097211 */ /* 0x000fc400000f0eff */
[----:B------:R-:W-:Y:S02]  /*e830*/  LEA.HI.X.SX32 R13, R15, R0, 0x1, P2 ;  /* 0x000000000f0d7211 */ /* 0x000fe400010f0eff */
[----:B----4-:R-:W-:-:S05]  /*e840*/  LEA R2, P1, R12, R4, 0x1 ;  /* 0x000000040c027211 */ /* 0x010fca00078208ff */
[----:B------:R0:W-:Y:S04]  /*e850*/  STL [R1+0x1234], R2 ;  /* 0x0012340201007387 */ /* 0x0001e80000100800 */
[----:B0-----:R-:W4:Y:S04]  /*e860*/  LDL.LU R2, [R1+0x14c] ;  /* 0x00014c0001027983 */ /* 0x001f280000300800 */
[----:B------:R0:W-:Y:S04]  /*e870*/  STL [R1+0x116c], R5 ;  /* 0x00116c0501007387 */ /* 0x0001e80000100800 */
[----:B------:R1:W-:Y:S01]  /*e880*/  STL [R1+0x11a0], R3 ;  /* 0x0011a00301007387 */ /* 0x0003e20000100800 */
[----:B0-----:R-:W-:-:S03]  /*e890*/  LEA.HI.X.SX32 R5, R56, R0, 0x1, P3 ;  /* 0x0000000038057211 */ /* 0x001fc600018f0eff */
[----:B-1----:R-:W4:Y:S01]  /*e8a0*/  LDL.LU R3, [R1+0x148] ;  /* 0x0001480001037983 */ /* 0x002f220000300800 */
[----:B--2---:R-:W-:-:S03]  /*e8b0*/  LEA R6, P3, R17, R4, 0x1 ;  /* 0x0000000411067211 */ /* 0x004fc600078608ff */
[----:B------:R0:W-:Y:S04]  /*e8c0*/  STL [R1+0x1174], R5 ;  /* 0x0011740501007387 */ /* 0x0001e80000100800 */
[----:B0-----:R-:W2:Y:S04]  /*e8d0*/  LDL.LU R5, [R1+0x144] ;  /* 0x0001440001057983 */ /* 0x001ea80000300800 */
[----:B------:R0:W-:Y:S01]  /*e8e0*/  STL [R1+0x11a8], R6 ;  /* 0x0011a80601007387 */ /* 0x0001e20000100800 */
[----:B---3--:R-:W-:-:S03]  /*e8f0*/  LEA R7, P4, R24, R4, 0x1 ;  /* 0x0000000418077211 */ /* 0x008fc600078808ff */
[----:B0-----:R-:W3:Y:S04]  /*e900*/  LDL.LU R6, [R1+0x140] ;  /* 0x0001400001067983 */ /* 0x001ee80000300800 */
[----:B------:R0:W-:Y:S04]  /*e910*/  STL [R1+0x117c], R8 ;  /* 0x00117c0801007387 */ /* 0x0001e80000100800 */
[----:B------:R-:W3:Y:S01]  /*e920*/  LDL.LU R19, [R1+0x13c] ;  /* 0x00013c0001137983 */ /* 0x000ee20000300800 */
[----:B0-----:R-:W-:-:S03]  /*e930*/  LEA.HI.X.SX32 R8, R58, R0, 0x1, P5 ;  /* 0x000000003a087211 */ /* 0x001fc600028f0eff */
[----:B------:R0:W-:Y:S04]  /*e940*/  STL [R1+0x11b0], R7 ;  /* 0x0011b00701007387 */ /* 0x0001e80000100800 */
[----:B------:R1:W-:Y:S04]  /*e950*/  STL [R1+0x1184], R8 ;  /* 0x0011840801007387 */ /* 0x0003e80000100800 */
[----:B------:R-:W3:Y:S01]  /*e960*/  LDL.LU R18, [R1+0x138] ;  /* 0x0001380001127983 */ /* 0x000ee20000300800 */
[----:B0-----:R-:W-:Y:S02]  /*e970*/  LEA R7, P5, R23, R4, 0x1 ;  /* 0x0000000417077211 */ /* 0x001fe400078a08ff */
[----:B-1----:R-:W-:-:S03]  /*e980*/  LEA.HI.X.SX32 R8, R59, R0, 0x1, P6 ;  /* 0x000000003b087211 */ /* 0x002fc600030f0eff */
[----:B------:R0:W-:Y:S04]  /*e990*/  STL [R1+0x11b8], R7 ;  /* 0x0011b80701007387 */ /* 0x0001e80000100800 */
[----:B------:R-:W3:Y:S04]  /*e9a0*/  LDL.LU R14, [R1+0x134] ;  /* 0x00013400010e7983 */ /* 0x000ee80000300800 */
[----:B------:R1:W-:Y:S01]  /*e9b0*/  STL [R1+0x118c], R8 ;  /* 0x00118c0801007387 */ /* 0x0003e20000100800 */
[----:B0-----:R-:W-:-:S03]  /*e9c0*/  LEA R7, P6, R22, R4, 0x1 ;  /* 0x0000000416077211 */ /* 0x001fc600078c08ff */
[----:B------:R-:W3:Y:S04]  /*e9d0*/  LDL.LU R16, [R1+0x130] ;  /* 0x0001300001107983 */ /* 0x000ee80000300800 */
[----:B-1----:R-:W3:Y:S04]  /*e9e0*/  LDL.LU R8, [R1+0x12c] ;  /* 0x00012c0001087983 */ /* 0x002ee80000300800 */
[----:B------:R0:W-:Y:S01]  /*e9f0*/  STL [R1+0x11c0], R7 ;  /* 0x0011c00701007387 */ /* 0x0001e20000100800 */
[----:B------:R-:W-:-:S03]  /*ea00*/  LEA.HI.X.SX32 R10, R12, R0, 0x1, P1 ;  /* 0x000000000c0a7211 */ /* 0x000fc600008f0eff */
[----:B------:R1:W-:Y:S01]  /*ea10*/  STL [R1+0x1194], R9 ;  /* 0x0011940901007387 */ /* 0x0003e20000100800 */
[----:B0-----:R-:W-:-:S03]  /*ea20*/  LEA R7, P0, R21, R4, 0x1 ;  /* 0x0000000415077211 */ /* 0x001fc600078008ff */
[----:B-1----:R-:W3:Y:S04]  /*ea30*/  LDL.LU R9, [R1+0x124] ;  /* 0x0001240001097983 */ /* 0x002ee80000300800 */
[----:B------:R0:W-:Y:S01]  /*ea40*/  STL [R1+0x11c8], R7 ;  /* 0x0011c80701007387 */ /* 0x0001e20000100800 */
[----:B------:R-:W-:-:S03]  /*ea50*/  LEA R12, P2, R61, R4, 0x1 ;  /* 0x000000043d0c7211 */ /* 0x000fc600078408ff */
[----:B------:R1:W-:Y:S01]  /*ea60*/  STL [R1+0x1230], R10 ;  /* 0x0012300a01007387 */ /* 0x0003e20000100800 */
[----:B0-----:R-:W-:-:S03]  /*ea70*/  LEA R7, P1, R11, R4, 0x1 ;  /* 0x000000040b077211 */ /* 0x001fc600078208ff */
[----:B-1----:R-:W3:Y:S04]  /*ea80*/  LDL.LU R10, [R1+0x120] ;  /* 0x00012000010a7983 */ /* 0x002ee80000300800 */
[----:B------:R0:W-:Y:S04]  /*ea90*/  STL [R1+0x11d0], R7 ;  /* 0x0011d00701007387 */ /* 0x0001e80000100800 */
[----:B0-----:R-:W3:Y:S04]  /*eaa0*/  LDL.LU R7, [R1+0x178] ;  /* 0x0001780001077983 */ /* 0x001ee80000300800 */
[----:B------:R-:W-:Y:S04]  /*eab0*/  STL [R1+0x119c], R13 ;  /* 0x00119c0d01007387 */ /* 0x000fe80000100800 */
[----:B------:R0:W-:Y:S04]  /*eac0*/  STL [R1+0x11d8], R12 ;  /* 0x0011d80c01007387 */ /* 0x0001e80000100800 */
[----:B0-----:R-:W3:Y:S01]  /*ead0*/  LDL.LU R12, [R1+0x11c] ;  /* 0x00011c00010c7983 */ /* 0x001ee20000300800 */
[----:B------:R-:W-:-:S02]  /*eae0*/  LEA.HI.X.SX32 R15, R17, R0, 0x1, P3 ;  /* 0x00000000110f7211 */ /* 0x000fc400018f0eff */
[----:B------:R-:W-:Y:S02]  /*eaf0*/  LEA R13, P3, R20, R4, 0x1 ;  /* 0x00000004140d7211 */ /* 0x000fe400078608ff */
[-C--:B------:R-:W-:Y:S01]  /*eb00*/  LEA.HI.X.SX32 R24, R24, R0.reuse, 0x1, P4 ;  /* 0x0000000018187211 */ /* 0x080fe200020f0eff */
[----:B------:R-:W-:Y:S04]  /*eb10*/  STL [R1+0x11a4], R15 ;  /* 0x0011a40f01007387 */ /* 0x000fe80000100800 */
[----:B------:R-:W3:Y:S04]  /*eb20*/  LDL.LU R17, [R1+0x17c] ;  /* 0x00017c0001117983 */ /* 0x000ee80000300800 */
[----:B------:R0:W-:Y:S04]  /*eb30*/  STL [R1+0x11e0], R13 ;  /* 0x0011e00d01007387 */ /* 0x0001e80000100800 */
[----:B------:R-:W-:Y:S01]  /*eb40*/  STL [R1+0x11ac], R24 ;  /* 0x0011ac1801007387 */ /* 0x000fe20000100800 */
[----:B0-----:R-:W-:-:S02]  /*eb50*/  LEA.HI.X.SX32 R13, R23, R0, 0x1, P5 ;  /* 0x00000000170d7211 */ /* 0x001fc400028f0eff */
[-C--:B------:R-:W-:Y:S02]  /*eb60*/  LEA.HI.X.SX32 R21, R21, R0.reuse, 0x1, P0 ;  /* 0x0000000015157211 */ /* 0x080fe400000f0eff */
[----:B------:R-:W-:Y:S02]  /*eb70*/  LEA.HI.X.SX32 R20, R20, R0, 0x1, P3 ;  /* 0x0000000014147211 */ /* 0x000fe400018f0eff */
[----:B----4-:R-:W-:-:S05]  /*eb80*/  LEA R15, P4, R2, R4, 0x1 ;  /* 0x00000004020f7211 */ /* 0x010fca00078808ff */
[----:B------:R0:W-:Y:S04]  /*eb90*/  STL [R1+0x11e8], R15 ;  /* 0x0011e80f01007387 */ /* 0x0001e80000100800 */
[----:B------:R2:W-:Y:S01]  /*eba0*/  STL [R1+0x11b4], R13 ;  /* 0x0011b40d01007387 */ /* 0x0005e20000100800 */
[----:B0-----:R-:W-:Y:S02]  /*ebb0*/  LEA.HI.X.SX32 R15, R22, R0, 0x1, P6 ;  /* 0x00000000160f7211 */ /* 0x001fe400030f0eff */
[----:B------:R-:W-:-:S05]  /*ebc0*/  LEA R23, P5, R3, R4, 0x1 ;  /* 0x0000000403177211 */ /* 0x000fca00078a08ff */
[----:B------:R-:W-:Y:S04]  /*ebd0*/  STL [R1+0x11f0], R23 ;  /* 0x0011f01701007387 */ /* 0x000fe80000100800 */
[----:B------:R3:W-:Y:S01]  /*ebe0*/  STL [R1+0x11bc], R15 ;  /* 0x0011bc0f01007387 */ /* 0x0007e20000100800 */
[----:B--2---:R-:W-:-:S05]  /*ebf0*/  LEA R13, P6, R5, R4, 0x1 ;  /* 0x00000004050d7211 */ /* 0x004fca00078c08ff */
[----:B------:R0:W-:Y:S04]  /*ec00*/  STL [R1+0x11f8], R13 ;  /* 0x0011f80d01007387 */ /* 0x0001e80000100800 */
[----:B------:R1:W-:Y:S01]  /*ec10*/  STL [R1+0x11c4], R21 ;  /* 0x0011c41501007387 */ /* 0x0003e20000100800 */
[----:B---3--:R-:W-:Y:S02]  /*ec20*/  LEA R15, P0, R6, R4, 0x1 ;  /* 0x00000004060f7211 */ /* 0x008fe400078008ff */
[----:B0-----:R-:W-:Y:S02]  /*ec30*/  LEA.HI.X.SX32 R13, R11, R0, 0x1, P1 ;  /* 0x000000000b0d7211 */ /* 0x001fe400008f0eff */
[----:B------:R-:W2:Y:S04]  /*ec40*/  LDL.LU R11, [R1+0x184] ;  /* 0x00018400010b7983 */ /* 0x000ea80000300800 */
[----:B------:R-:W-:Y:S01]  /*ec50*/  STL [R1+0x1200], R15 ;  /* 0x0012000f01007387 */ /* 0x000fe20000100800 */
[----:B-1----:R-:W-:-:S03]  /*ec60*/  LEA R21, P1, R19, R4, 0x1 ;  /* 0x0000000413157211 */ /* 0x002fc600078208ff */
[----:B------:R0:W-:Y:S04]  /*ec70*/  STL [R1+0x11cc], R13 ;  /* 0x0011cc0d01007387 */ /* 0x0001e80000100800 */
[----:B------:R-:W-:Y:S01]  /*ec80*/  STL [R1+0x1208], R21 ;  /* 0x0012081501007387 */ /* 0x000fe20000100800 */
[----:B0-----:R-:W-:Y:S02]  /*ec90*/  LEA.HI.X.SX32 R13, R61, R0, 0x1, P2 ;  /* 0x000000003d0d7211 */ /* 0x001fe400010f0eff */
[----:B------:R-:W-:-:S03]  /*eca0*/  LEA R15, P2, R18, R4, 0x1 ;  /* 0x00000004120f7211 */ /* 0x000fc600078408ff */
[----:B------:R0:W-:Y:S04]  /*ecb0*/  STL [R1+0x11d4], R13 ;  /* 0x0011d40d01007387 */ /* 0x0001e80000100800 */
[----:B------:R1:W-:Y:S01]  /*ecc0*/  STL [R1+0x1210], R15 ;  /* 0x0012100f01007387 */ /* 0x0003e20000100800 */
[----:B0-----:R-:W-:-:S03]  /*ecd0*/  LEA R13, P3, R14, R4, 0x1 ;  /* 0x000000040e0d7211 */ /* 0x001fc600078608ff */
[----:B------:R-:W-:Y:S01]  /*ece0*/  STL [R1+0x11dc], R20 ;  /* 0x0011dc1401007387 */ /* 0x000fe20000100800 */
[----:B-1----:R-:W-:Y:S02]  /*ecf0*/  LEA.HI.X.SX32 R15, R2, R0, 0x1, P4 ;  /* 0x00000000020f7211 */ /* 0x002fe400020f0eff */
[----:B------:R-:W-:Y:S01]  /*ed00*/  LEA R2, P4, R16, R4, 0x1 ;  /* 0x0000000410027211 */ /* 0x000fe200078808ff */
[----:B------:R0:W-:Y:S04]  /*ed10*/  STL [R1+0x1218], R13 ;  /* 0x0012180d01007387 */ /* 0x0001e80000100800 */
[----:B------:R-:W-:Y:S04]  /*ed20*/  STL [R1+0x11e4], R15 ;  /* 0x0011e40f01007387 */ /* 0x000fe80000100800 */
[----:B------:R1:W-:Y:S01]  /*ed30*/  STL [R1+0x121c], R2 ;  /* 0x00121c0201007387 */ /* 0x0003e20000100800 */
[----:B0-----:R-:W-:-:S02]  /*ed40*/  LEA.HI.X.SX32 R13, R3, R0, 0x1, P5 ;  /* 0x00000000030d7211 */ /* 0x001fc400028f0eff */
[----:B------:R-:W-:-:S03]  /*ed50*/  LEA R3, P5, R8, R4, 0x1 ;  /* 0x0000000408037211 */ /* 0x000fc600078a08ff */
[----:B------:R-:W-:Y:S01]  /*ed60*/  STL [R1+0x11ec], R13 ;  /* 0x0011ec0d01007387 */ /* 0x000fe20000100800 */
[----:B-1----:R-:W-:-:S03]  /*ed70*/  LEA.HI.X.SX32 R2, R5, R0, 0x1, P6 ;  /* 0x0000000005027211 */ /* 0x002fc600030f0eff */
[----:B------:R0:W-:Y:S01]  /*ed80*/  STL [R1+0x1220], R3 ;  /* 0x0012200301007387 */ /* 0x0001e20000100800 */
[----:B------:R-:W-:-:S03]  /*ed90*/  LEA R5, P6, R60, R4, 0x1 ;  /* 0x000000043c057211 */ /* 0x000fc600078c08ff */
        /* <DEDUP_REMOVED lines=9> */
[----:B---3--:R-:W-:-:S03]  /*ee30*/  LEA.HI.X.SX32 R2, R18, R0, 0x1, P2 ;  /* 0x0000000012027211 */ /* 0x008fc600010f0eff */
[----:B------:R-:W-:Y:S04]  /*ee40*/  STL [R1+0x122c], R3 ;  /* 0x00122c0301007387 */ /* 0x000fe80000100800 */
[----:B------:R1:W-:Y:S01]  /*ee50*/  STL [R1+0x120c], R2 ;  /* 0x00120c0201007387 */ /* 0x0003e20000100800 */
[----:B0-----:R-:W-:-:S05]  /*ee60*/  LEA.HI.X.SX32 R5, R14, R0, 0x1, P3 ;  /* 0x000000000e057211 */ /* 0x001fca00018f0eff */
[----:B------:R-:W-:Y:S01]  /*ee70*/  STL [R1+0x1214], R5 ;  /* 0x0012140501007387 */ /* 0x000fe20000100800 */
[----:B-1----:R-:W-:Y:S02]  /*ee80*/  LEA.HI.X.SX32 R2, R16, R0, 0x1, P4 ;  /* 0x0000000010027211 */ /* 0x002fe400020f0eff */
[----:B------:R-:W0:Y:S01]  /*ee90*/  LDC R16, c[0x0][0x3a8] ;  /* 0x0000ea00ff107b82 */ /* 0x000e220000000800 */
[----:B------:R-:W-:-:S05]  /*eea0*/  LEA R3, P3, R12, R4, 0x1 ;  /* 0x000000040c037211 */ /* 0x000fca00078608ff */
[----:B------:R1:W-:Y:S04]  /*eeb0*/  STL [R1+0xaa4], R3 ;  /* 0x000aa40301007387 */ /* 0x0003e80000100800 */
[----:B------:R3:W-:Y:S01]  /*eec0*/  STL [R1+0xa8c], R2 ;  /* 0x000a8c0201007387 */ /* 0x0007e20000100800 */
[----:B-1----:R-:W-:-:S03]  /*eed0*/  LEA.HI.X.SX32 R3, R60, R0, 0x1, P6 ;  /* 0x000000003c037211 */ /* 0x002fc600030f0eff */
[----:B------:R-:W4:Y:S01]  /*eee0*/  LDL.LU R60, [R1+0x142c] ;  /* 0x00142c00013c7983 */ /* 0x000f220000300800 */
[----:B------:R-:W-:Y:S02]  /*eef0*/  LEA R14, P4, R17, UR10, 0x1 ;  /* 0x0000000a110e7c11 */ /* 0x000fe4000f8808ff */
[-C--:B---3--:R-:W-:Y:S02]  /*ef00*/  LEA.HI.X.SX32 R2, R8, R0.reuse, 0x1, P5 ;  /* 0x0000000008027211 */ /* 0x088fe400028f0eff */
[----:B------:R-:W-:Y:S02]  /*ef10*/  LEA R18, P2, R7, UR10, 0x1 ;  /* 0x0000000a07127c11 */ /* 0x000fe4000f8408ff */
[----:B------:R-:W-:Y:S02]  /*ef20*/  LEA.HI.X.SX32 R15, R17, UR11, 0x1, P4 ;  /* 0x0000000b110f7c11 */ /* 0x000fe4000a0f0eff */
[----:B------:R-:W1:Y:S01]  /*ef30*/  LDC R17, c[0x0][0x3a8] ;  /* 0x0000ea00ff117b82 */ /* 0x000e620000000800 */
[----:B------:R-:W-:Y:S01]  /*ef40*/  LEA.HI.X.SX32 R19, R7, UR11, 0x1, P2 ;  /* 0x0000000b07137c11 */ /* 0x000fe200090f0eff */
[----:B------:R3:W-:Y:S01]  /*ef50*/  STL [R1+0xa90], R2 ;  /* 0x000a900201007387 */ /* 0x0007e20000100800 */
[----:B0-----:R-:W-:Y:S01]  /*ef60*/  IMAD R16, R16, 0x1f, RZ ;  /* 0x0000001f10107824 */ /* 0x001fe200078e02ff */
[----:B------:R-:W-:-:S02]  /*ef70*/  LEA.HI.X.SX32 R4, R10, R0, 0x1, P1 ;  /* 0x000000000a047211 */ /* 0x000fc400008f0eff */
[----:B------:R-:W-:Y:S01]  /*ef80*/  STL [R1+0xa94], R3 ;  /* 0x000a940301007387 */ /* 0x000fe20000100800 */
[----:B---3--:R-:W-:-:S03]  /*ef90*/  LEA.HI.X.SX32 R2, R9, R0, 0x1, P0 ;  /* 0x0000000009027211 */ /* 0x008fc600000f0eff */
[----:B------:R-:W-:Y:S01]  /*efa0*/  STL.64 [R1+0x9e0], R18 ;  /* 0x0009e01201007387 */ /* 0x000fe20000100a00 */
[----:B------:R-:W-:-:S03]  /*efb0*/  LEA.HI.X.SX32 R0, R12, R0, 0x1, P3 ;  /* 0x000000000c007211 */ /* 0x000fc600018f0eff */
[----:B------:R0:W-:Y:S04]  /*efc0*/  STL [R1+0xa98], R2 ;  /* 0x000a980201007387 */ /* 0x0001e80000100800 */
[----:B------:R3:W-:Y:S01]  /*efd0*/  STL [R1+0xa9c], R4 ;  /* 0x000a9c0401007387 */ /* 0x0007e20000100800 */
[----:B0-----:R-:W-:-:S03]  /*efe0*/  IMAD.WIDE R2, R16, 0x2, R18 ;  /* 0x0000000210027825 */ /* 0x001fc600078e0212 */
[----:B------:R1:W-:Y:S04]  /*eff0*/  STL [R1+0xaa0], R0 ;  /* 0x000aa00001007387 */ /* 0x0003e80000100800 */
[----:B------:R0:W-:Y:S01]  /*f000*/  STL [R1+0xaac], R2 ;  /* 0x000aac0201007387 */ /* 0x0001e20000100800 */
[----:B---3--:R-:W-:-:S04]  /*f010*/  IMAD.WIDE R4, R16, 0x2, R14 ;  /* 0x0000000210047825 */ /* 0x008fc800078e020e */
[C---:B-1----:R-:W-:Y:S02]  /*f020*/  IMAD R0, R17.reuse, 0x1e, RZ ;  /* 0x0000001e11007824 */ /* 0x042fe400078e02ff */
[----:B------:R-:W-:Y:S01]  /*f030*/  IMAD R10, R17, 0x1d, RZ ;  /* 0x0000001d110a7824 */ /* 0x000fe200078e02ff */
[----:B--2---:R-:W-:-:S04]  /*f040*/  LEA R12, P0, R11, UR10, 0x1 ;  /* 0x0000000a0b0c7c11 */ /* 0x004fc8000f8008ff */
[----:B------:R-:W-:Y:S02]  /*f050*/  LEA.HI.X.SX32 R13, R11, UR11, 0x1, P0 ;  /* 0x0000000b0b0d7c11 */ /* 0x000fe400080f0eff */
[----:B----4-:R-:W-:-:S04]  /*f060*/  LEA R6, P1, R60, UR10, 0x1 ;  /* 0x0000000a3c067c11 */ /* 0x010fc8000f8208ff */
[----:B0-----:R-:W-:Y:S01]  /*f070*/  LEA.HI.X.SX32 R2, R60, UR11, 0x1, P1 ;  /* 0x0000000b3c027c11 */ /* 0x001fe200088f0eff */
[----:B------:R-:W-:Y:S04]  /*f080*/  STL [R1+0xa88], R6 ;  /* 0x000a880601007387 */ /* 0x000fe80000100800 */
[----:B------:R0:W-:Y:S04]  /*f090*/  STL [R1+0xaa8], R3 ;  /* 0x000aa80301007387 */ /* 0x0001e80000100800 */
[----:B------:R-:W-:Y:S04]  /*f0a0*/  STL.64 [R1+0xa60], R14 ;  /* 0x000a600e01007387 */ /* 0x000fe80000100a00 */
[----:B------:R1:W5:Y:S01]  /*f0b0*/  LDL.LU R60, [R1+0x1428] ;  /* 0x00142800013c7983 */ /* 0x0003620000300800 */
[----:B0-----:R-:W-:-:S03]  /*f0c0*/  IMAD.MOV.U32 R3, RZ, RZ, R2 ;  /* 0x000000ffff037224 */ /* 0x001fc600078e0002 */
[----:B------:R-:W-:Y:S04]  /*f0d0*/  STL.64 [R1+0x9e8], R12 ;  /* 0x0009e80c01007387 */ /* 0x000fe80000100a00 */
[----:B------:R0:W-:Y:S04]  /*f0e0*/  STL [R1+0xa84], R2 ;  /* 0x000a840201007387 */ /* 0x0001e80000100800 */
[----:B------:R-:W-:Y:S01]  /*f0f0*/  STL [R1+0xab4], R4 ;  /* 0x000ab40401007387 */ /* 0x000fe20000100800 */
[----:B0-----:R-:W-:Y:S02]  /*f100*/  IMAD.MOV.U32 R2, RZ, RZ, R6 ;  /* 0x000000ffff027224 */ /* 0x001fe400078e0006 */
[C---:B------:R-:W-:Y:S01]  /*f110*/  IMAD.WIDE R6, R16.reuse, 0x2, R12 ;  /* 0x0000000210067825 */ /* 0x040fe200078e020c */
[----:B------:R0:W-:Y:S03]  /*f120*/  STL [R1+0xab0], R5 ;  /* 0x000ab00501007387 */ /* 0x0001e60000100800 */
[----:B------:R-:W-:Y:S01]  /*f130*/  IMAD.WIDE R8, R16, 0x2, R2 ;  /* 0x0000000210087825 */ /* 0x000fe200078e0202 */
[----:B------:R-:W-:Y:S04]  /*f140*/  STL [R1+0xabc], R6 ;  /* 0x000abc0601007387 */ /* 0x000fe80000100800 */
[----:B------:R2:W-:Y:S01]  /*f150*/  STL [R1+0xab8], R7 ;  /* 0x000ab80701007387 */ /* 0x0005e20000100800 */
[----:B0-----:R-:W-:-:S03]  /*f160*/  IMAD.WIDE R4, R0, 0x2, R18 ;  /* 0x0000000200047825 */ /* 0x001fc600078e0212 */
[----:B------:R-:W-:Y:S04]  /*f170*/  STL [R1+0xac4], R8 ;  /* 0x000ac40801007387 */ /* 0x000fe80000100800 */
[----:B------:R0:W-:Y:S01]  /*f180*/  STL [R1+0xac0], R9 ;  /* 0x000ac00901007387 */ /* 0x0001e20000100800 */
[----:B--2---:R-:W-:-:S03]  /*f190*/  IMAD.WIDE R6, R0, 0x2, R14 ;  /* 0x0000000200067825 */ /* 0x004fc600078e020e */
[----:B------:R-:W-:Y:S04]  /*f1a0*/  STL [R1+0xacc], R4 ;  /* 0x000acc0401007387 */ /* 0x000fe80000100800 */
[----:B------:R2:W-:Y:S01]  /*f1b0*/  STL [R1+0xac8], R5 ;  /* 0x000ac80501007387 */ /* 0x0005e20000100800 */
[----:B0-----:R-:W-:-:S03]  /*f1c0*/  IMAD.WIDE R8, R0, 0x2, R2 ;  /* 0x0000000200087825 */ /* 0x001fc600078e0202 */
[----:B------:R-:W-:Y:S01]  /*f1d0*/  STL [R1+0xad4], R6 ;  /* 0x000ad40601007387 */ /* 0x000fe20000100800 */
[----:B--2---:R-:W-:-:S03]  /*f1e0*/  IMAD.WIDE R4, R0, 0x2, R12 ;  /* 0x0000000200047825 */ /* 0x004fc600078e020c */
[----:B------:R0:W-:Y:S04]  /*f1f0*/  STL [R1+0xad0], R7 ;  /* 0x000ad00701007387 */ /* 0x0001e80000100800 */
[----:B------:R-:W-:Y:S04]  /*f200*/  STL [R1+0xadc], R4 ;  /* 0x000adc0401007387 */ /* 0x000fe80000100800 */
[----:B------:R2:W-:Y:S01]  /*f210*/  STL [R1+0xad8], R5 ;  /* 0x000ad80501007387 */ /* 0x0005e20000100800 */
[----:B0-----:R-:W-:-:S03]  /*f220*/  IMAD.WIDE R6, R10, 0x2, R18 ;  /* 0x000000020a067825 */ /* 0x001fc600078e0212 */
[----:B------:R-:W-:Y:S04]  /*f230*/  STL [R1+0xae4], R8 ;  /* 0x000ae40801007387 */ /* 0x000fe80000100800 */
[----:B------:R0:W-:Y:S01]  /*f240*/  STL [R1+0xae0], R9 ;  /* 0x000ae00901007387 */ /* 0x0001e20000100800 */
[----:B--2---:R-:W-:-:S03]  /*f250*/  IMAD.WIDE R4, R10, 0x2, R14 ;  /* 0x000000020a047825 */ /* 0x004fc600078e020e */
[----:B------:R-:W-:Y:S01]  /*f260*/  STL [R1+0xaec], R6 ;  /* 0x000aec0601007387 */ /* 0x000fe20000100800 */
[----:B------:R-:W-:-:S03]  /*f270*/  IMAD R0, R17, 0x1c, RZ ;  /* 0x0000001c11007824 */ /* 0x000fc600078e02ff */
        /* <DEDUP_REMOVED lines=155> */
[----:B------:R-:W-:-:S03]  /*fc30*/  IMAD.SHL.U32 R0, R17, 0x10, RZ ;  /* 0x0000001011007824 */ /* 0x000fc600078e00ff */
        /* <DEDUP_REMOVED lines=197> */
[----:B------:R-:W-:-:S03]  /*10890*/  IMAD.WIDE R10, R11, 0x2, R2 ;  /* 0x000000020b0a7825 */ /* 0x000fc600078e0202 */
[----:B------:R0:W-:Y:S01]  /*108a0*/  STL [R1+0xe50], R7 ;  /* 0x000e500701007387 */ /* 0x0001e20000100800 */
[----:B--2---:R-:W-:-:S03]  /*108b0*/  IMAD.WIDE R4, R17, 0x2, R18 ;  /* 0x0000000211047825 */ /* 0x004fc600078e0212 */
[----:B------:R-:W-:Y:S04]  /*108c0*/  STL [R1+0xe5c], R8 ;  /* 0x000e5c0801007387 */ /* 0x000fe80000100800 */
[----:B------:R2:W-:Y:S01]  /*108d0*/  STL [R1+0xe58], R9 ;  /* 0x000e580901007387 */ /* 0x0005e20000100800 */
[----:B0-----:R-:W-:-:S03]  /*108e0*/  IMAD.WIDE R6, R17, 0x2, R14 ;  /* 0x0000000211067825 */ /* 0x001fc600078e020e */
[----:B------:R-:W-:Y:S01]  /*108f0*/  STL [R1+0xe64], R10 ;  /* 0x000e640a01007387 */ /* 0x000fe20000100800 */
[----:B------:R-:W-:-:S03]  /*10900*/  IMAD.WIDE R2, R17, 0x2, R2 ;  /* 0x0000000211027825 */ /* 0x000fc600078e0202 */
[----:B------:R-:W-:Y:S01]  /*10910*/  STL [R1+0xe60], R11 ;  /* 0x000e600b01007387 */ /* 0x000fe20000100800 */
[----:B--2---:R-:W-:-:S03]  /*10920*/  IMAD.WIDE R8, R17, 0x2, R12 ;  /* 0x0000000211087825 */ /* 0x004fc600078e020c */
[----:B------:R-:W-:Y:S04]  /*10930*/  STL [R1+0xe6c], R4 ;  /* 0x000e6c0401007387 */ /* 0x000fe80000100800 */
[----:B------:R-:W-:Y:S04]  /*10940*/  STL [R1+0xe68], R5 ;  /* 0x000e680501007387 */ /* 0x000fe80000100800 */
[----:B------:R-:W-:Y:S04]  /*10950*/  STL [R1+0xe74], R6 ;  /* 0x000e740601007387 */ /* 0x000fe80000100800 */
[----:B------:R-:W-:Y:S04]  /*10960*/  STL [R1+0xe70], R7 ;  /* 0x000e700701007387 */ /* 0x000fe80000100800 */
[----:B------:R-:W-:Y:S04]  /*10970*/  STL [R1+0xe7c], R8 ;  /* 0x000e7c0801007387 */ /* 0x000fe80000100800 */
[----:B------:R-:W-:Y:S04]  /*10980*/  STL [R1+0xe78], R9 ;  /* 0x000e780901007387 */ /* 0x000fe80000100800 */
[----:B------:R0:W-:Y:S04]  /*10990*/  STL [R1+0xe84], R2 ;  /* 0x000e840201007387 */ /* 0x0001e80000100800 */
[----:B------:R2:W-:Y:S04]  /*109a0*/  STL [R1+0xe80], R3 ;  /* 0x000e800301007387 */ /* 0x0005e80000100800 */
[----:B------:R1:W-:Y:S04]  /*109b0*/  STL [R1+0xa80], RZ ;  /* 0x000a80ff01007387 */ /* 0x0003e80000100800 */
        /* <DEDUP_REMOVED lines=475> */
[----:B------:R1:W-:Y:S01]  /*12770*/  STL [R1+0x3dc], RZ ;  /* 0x0003dcff01007387 */ /* 0x0003e20000100800 */
[----:B------:R-:W-:-:S03]  /*12780*/  IMAD.SHL.U32 R61, R17, 0x20, RZ ;  /* 0x00000020113d7824 */ /* 0x000fc600078e00ff */
[----:B------:R1:W-:Y:S04]  /*12790*/  STL [R1+0x3c0], RZ ;  /* 0x0003c0ff01007387 */ /* 0x0003e80000100800 */
[----:B------:R1:W-:Y:S04]  /*127a0*/  STL [R1+0x3c4], RZ ;  /* 0x0003c4ff01007387 */ /* 0x0003e80000100800 */
[----:B------:R1:W-:Y:S04]  /*127b0*/  STL [R1+0x3c8], RZ ;  /* 0x0003c8ff01007387 */ /* 0x0003e80000100800 */
[----:B------:R1:W-:Y:S04]  /*127c0*/  STL [R1+0x3cc], RZ ;  /* 0x0003ccff01007387 */ /* 0x0003e80000100800 */
[----:B------:R-:W3:Y:S01]  /*127d0*/  LDL R17, [R1+0xa6c] ;  /* 0x000a6c0001117983 */ /* 0x000ee20000100800 */
[----:B------:R-:W4:Y:S03]  /*127e0*/  S2R R18, SR_TID.X ;  /* 0x0000000000127919 */ /* 0x000f260000002100 */
        /* <DEDUP_REMOVED lines=9> */
[----:B----4-:R-:W-:-:S03]  /*12880*/  LOP3.LUT R18, R18, 0x1f, RZ, 0xc0, !PT ;  /* 0x0000001f12127812 */ /* 0x010fc600078ec0ff */
[----:B------:R1:W-:Y:S04]  /*12890*/  STL [R1+0x394], RZ ;  /* 0x000394ff01007387 */ /* 0x0003e80000100800 */
[----:B------:R1:W-:Y:S04]  /*128a0*/  STL [R1+0x398], RZ ;  /* 0x000398ff01007387 */ /* 0x0003e80000100800 */
[----:B------:R1:W-:Y:S04]  /*128b0*/  STL [R1+0x39c], RZ ;  /* 0x00039cff01007387 */ /* 0x0003e80000100800 */
[----:B------:R1:W-:Y:S04]  /*128c0*/  STL [R1+0x380], RZ ;  /* 0x000380ff01007387 */ /* 0x0003e80000100800 */
[----:B------:R1:W-:Y:S01]  /*128d0*/  STL [R1+0x384], RZ ;  /* 0x000384ff01007387 */ /* 0x0003e20000100800 */
[----:B0-----:R-:W-:-:S03]  /*128e0*/  IMAD.SHL.U32 R2, R18, 0x2, RZ ;  /* 0x0000000212027824 */ /* 0x001fc600078e00ff */
[----:B------:R1:W-:Y:S04]  /*128f0*/  STL [R1+0x388], RZ ;  /* 0x000388ff01007387 */ /* 0x0003e80000100800 */
[----:B------:R1:W-:Y:S04]  /*12900*/  STL [R1+0x38c], RZ ;  /* 0x00038cff01007387 */ /* 0x0003e80000100800 */
[----:B------:R1:W-:Y:S04]  /*12910*/  STL [R1+0x370], RZ ;  /* 0x000370ff01007387 */ /* 0x0003e80000100800 */
[----:B------:R1:W-:Y:S04]  /*12920*/  STL [R1+0x374], RZ ;  /* 0x000374ff01007387 */ /* 0x0003e80000100800 */
[----:B------:R1:W-:Y:S01]  /*12930*/  STL [R1+0x378], RZ ;  /* 0x000378ff01007387 */ /* 0x0003e20000100800 */
[----:B------:R-:W-:-:S03]  /*12940*/  LOP3.LUT R5, R2, 0x10, RZ, 0x3c, !PT ;  /* 0x0000001002057812 */ /* 0x000fc600078e3cff */
[----:B------:R1:W-:Y:S01]  /*12950*/  STL [R1+0x37c], RZ ;  /* 0x00037cff01007387 */ /* 0x0003e20000100800 */
[----:B--2---:R-:W-:-:S03]  /*12960*/  LOP3.LUT R3, R2, 0x30, RZ, 0x3c, !PT ;  /* 0x0000003002037812 */ /* 0x004fc600078e3cff */
[----:B------:R1:W-:Y:S01]  /*12970*/  STL [R1+0x360], RZ ;  /* 0x000360ff01007387 */ /* 0x0003e20000100800 */
[----:B------:R-:W-:-:S03]  /*12980*/  LOP3.LUT R4, R2, 0x20, RZ, 0x3c, !PT ;  /* 0x0000002002047812 */ /* 0x000fc600078e3cff */
[----:B------:R1:W-:Y:S04]  /*12990*/  STL [R1+0x364], RZ ;  /* 0x000364ff01007387 */ /* 0x0003e80000100800 */
[----:B------:R1:W-:Y:S04]  /*129a0*/  STL [R1+0x368], RZ ;  /* 0x000368ff01007387 */ /* 0x0003e80000100800 */
[----:B------:R1:W-:Y:S04]  /*129b0*/  STL [R1+0x36c], RZ ;  /* 0x00036cff01007387 */ /* 0x0003e80000100800 */
[----:B------:R1:W-:Y:S04]  /*129c0*/  STL [R1+0x350], RZ ;  /* 0x000350ff01007387 */ /* 0x0003e80000100800 */
[----:B------:R1:W-:Y:S04]  /*129d0*/  STL [R1+0x354], RZ ;  /* 0x000354ff01007387 */ /* 0x0003e80000100800 */
[----:B------:R1:W-:Y:S04]  /*129e0*/  STL [R1+0x358], RZ ;  /* 0x000358ff01007387 */ /* 0x0003e80000100800 */
[----:B------:R1:W-:Y:S01]  /*129f0*/  STL [R1+0x35c], RZ ;  /* 0x00035cff01007387 */ /* 0x0003e20000100800 */
[----:B------:R-:W-:Y:S01]  /*12a00*/  USHF.R.S32.HI UR7, URZ, 0x1f, UR4 ;  /* 0x0000001fff077899 */ /* 0x000fe20008011404 */
[----:B------:R-:W-:Y:S01]  /*12a10*/  SHF.R.S32.HI R0, RZ, 0x1f, R61 ;  /* 0x0000001fff007819 */ /* 0x000fe2000001143d */
[----:B------:R-:W-:-:S02]  /*12a20*/  USHF.L.U32 UR6, UR6, 0x5, URZ ;  /* 0x0000000506067899 */ /* 0x000fc400080006ff */
[----:B------:R-:W-:Y:S01]  /*12a30*/  ULEA.HI UR7, UR7, UR4, URZ, 0x5 ;  /* 0x0000000407077291 */ /* 0x000fe2000f8f28ff */
[C---:B------:R-:W-:Y:S01]  /*12a40*/  SHF.L.U64.HI R0, R61.reuse, 0x1, R0 ;  /* 0x000000013d007819 */ /* 0x040fe20000010200 */
[----:B------:R-:W-:Y:S01]  /*12a50*/  USHF.R.S32.HI UR4, URZ, 0x1f, UR6 ;  /* 0x0000001fff047899 */ /* 0x000fe20008011406 */
[----:B------:R-:W-:Y:S02]  /*12a60*/  CS2R R52, SRZ ;  /* 0x0000000000347805 */ /* 0x000fe4000001ff00 */
[----:B------:R-:W-:Y:S01]  /*12a70*/  CS2R R54, SRZ ;  /* 0x0000000000367805 */ /* 0x000fe2000001ff00 */
[----:B------:R-:W-:Y:S01]  /*12a80*/  IMAD.SHL.U32 R61, R61, 0x2, RZ ;  /* 0x000000023d3d7824 */ /* 0x000fe200078e00ff */
[----:B------:R-:W-:Y:S02]  /*12a90*/  USHF.L.U32 UR10, UR6, 0x1, URZ ;  /* 0x00000001060a7899 */ /* 0x000fe400080006ff */
[----:B------:R-:W-:Y:S02]  /*12aa0*/  USHF.R.S32.HI UR7, URZ, 0x5, UR7 ;  /* 0x00000005ff077899 */ /* 0x000fe40008011407 */
[----:B------:R-:W-:Y:S01]  /*12ab0*/  USHF.L.U64.HI UR4, UR6, 0x1, UR4 ;  /* 0x0000000106047899 */ /* 0x000fe20008010204 */
[----:B---3--:R-:W-:-:S02]  /*12ac0*/  LOP3.LUT R5, R17, 0x20, RZ, 0x3c, !PT ;  /* 0x0000002011057812 */ /* 0x008fc400078e3cff */
[C---:B------:R-:W-:Y:S02]  /*12ad0*/  LOP3.LUT R3, R17.reuse, 0x60, RZ, 0x3c, !PT ;  /* 0x0000006011037812 */ /* 0x040fe400078e3cff */
[----:B------:R-:W-:Y:S01]  /*12ae0*/  LOP3.LUT R4, R17, 0x40, RZ, 0x3c, !PT ;  /* 0x0000004011047812 */ /* 0x000fe200078e3cff */
[----:B------:R1:W-:Y:S04]  /*12af0*/  STL [R1+0x1280], R5 ;  /* 0x0012800501007387 */ /* 0x0003e80000100800 */
[----:B------:R1:W-:Y:S04]  /*12b00*/  STL [R1+0x1278], R3 ;  /* 0x0012780301007387 */ /* 0x0003e80000100800 */
[----:B------:R1:W-:Y:S02]  /*12b10*/  STL [R1+0x127c], R4 ;  /* 0x00127c0401007387 */ /* 0x0003e40000100800 */
.L_x_1:
[----:B-----5:R0:W-:Y:S01]  /*12b20*/  STL [R1+0x1fe8], R37 ;  /* 0x001fe82501007387 */ /* 0x0201e20000100800 */
[----:B-1----:R-:W1:Y:S03]  /*12b30*/  LDC R3, c[0x0][0x3a0] ;  /* 0x0000e800ff037b82 */ /* 0x002e660000000800 */
[----:B------:R-:W2:Y:S04]  /*12b40*/  LDL R5, [R1+0xa84] ;  /* 0x000a840001057983 */ /* 0x000ea80000100800 */
[----:B------:R-:W2:Y:S04]  /*12b50*/  LDL R4, [R1+0xa88] ;  /* 0x000a880001047983 */ /* 0x000ea80000100800 */
[----:B0-----:R-:W1:Y:S04]  /*12b60*/  LDL R37, [R1+0xa80] ;  /* 0x000a800001257983 */ /* 0x001e680000100800 */
[----:B------:R-:W-:Y:S04]  /*12b70*/  STL [R1+0x1fc4], R30 ;  /* 0x001fc41e01007387 */ /* 0x000fe80000100800 */
[----:B------:R-:W-:Y:S04]  /*12b80*/  STL [R1+0x1fcc], R30 ;  /* 0x001fcc1e01007387 */ /* 0x000fe80000100800 */
[----:B------:R-:W-:Y:S04]  /*12b90*/  STL [R1+0x1fd4], R30 ;  /* 0x001fd41e01007387 */ /* 0x000fe80000100800 */
[----:B------:R-:W-:Y:S04]  /*12ba0*/  STL [R1+0x1fdc], R30 ;  /* 0x001fdc1e01007387 */ /* 0x000fe80000100800 */
[----:B------:R0:W-:Y:S04]  /*12bb0*/  STL [R1+0x1fe4], R30 ;  /* 0x001fe41e01007387 */ /* 0x0001e80000100800 */
[----:B------:R-:W-:Y:S04]  /*12bc0*/  STL [R1+0x1fc0], R31 ;  /* 0x001fc01f01007387 */ /* 0x000fe80000100800 */
        /* <DEDUP_REMOVED lines=83> */
[----:B------:R-:W-:Y:S01]  /*13100*/  STL [R1+0x1e80], R49 ;  /* 0x001e803101007387 */ /* 0x000fe20000100800 */
[----:B-1----:R-:W-:-:S03]  /*13110*/  IMAD R3, R37, -0x20, R3 ;  /* 0xffffffe025037824 */ /* 0x002fc600078e0203 */
[----:B------:R-:W-:Y:S04]  /*13120*/  STL [R1+0x1e7c], R48 ;  /* 0x001e7c3001007387 */ /* 0x000fe80000100800 */
[----:B------:R-:W-:Y:S04]  /*13130*/  STL [R1+0x1e78], R47 ;  /* 0x001e782f01007387 */ /* 0x000fe80000100800 */
[----:B------:R-:W-:Y:S04]  /*13140*/  STL [R1+0x1e74], R46 ;  /* 0x001e742e01007387 */ /* 0x000fe80000100800 */
[----:B------:R-:W-:Y:S04]  /*13150*/  STL [R1+0x1e70], R45 ;  /* 0x001e702d01007387 */ /* 0x000fe80000100800 */
[----:B------:R-:W-:Y:S01]  /*13160*/  STL [R1+0x1e6c], R44 ;  /* 0x001e6c2c01007387 */ /* 0x000fe20000100800 */
[----:B------:R-:W-:-:S03]  /*13170*/  ISETP.GT.AND P0, PT, R3, RZ, PT ;  /* 0x000000ff0300720c */ /* 0x000fc60003f04270 */
[----:B------:R-:W-:Y:S04]  /*13180*/  STL [R1+0x1e68], R43 ;  /* 0x001e682b01007387 */ /* 0x000fe80000100800 */
[----:B------:R-:W-:Y:S04]  /*13190*/  STL [R1+0x1e64], R42 ;  /* 0x001e642a01007387 */ /* 0x000fe80000100800 */
[----:B------:R-:W-:Y:S04]  /*131a0*/  STL [R1+0x1e60], R41 ;  /* 0x001e602901007387 */ /* 0x000fe80000100800 */
[----:B------:R-:W-:Y:S04]  /*131b0*/  STL [R1+0x1e5c], R40 ;  /* 0x001e5c2801007387 */ /* 0x000fe80000100800 */
[----:B------:R-:W-:Y:S04]  /*131c0*/  STL [R1+0x1e58], R39 ;  /* 0x001e582701007387 */ /* 0x000fe80000100800 */
[----:B------:R-:W-:Y:S04]  /*131d0*/  STL [R1+0x1e54], R38 ;  /* 0x001e542601007387 */ /* 0x000fe80000100800 */
[----:B------:R-:W-:Y:S01]  /*131e0*/  STL [R1+0x1dcc], R61 ;  /* 0x001dcc3d01007387 */ /* 0x000fe20000100800 */
[----:B------:R-:W-:-:S03]  /*131f0*/  PRMT R34, RZ, 0x7610, R34 ;  /* 0x00007610ff227816 */ /* 0x000fc60000000022 */
[----:B-----5:R-:W-:Y:S04]  /*13200*/  STL [R1+0x1dc8], R60 ;  /* 0x001dc83c01007387 */ /* 0x020fe80000100800 */
[----:B------:R-:W-:Y:S04]  /*13210*/  STL [R1+0x1dd0], R60 ;  /* 0x001dd03c01007387 */ /* 0x000fe80000100800 */
[----:B------:R-:W-:Y:S04]  /*13220*/  STL.64 [R1+0x1bd8], R54 ;  /* 0x001bd83601007387 */ /* 0x000fe80000100a00 */
[----:B------:R-:W-:Y:S04]  /*13230*/  STL [R1+0x1dd8], R54 ;  /* 0x001dd83601007387 */ /* 0x000fe80000100800 */
[----:B------:R-:W-:Y:S04]  /*13240*/  STL [R1+0x1dd4], R55 ;  /* 0x001dd43701007387 */ /* 0x000fe80000100800 */
[----:B------:R-:W-:Y:S04]  /*13250*/  STL.64 [R1+0x1bd0], R52 ;  /* 0x001bd03401007387 */ /* 0x000fe80000100a00 */
[----:B------:R-:W-:Y:S04]  /*13260*/  STL [R1+0x1ddc], R53 ;  /* 0x001ddc3501007387 */ /* 0x000fe80000100800 */
[----:B------:R-:W-:Y:S04]  /*13270*/  STL [R1+0x14d0], R0 ;  /* 0x0014d00001007387 */ /* 0x000fe80000100800 */
[----:B------:R-:W-:Y:S04]  /*13280*/  STL [R1+0x1de0], R0 ;  /* 0x001de00001007387 */ /* 0x000fe80000100800 */
[----:B------:R-:W3:Y:S04]  /*13290*/  LDL.LU R37, [R1+0x1fe8] ;  /* 0x001fe80001257983 */ /* 0x000ee80000300800 */
[----:B--2---:R-:W2:Y:S04]  /*132a0*/  @P0 LDG.E.U16 R34, desc[UR8][R4.64] ;  /* 0x0000000804220981 */ /* 0x004ea8000c1e1500 */
[----:B------:R-:W4:Y:S01]  /*132b0*/  LDL.64 R4, [R1+0x9e8] ;  /* 0x0009e80001047983 */ /* 0x000f220000100a00 */
[----:B------:R-:W-:-:S02]  /*132c0*/  PRMT R35, RZ, 0x7610, R35 ;  /* 0x00007610ff237816 */ /* 0x000fc40000000023 */
[----:B------:R-:W-:-:S04]  /*132d0*/  PRMT R36, RZ, 0x7610, R36 ;  /* 0x00007610ff247816 */ /* 0x000fc80000000024 */
[----:B----4-:R-:W4:Y:S04]  /*132e0*/  @P0 LDG.E.U16 R35, desc[UR8][R4.64] ;  /* 0x0000000804230981 */ /* 0x010f28000c1e1500 */
[----:B------:R-:W2:Y:S01]  /*132f0*/  LDL.64 R4, [R1+0xa60] ;  /* 0x000a600001047983 */ /* 0x000ea20000100a00 */
[----:B---3--:R-:W-:-:S03]  /*13300*/  PRMT R37, RZ, 0x7610, R37 ;  /* 0x00007610ff257816 */ /* 0x008fc60000000025 */
[----:B--2---:R-:W2:Y:S04]  /*13310*/  @P0 LDG.E.U16 R36, desc[UR8][R4.64] ;  /* 0x0000000804240981 */ /* 0x004ea8000c1e1500 */
[----:B------:R-:W3:Y:S01]  /*13320*/  LDL.64 R4, [R1+0x9e0] ;  /* 0x0009e00001047983 */ /* 0x000ee20000100a00 */
[----:B------:R-:W-:-:S03]  /*13330*/  ISETP.GT.AND P1, PT, R3, 0x1, PT ;  /* 0x000000010300780c */ /* 0x000fc60003f24270 */
[----:B---3--:R1:W3:Y:S04]  /*13340*/  @P0 LDG.E.U16 R37, desc[UR8][R4.64] ;  /* 0x0000000804250981 */ /* 0x0082e8000c1e1500 */
[----:B------:R-:W1:Y:S04]  /*13350*/  LDL R4, [R1+0xe80] ;  /* 0x000e800001047983 */ /* 0x000e680000100800 */
[----:B------:R-:W1:Y:S01]  /*13360*/  LDL R5, [R1+0xe84] ;  /* 0x000e840001057983 */ /* 0x000e620000100800 */
[----:B0-----:R-:W-:Y:S02]  /*13370*/  PRMT R30, RZ, 0x7610, R30 ;  /* 0x00007610ff1e7816 */ /* 0x001fe4000000001e */
[----:B-1----:R-:W-:-:S04]  /*13380*/  @P1 LOP3.LUT R5, R5, R4, RZ, 0x3c, !PT ;  /* 0x0000000405051212 */ /* 0x002fc800078e3cff */
[----:B------:R-:W-:-:S04]  /*13390*/  @P1 LOP3.LUT R4, R5, R4, RZ, 0x3c, !PT ;  /* 0x0000000405041212 */ /* 0x000fc800078e3cff */
[----:B------:R-:W-:-:S05]  /*133a0*/  @P1 LOP3.LUT R5, R5, R4, RZ, 0x3c, !PT ;  /* 0x0000000405051212 */ /* 0x000fca00078e3cff */
[----:B------:R-:W2:Y:S04]  /*133b0*/  @P1 LDG.E.U16 R30, desc[UR8][R4.64] ;  /* 0x00000008041e1981 */ /* 0x000ea8000c1e1500 */
[----:B--2---:R0:W-:Y:S04]  /*133c0*/  STL [R1+0x6c0], R30 ;  /* 0x0006c01e01007387 */ /* 0x0041e80000100800 */
[----:B0-----:R-:W2:Y:S04]  /*133d0*/  LDL.LU R30, [R1+0x1fe4] ;  /* 0x001fe400011e7983 */ /* 0x001ea80000300800 */
[----:B------:R-:W2:Y:S04]  /*133e0*/  LDL R4, [R1+0xe78] ;  /* 0x000e780001047983 */ /* 0x000ea80000100800 */
[----:B------:R-:W2:Y:S01]  /*133f0*/  LDL R5, [R1+0xe7c] ;  /* 0x000e7c0001057983 */ /* 0x000ea20000100800 */
[----:B------:R-:W-:-:S02]  /*13400*/  PRMT R31, RZ, 0x7610, R31 ;  /* 0x00007610ff1f7816 */ /* 0x000fc4000000001f */
[----:B--2---:R-:W-:-:S04]  /*13410*/  @P1 LOP3.LUT R5, R5, R4, RZ, 0x3c, !PT ;  /* 0x0000000405051212 */ /* 0x004fc800078e3cff */
        /* <DEDUP_REMOVED lines=20> */
[----:B------:R-:W2:Y:S01]  /*13560*/  @P1 LDG.E.U16 R31, desc[UR8][R4.64] ;  /* 0x00000008041f1981 */ /* 0x000ea2000c1e1500 */
[----:B------:R-:W-:-:S03]  /*13570*/  ISETP.GT.AND P0, PT, R3, 0x2, PT ;  /* 0x000000020300780c */ /* 0x000fc60003f04270 */
        /* <DEDUP_REMOVED lines=82> */
[----:B------:R0:W2:Y:S04]  /*13aa0*/  @P0 LDG.E.U16 R30, desc[UR8][R4.64] ;  /* 0x00000008041e0981 */ /* 0x0000a8000c1e1500 */
[----:B------:R-:W0:Y:S04]  /*13ab0*/  LDL R4, [R1+0xe18] ;  /* 0x000e180001047983 */ /* 0x000e280000100800 */
[----:B------:R-:W0:Y:S01]  /*13ac0*/  LDL R5, [R1+0xe1c] ;  /* 0x000e1c0001057983 */ /* 0x000e220000100800 */
[----:B------:R-:W-:Y:S02]  /*13ad0*/  PRMT R31, RZ, 0x7610, R31 ;  /* 0x00007610ff1f7816 */ /* 0x000fe4000000001f */
[----:B0-----:R-:W-:-:S04]  /*13ae0*/  @P0 LOP3.LUT R5, R5, R4, RZ, 0x3c, !PT ;  /* 0x0000000405050212 */ /* 0x001fc800078e3cff */
        /* <DEDUP_REMOVED lines=19> */
[----:B------:R-:W-:Y:S02]  /*13c20*/  ISETP.GT.AND P1, PT, R3, 0x5, PT ;  /* 0x000000050300780c */ /* 0x000fe40003f24270 */
[----:B------:R-:W-:-:S11]  /*13c30*/  PRMT R26, RZ, 0x7610, R26 ;  /* 0x00007610ff1a7816 */ /* 0x000fd6000000001a */
[----:B0-----:R-:W-:-:S04]  /*13c40*/  @P1 LOP3.LUT R5, R5, R4, RZ, 0x3c, !PT ;  /* 0x0000000405051212 */ /* 0x001fc800078e3cff */
        /* <DEDUP_REMOVED lines=313> */
[----:B------:R-:W3:Y:S04]  /*14fe0*/  LDL R4, [R1+0xce0] ;  /* 0x000ce00001047983 */ /* 0x000ee80000100800 */
[----:B------:R-:W3:Y:S01]  /*14ff0*/  LDL R5, [R1+0xce4] ;  /* 0x000ce40001057983 */ /* 0x000ee20000100800 */
[----:B--2---:R-:W-:-:S02]  /*15000*/  PRMT R18, RZ, 0x7610, R18 ;  /* 0x00007610ff127816 */ /* 0x004fc40000000012 */
[----:B---3--:R-:W-:-:S04]  /*15010*/  @P0 LOP3.LUT R5, R5, R4, RZ, 0x3c, !PT ;  /* 0x0000000405050212 */ /* 0x008fc800078e3cff */
[----:B------:R-:W-:-:S04]  /*15020*/  @P0 LOP3.LUT R4, R5, R4, RZ, 0x3c, !PT ;  /* 0x0000000405040212 */ /* 0x000fc800078e3cff */
[----:B------:R-:W-:-:S05]  /*15030*/  @P0 LOP3.LUT R5, R5, R4, RZ, 0x3c, !PT ;  /* 0x0000000405050212 */ /* 0x000fca00078e3cff */
[----:B------:R-:W2:Y:S04]  /*15040*/  @P0 LDG.E.U16 R18, desc[UR8][R4.64] ;  /* 0x0000000804120981 */ /* 0x000ea8000c1e1500 */
        /* <DEDUP_REMOVED lines=41> */
[----:B------:R-:W-:-:S02]  /*152e0*/  PRMT R19, RZ, 0x7610, R19 ;  /* 0x00007610ff137816 */ /* 0x000fc40000000013 */
[----:B---3--:R-:W-:-:S04]  /*152f0*/  @P1 LOP3.LUT R5, R5, R4, RZ, 0x3c, !PT ;  /* 0x0000000405051212 */ /* 0x008fc800078e3cff */
[----:B------:R-:W-:-:S04]  /*15300*/  @P1 LOP3.LUT R4, R5, R4, RZ, 0x3c, !PT ;  /* 0x0000000405041212 */ /* 0x000fc800078e3cff */
[----:B------:R-:W-:-:S05]  /*15310*/  @P1 LOP3.LUT R5, R5, R4, RZ, 0x3c, !PT ;  /* 0x0000000405051212 */ /* 0x000fca00078e3cff */
[----:B------:R-:W3:Y:S04]  /*15320*/  @P1 LDG.E.U16 R19, desc[UR8][R4.64] ;  /* 0x0000000804131981 */ /* 0x000ee8000c1e1500 */
[----:B---3--:R0:W-:Y:S04]  /*15330*/  STL [R1+0x698], R19 ;  /* 0x0006981301007387 */ /* 0x0081e80000100800 */
[----:B0-----:R-:W3:Y:S04]  /*15340*/  LDL.LU R19, [R1+0x1f30] ;  /* 0x001f300001137983 */ /* 0x001ee80000300800 */
        /* <DEDUP_REMOVED lines=28> */
[----:B---3--:R-:W-:Y:S02]  /*15510*/  PRMT R19, RZ, 0x7610, R19 ;  /* 0x00007610ff137816 */ /* 0x008fe40000000013 */
[----:B0-----:R-:W-:-:S04]  /*15520*/  @P0 LOP3.LUT R5, R5, R4, RZ, 0x3c, !PT ;  /* 0x0000000405050212 */ /* 0x001fc800078e3cff */
[----:B------:R-:W-:-:S04]  /*15530*/  @P0 LOP3.LUT R4, R5, R4, RZ, 0x3c, !PT ;  /* 0x0000000405040212 */ /* 0x000fc800078e3cff */
[----:B------:R-:W-:-:S05]  /*15540*/  @P0 LOP3.LUT R5, R5, R4, RZ, 0x3c, !PT ;  /* 0x0000000405050212 */ /* 0x000fca00078e3cff */
[----:B------:R0:W3:Y:S04]  /*15550*/  @P0 LDG.E.U16 R19, desc[UR8][R4.64] ;  /* 0x0000000804130981 */ /* 0x0000e8000c1e1500 */
        /* <DEDUP_REMOVED lines=356> */
[----:B------:R0:W3:Y:S04]  /*16ba0*/  @P0 LDG.E.U16 R47, desc[UR8][R4.64] ;  /* 0x00000008042f0981 */ /* 0x0000e8000c1e1500 */
[----:B------:R-:W0:Y:S04]  /*16bb0*/  LDL R4, [R1+0xb48] ;  /* 0x000b480001047983 */ /* 0x000e280000100800 */
[----:B------:R-:W0:Y:S01]  /*16bc0*/  LDL R5, [R1+0xb4c] ;  /* 0x000b4c0001057983 */ /* 0x000e220000100800 */
[----:B--2---:R-:W-:Y:S02]  /*16bd0*/  PRMT R6, RZ, 0x7610, R6 ;  /* 0x00007610ff067816 */ /* 0x004fe40000000006 */
[----:B0-----:R-:W-:-:S04]  /*16be0*/  @P0 LOP3.LUT R5, R5, R4, RZ, 0x3c, !PT ;  /* 0x0000000405050212 */ /* 0x001fc800078e3cff */
[----:B------:R-:W-:-:S04]  /*16bf0*/  @P0 LOP3.LUT R4, R5, R4, RZ, 0x3c, !PT ;  /* 0x0000000405040212 */ /* 0x000fc800078e3cff */
[----:B------:R-:W-:-:S05]  /*16c00*/  @P0 LOP3.LUT R5, R5, R4, RZ, 0x3c, !PT ;  /* 0x0000000405050212 */ /* 0x000fca00078e3cff */
[----:B------:R-:W2:Y:S04]  /*16c10*/  @P0 LDG.E.U16 R6, desc[UR8][R4.64] ;  /* 0x0000000804060981 */ /* 0x000ea8000c1e1500 */
[----:B---3--:R0:W-:Y:S04]  /*16c20*/  STL [R1+0x604], R47 ;  /* 0x0006042f01007387 */ /* 0x0081e80000100800 */
[----:B0-----:R-:W3:Y:S04]  /*16c30*/  LDL R47, [R1+0xb24] ;  /* 0x000b2400012f7983 */ /* 0x001ee80000100800 */
[----:B--2---:R0:W-:Y:S04]  /*16c40*/  STL [R1+0x600], R6 ;  /* 0x0006000601007387 */ /* 0x0041e80000100800 */
[----:B0-----:R-:W2:Y:S04]  /*16c50*/  LDL.LU R6, [R1+0x1eac] ;  /* 0x001eac0001067983 */ /* 0x001ea80000300800 */
[----:B------:R-:W2:Y:S04]  /*16c60*/  LDL R4, [R1+0xb40] ;  /* 0x000b400001047983 */ /* 0x000ea80000100800 */
[----:B------:R-:W2:Y:S01]  /*16c70*/  LDL R5, [R1+0xb44] ;  /* 0x000b440001057983 */ /* 0x000ea20000100800 */
[----:B------:R-:W-:-:S02]  /*16c80*/  ISETP.GT.AND P1, PT, R3, 0x1b, PT ;  /* 0x0000001b0300780c */ /* 0x000fc40003f24270 */
[----:B------:R-:W-:-:S11]  /*16c90*/  PRMT R7, RZ, 0x7610, R7 ;  /* 0x00007610ff077816 */ /* 0x000fd60000000007 */
        /* <DEDUP_REMOVED lines=31> */
[----:B------:R-:W-:Y:S02]  /*16e90*/  ISETP.GT.AND P0, PT, R3, 0x1c, PT ;  /* 0x0000001c0300780c */ /* 0x000fe40003f04270 */
[----:B------:R-:W-:Y:S01]  /*16ea0*/  PRMT R6, RZ, 0x7610, R6 ;  /* 0x00007610ff067816 */ /* 0x000fe20000000006 */
[----:B--2---:R0:W-:Y:S04]  /*16eb0*/  STL [R1+0x5e0], R2 ;  /* 0x0005e00201007387 */ /* 0x0041e80000100800 */
[----:B0-----:R-:W2:Y:S04]  /*16ec0*/  LDL.LU R2, [R1+0x1e9c] ;  /* 0x001e9c0001027983 */ /* 0x001ea80000300800 */
[----:B------:R-:W2:Y:S02]  /*16ed0*/  LDL R5, [R1+0xb20] ;  /* 0x000b200001057983 */ /* 0x000ea40000100800 */
[----:B---3--:R-:W-:Y:S01]  /*16ee0*/  @P0 IMAD.MOV.U32 R4, RZ, RZ, R47 ;  /* 0x000000ffff040224 */ /* 0x008fe200078e002f */
[----:B------:R-:W-:-:S02]  /*16ef0*/  PRMT R7, RZ, 0x7610, R7 ;  /* 0x00007610ff077816 */ /* 0x000fc40000000007 */
[----:B------:R-:W-:Y:S01]  /*16f00*/  PRMT R8, RZ, 0x7610, R8 ;  /* 0x00007610ff087816 */ /* 0x000fe20000000008 */
[----:B------:R-:W3:Y:S04]  /*16f10*/  LDL R47, [R1+0xaf4] ;  /* 0x000af400012f7983 */ /* 0x000ee80000100800 */
[----:B--2---:R0:W2:Y:S04]  /*16f20*/  @P0 LDG.E.U16 R6, desc[UR8][R4.64] ;  /* 0x0000000804060981 */ /* 0x0040a8000c1e1500 */
[----:B------:R-:W0:Y:S04]  /*16f30*/  LDL R4, [R1+0xb18] ;  /* 0x000b180001047983 */ /* 0x000e280000100800 */
[----:B------:R-:W0:Y:S02]  /*16f40*/  LDL R5, [R1+0xb1c] ;  /* 0x000b1c0001057983 */ /* 0x000e240000100800 */
[----:B0-----:R-:W-:-:S04]  /*16f50*/  @P0 LOP3.LUT R5, R5, R4, RZ, 0x3c, !PT ;  /* 0x0000000405050212 */ /* 0x001fc800078e3cff */
[----:B------:R-:W-:-:S04]  /*16f60*/  @P0 LOP3.LUT R4, R5, R4, RZ, 0x3c, !PT ;  /* 0x0000000405040212 */ /* 0x000fc800078e3cff */
[----:B------:R-:W-:-:S05]  /*16f70*/  @P0 LOP3.LUT R5, R5, R4, RZ, 0x3c, !PT ;  /* 0x0000000405050212 */ /* 0x000fca00078e3cff */
[----:B------:R0:W2:Y:S04]  /*16f80*/  @P0 LDG.E.U16 R7, desc[UR8][R4.64] ;  /* 0x0000000804070981 */ /* 0x0000a8000c1e1500 */
[----:B------:R-:W0:Y:S04]  /*16f90*/  LDL R4, [R1+0xb10] ;  /* 0x000b100001047983 */ /* 0x000e280000100800 */
[----:B------:R-:W0:Y:S02]  /*16fa0*/  LDL R5, [R1+0xb14] ;  /* 0x000b140001057983 */ /* 0x000e240000100800 */
        /* <DEDUP_REMOVED lines=28> */
[----:B------:R-:W-:-:S03]  /*17170*/  PRMT R61, RZ, 0x7610, R61 ;  /* 0x00007610ff3d7816 */ /* 0x000fc6000000003d */
[----:B--2---:R0:W-:Y:S04]  /*17180*/  STL [R1+0x5d4], R58 ;  /* 0x0005d43a01007387 */ /* 0x0041e80000100800 */
[----:B0-----:R-:W2:Y:S04]  /*17190*/  LDL.LU R58, [R1+0x1e94] ;  /* 0x001e9400013a7983 */ /* 0x001ea80000300800 */
[----:B------:R-:W2:Y:S01]  /*171a0*/  LDL R5, [R1+0xaf0] ;  /* 0x000af00001057983 */ /* 0x000ea20000100800 */
[----:B---3--:R-:W-:Y:S01]  /*171b0*/  @P1 IMAD.MOV.U32 R4, RZ, RZ, R47 ;  /* 0x000000ffff041224 */ /* 0x008fe200078e002f */
[----:B------:R-:W-:-:S02]  /*171c0*/  PRMT R57, RZ, 0x7610, R57 ;  /* 0x00007610ff397816 */ /* 0x000fc40000000039 */
[----:B------:R-:W3:Y:S04]  /*171d0*/  LDL R47, [R1+0xac4] ;  /* 0x000ac400012f7983 */ /* 0x000ee80000100800 */
[----:B--2---:R0:W2:Y:S04]  /*171e0*/  @P1 LDG.E.U16 R61, desc[UR8][R4.64] ;  /* 0x00000008043d1981 */ /* 0x0040a8000c1e1500 */
[----:B------:R-:W0:Y:S04]  /*171f0*/  LDL R4, [R1+0xae8] ;  /* 0x000ae80001047983 */ /* 0x000e280000100800 */
[----:B------:R-:W0:Y:S02]  /*17200*/  LDL R5, [R1+0xaec] ;  /* 0x000aec0001057983 */ /* 0x000e240000100800 */
[----:B0-----:R-:W-:-:S04]  /*17210*/  @P1 LOP3.LUT R5, R5, R4, RZ, 0x3c, !PT ;  /* 0x0000000405051212 */ /* 0x001fc800078e3cff */
        /* <DEDUP_REMOVED lines=43> */
[----:B---3--:R-:W-:-:S05]  /*174d0*/  @P1 IMAD.MOV.U32 R4, RZ, RZ, R47 ;  /* 0x000000ffff041224 */ /* 0x008fca00078e002f */
[----:B--2---:R-:W2:Y:S04]  /*174e0*/  @P1 LDG.E.U16 R49, desc[UR8][R4.64] ;  /* 0x0000000804311981 */ /* 0x004ea8000c1e1500 */
        /* <DEDUP_REMOVED lines=13> */
[----:B------:R-:W-:Y:S01]  /*175c0*/  PRMT R46, RZ, 0x7610, R46 ;  /* 0x00007610ff2e7816 */ /* 0x000fe2000000002e */
[----:B------:R-:W0:Y:S01]  /*175d0*/  S2R R47, SR_TID.X ;  /* 0x00000000002f7919 */ /* 0x000e220000002100 */
[----:B--2---:R-:W-:-:S04]  /*175e0*/  @P1 LOP3.LUT R5, R5, R4, RZ, 0x3c, !PT ;  /* 0x0000000405051212 */ /* 0x004fc800078e3cff */
[----:B------:R-:W-:-:S04]  /*175f0*/  @P1 LOP3.LUT R4, R5, R4, RZ, 0x3c, !PT ;  /* 0x0000000405041212 */ /* 0x000fc800078e3cff */
[----:B------:R-:W-:-:S05]  /*17600*/  @P1 LOP3.LUT R5, R5, R4, RZ, 0x3c, !PT ;  /* 0x0000000405051212 */ /* 0x000fca00078e3cff */
[----:B------:R-:W2:Y:S01]  /*17610*/  @P1 LDG.E.U16 R46, desc[UR8][R4.64] ;  /* 0x00000008042e1981 */ /* 0x000ea2000c1e1500 */
[----:B0-----:R-:W-:-:S04]  /*17620*/  LOP3.LUT R47, R47, 0x1f, RZ, 0xc0, !PT ;  /* 0x0000001f2f2f7812 */ /* 0x001fc800078ec0ff */
[----:B------:R-:W-:Y:S02]  /*17630*/  ISETP.GE.AND P0, PT, R47, R3, PT ;  /* 0x000000032f00720c */ /* 0x000fe40003f06270 */
[----:B------:R-:W3:Y:S04]  /*17640*/  LDL.LU R47, [R1+0x1e78] ;  /* 0x001e7800012f7983 */ /* 0x000ee80000300800 */
        /* <DEDUP_REMOVED lines=9> */
[----:B------:R-:W-:Y:S01]  /*176e0*/  PRMT R44, RZ, 0x7610, R44 ;  /* 0x00007610ff2c7816 */ /* 0x000fe2000000002c */
[----:B------:R-:W-:Y:S06]  /*176f0*/  BAR.SYNC.DEFER_BLOCKING 0x0 ;  /* 0x0000000000007b1d */ /* 0x000fec0000010000 */
[----:B--2---:R0:W-:Y:S04]  /*17700*/  STL [R1+0x4c0], R45 ;  /* 0x0004c02d01007387 */ /* 0x0041e80000100800 */
[----:B0-----:R-:W2:Y:S04]  /*17710*/  LDL.LU R45, [R1+0x1e70] ;  /* 0x001e7000012d7983 */ /* 0x001ea80000300800 */
[----:B------:R-:W2:Y:S04]  /*17720*/  LDL R4, [R1+0x1230] ;  /* 0x0012300001047983 */ /* 0x000ea80000100800 */
[----:B------:R-:W2:Y:S02]  /*17730*/  LDL R5, [R1+0x1234] ;  /* 0x0012340001057983 */ /* 0x000ea40000100800 */
[----:B--2---:R-:W-:-:S04]  /*17740*/  @!P0 LOP3.LUT R5, R5, R4, RZ, 0x3c, !PT ;  /* 0x0000000405058212 */ /* 0x004fc800078e3cff */
[----:B------:R-:W-:-:S04]  /*17750*/  @!P0 LOP3.LUT R4, R5, R4, RZ, 0x3c, !PT ;  /* 0x0000000405048212 */ /* 0x000fc800078e3cff */
[----:B------:R-:W-:-:S05]  /*17760*/  @!P0 LOP3.LUT R5, R5, R4, RZ, 0x3c, !PT ;  /* 0x0000000405058212 */ /* 0x000fca00078e3cff */
[----:B------:R-:W2:Y:S04]  /*17770*/  @!P0 LDG.E.U16 R44, desc[UR8][R4.64] ;  /* 0x00000008042c8981 */ /* 0x000ea8000c1e1500 */
[----:B--2---:R0:W-:Y:S04]  /*17780*/  STL [R1+0x4c], R44 ;  /* 0x00004c2c01007387 */ /* 0x0041e80000100800 */
[----:B0-----:R-:W2:Y:S04]  /*17790*/  LDL.LU R44, [R1+0x1e6c] ;  /* 0x001e6c00012c7983 */ /* 0x001ea80000300800 */
[----:B------:R-:W2:Y:S04]  /*177a0*/  LDL R4, [R1+0xaa0] ;  /* 0x000aa00001047983 */ /* 0x000ea80000100800 */
[----:B------:R-:W2:Y:S01]  /*177b0*/  LDL R5, [R1+0xaa4] ;  /* 0x000aa40001057983 */ /* 0x000ea20000100800 */
[----:B------:R-:W-:-:S02]  /*177c0*/  PRMT R43, RZ, 0x7610, R43 ;  /* 0x00007610ff2b7816 */ /* 0x000fc4000000002b */
        /* <DEDUP_REMOVED lines=59> */
[----:B------:R-:W2:Y:S04]  /*17b80*/  LDL R4, [R1+0x114c] ;  /* 0x00114c0001047983 */ /* 0x000ea80000100800 */
[----:B------:R-:W2:Y:S01]  /*17b90*/  LDL R5, [R1+0x1150] ;  /* 0x0011500001057983 */ /* 0x000ea20000100800 */
[----:B0-----:R-:W0:Y:S02]  /*17ba0*/  S2R R2, SR_TID.X ;  /* 0x0000000000027919 */ /* 0x001e240000002100 */
[----:B0-----:R-:W-:-:S05]  /*17bb0*/  LOP3.LUT R2, R2, 0x1f, RZ, 0xc0, !PT ;  /* 0x0000001f02027812 */ /* 0x001fca00078ec0ff */
[----:B------:R-:W-:-:S05]  /*17bc0*/  IMAD.SHL.U32 R2, R2, 0x2, RZ ;  /* 0x0000000202027824 */ /* 0x000fca00078e00ff */
[----:B------:R0:W-:Y:S02]  /*17bd0*/  STS.U16 [R2+UR5], R34 ;  /* 0x0000002202007988 */ /* 0x0001e40008000405 */
[----:B0-----:R-:W-:Y:S02]  /*17be0*/  PRMT R2, RZ, 0x7610, R2 ;  /* 0x00007610ff027816 */ /* 0x001fe40000000002 */
        /* <DEDUP_REMOVED lines=10> */
[----:B----4-:R0:W-:Y:S02]  /*17c90*/  STS.U16 [R2+UR5+0x40], R35 ;  /* 0x0000402302007988 */ /* 0x0101e40008000405 */
        /* <DEDUP_REMOVED lines=11> */
[----:B------:R0:W-:Y:S02]  /*17d50*/  STS.U16 [R2+UR5+0x80], R36 ;  /* 0x0000802402007988 */ /* 0x0001e40008000405 */
        /* <DEDUP_REMOVED lines=53> */
[----:B--2---:R-:W-:Y:S04]  /*180b0*/  STL [R1+0x14], R2 ;  /* 0x0000140201007387 */ /* 0x004fe80000100800 */
[----:B------:R-:W2:Y:S04]  /*180c0*/  LDL R4, [R1+0x1084] ;  /* 0x0010840001047983 */ /* 0x000ea80000100800 */
[----:B------:R-:W2:Y:S01]  /*180d0*/  LDL R5, [R1+0x1088] ;  /* 0x0010880001057983 */ /* 0x000ea20000100800 */
[----:B------:R-:W-:-:S02]  /*180e0*/  PRMT R0, RZ, 0x7610, R0 ;  /* 0x00007610ff007816 */ /* 0x000fc40000000000 */
[----:B--2---:R-:W-:-:S04]  /*180f0*/  @!P0 LOP3.LUT R5, R5, R4, RZ, 0x3c, !PT ;  /* 0x0000000405058212 */ /* 0x004fc800078e3cff */
[----:B------:R-:W-:-:S04]  /*18100*/  @!P0 LOP3.LUT R4, R5, R4, RZ, 0x3c, !PT ;  /* 0x0000000405048212 */ /* 0x000fc800078e3cff */
[----:B------:R-:W-:-:S05]  /*18110*/  @!P0 LOP3.LUT R5, R5, R4, RZ, 0x3c, !PT ;  /* 0x0000000405058212 */ /* 0x000fca00078e3cff */
[----:B------:R-:W2:Y:S04]  /*18120*/  @!P0 LDG.E.U16 R0, desc[UR8][R4.64] ;  /* 0x0000000804008981 */ /* 0x000ea8000c1e1500 */
[----:B------:R-:W4:Y:S04]  /*18130*/  LDL R4, [R1+0x104c] ;  /* 0x00104c0001047983 */ /* 0x000f280000100800 */
[----:B------:R-:W4:Y:S01]  /*18140*/  LDL R5, [R1+0x1050] ;  /* 0x0010500001057983 */ /* 0x000f220000100800 */
[----:B------:R-:W-:-:S03]  /*18150*/  PRMT R53, RZ, 0x7610, R53 ;  /* 0x00007610ff357816 */ /* 0x000fc60000000035 */
[----:B--2---:R0:W-:Y:S01]  /*18160*/  STL [R1+0x1de4], R0 ;  /* 0x001de40001007387 */ /* 0x0041e20000100800 */
[----:B------:R-:W-:-:S03]  /*18170*/  PRMT R54, RZ, 0x7610, R54 ;  /* 0x00007610ff367816 */ /* 0x000fc60000000036 */
[----:B0-----:R-:W2:Y:S01]  /*18180*/  LDL R0, [R1+0x1008] ;  /* 0x0010080001007983 */ /* 0x001ea20000100800 */
[----:B----4-:R-:W-:-:S04]  /*18190*/  @!P0 LOP3.LUT R5, R5, R4, RZ, 0x3c, !PT ;  /* 0x0000000405058212 */ /* 0x010fc800078e3cff */
[----:B------:R-:W-:-:S04]  /*181a0*/  @!P0 LOP3.LUT R4, R5, R4, RZ, 0x3c, !PT ;  /* 0x0000000405048212 */ /* 0x000fc800078e3cff */
[----:B------:R-:W-:-:S05]  /*181b0*/  @!P0 LOP3.LUT R5, R5, R4, RZ, 0x3c, !PT ;  /* 0x0000000405058212 */ /* 0x000fca00078e3cff */
[----:B------:R-:W4:Y:S04]  /*181c0*/  @!P0 LDG.E.U16 R53, desc[UR8][R4.64] ;  /* 0x0000000804358981 */ /* 0x000f28000c1e1500 */
[----:B------:R-:W2:Y:S04]  /*181d0*/  LDL R4, [R1+0x1044] ;  /* 0x0010440001047983 */ /* 0x000ea80000100800 */
[----:B------:R-:W2:Y:S04]  /*181e0*/  LDL R5, [R1+0x1048] ;  /* 0x0010480001057983 */ /* 0x000ea80000100800 */
[----:B----4-:R0:W-:Y:S04]  /*181f0*/  STL [R1+0x1de8], R53 ;  /* 0x001de83501007387 */ /* 0x0101e80000100800 */
[----:B0-----:R-:W4:Y:S01]  /*18200*/  LDL R53, [R1+0x1010] ;  /* 0x0010100001357983 */ /* 0x001f220000100800 */
[----:B--2---:R-:W-:-:S04]  /*18210*/  @!P0 LOP3.LUT R5, R5, R4, RZ, 0x3c, !PT ;  /* 0x0000000405058212 */ /* 0x004fc800078e3cff */
[----:B------:R-:W-:-:S04]  /*18220*/  @!P0 LOP3.LUT R4, R5, R4, RZ, 0x3c, !PT ;  /* 0x0000000405048212 */ /* 0x000fc800078e3cff */
[----:B------:R-:W-:-:S05]  /*18230*/  @!P0 LOP3.LUT R5, R5, R4, RZ, 0x3c, !PT ;  /* 0x0000000405058212 */ /* 0x000fca00078e3cff */
[----:B------:R4:W2:Y:S04]  /*18240*/  @!P0 LDG.E.U16 R54, desc[UR8][R4.64] ;  /* 0x0000000804368981 */ /* 0x0008a8000c1e1500 */
[----:B------:R-:W3:Y:S01]  /*18250*/  LDL R5, [R1+0x100c] ;  /* 0x00100c0001057983 */ /* 0x000ee20000100800 */
[----:B------:R-:W-:Y:S01]  /*18260*/  PRMT R55, RZ, 0x7610, R55 ;  /* 0x00007610ff377816 */ /* 0x000fe20000000037 */
[----:B----4-:R-:W-:Y:S02]  /*18270*/  @!P0 IMAD.MOV.U32 R4, RZ, RZ, R53 ;  /* 0x000000ffff048224 */ /* 0x010fe400078e0035 */
[----:B--2---:R0:W-:Y:S01]  /*18280*/  STL [R1+0x1dec], R54 ;  /* 0x001dec3601007387 */ /* 0x0041e20000100800 */
[----:B------:R-:W-:-:S03]  /*18290*/  PRMT R60, RZ, 0x7610, R60 ;  /* 0x00007610ff3c7816 */ /* 0x000fc6000000003c */
[----:B------:R-:W2:Y:S04]  /*182a0*/  LDL R53, [R1+0xfc8] ;  /* 0x000fc80001357983 */ /* 0x000ea80000100800 */
[----:B---3--:R1:W3:Y:S04]  /*182b0*/  @!P0 LDG.E.U16 R55, desc[UR8][R4.64] ;  /* 0x0000000804378981 */ /* 0x0082e8000c1e1500 */
[----:B0-----:R-:W4:Y:S04]  /*182c0*/  LDL R54, [R1+0xfc4] ;  /* 0x000fc40001367983 */ /* 0x001f280000100800 */
[----:B------:R-:W2:Y:S01]  /*182d0*/  LDL R5, [R1+0x1004] ;  /* 0x0010040001057983 */ /* 0x000ea20000100800 */
[----:B-1----:R-:W-:-:S03]  /*182e0*/  @!P0 IMAD.MOV.U32 R4, RZ, RZ, R0 ;  /* 0x000000ffff048224 */ /* 0x002fc600078e0000 */
[----:B---3--:R0:W-:Y:S01]  /*182f0*/  STL [R1+0x1df0], R55 ;  /* 0x001df03701007387 */ /* 0x0081e20000100800 */
[----:B------:R-:W-:Y:S02]  /*18300*/  PRMT R59, RZ, 0x7610, R59 ;  /* 0x00007610ff3b7816 */ /* 0x000fe4000000003b */
[----:B------:R-:W-:Y:S01]  /*18310*/  PRMT R58, RZ, 0x7610, R58 ;  /* 0x00007610ff3a7816 */ /* 0x000fe2000000003a */
[----:B------:R-:W3:Y:S04]  /*18320*/  LDL R0, [R1+0xf90] ;  /* 0x000f900001007983 */ /* 0x000ee80000100800 */
[----:B0-----:R-:W3:Y:S04]  /*18330*/  LDL R55, [R1+0xfd0] ;  /* 0x000fd00001377983 */ /* 0x001ee80000100800 */
[----:B--2---:R3:W2:Y:S04]  /*18340*/  @!P0 LDG.E.U16 R60, desc[UR8][R4.64] ;  /* 0x00000008043c8981 */ /* 0x0046a8000c1e1500 */
[----:B------:R-:W2:Y:S01]  /*18350*/  LDL R5, [R1+0xfcc] ;  /* 0x000fcc0001057983 */ /* 0x000ea20000100800 */
[----:B---3--:R-:W-:-:S05]  /*18360*/  @!P0 IMAD.MOV.U32 R4, RZ, RZ, R55 ;  /* 0x000000ffff048224 */ /* 0x008fca00078e0037 */
[----:B--2---:R0:W2:Y:S04]  /*18370*/  @!P0 LDG.E.U16 R59, desc[UR8][R4.64] ;  /* 0x00000008043b8981 */ /* 0x0040a8000c1e1500 */
[----:B------:R1:W-:Y:S04]  /*18380*/  STL [R1+0x1df4], R60 ;  /* 0x001df43c01007387 */ /* 0x0003e80000100800 */
[----:B------:R-:W3:Y:S01]  /*18390*/  LDL R55, [R1+0xf88] ;  /* 0x000f880001377983 */ /* 0x000ee20000100800 */
[----:B0-----:R-:W-:Y:S02]  /*183a0*/  @!P0 IMAD.MOV.U32 R4, RZ, RZ, R53 ;  /* 0x000000ffff048224 */ /* 0x001fe400078e0035 */
[----:B----4-:R-:W-:Y:S01]  /*183b0*/  @!P0 IMAD.MOV.U32 R5, RZ, RZ, R54 ;  /* 0x000000ffff058224 */ /* 0x010fe200078e0036 */
[----:B-1----:R-:W4:Y:S04]  /*183c0*/  LDL R60, [R1+0xf84] ;  /* 0x000f8400013c7983 */ /* 0x002f280000100800 */
[----:B------:R0:W3:Y:S04]  /*183d0*/  @!P0 LDG.E.U16 R58, desc[UR8][R4.64] ;  /* 0x00000008043a8981 */ /* 0x0000e8000c1e1500 */
[----:B--2---:R1:W-:Y:S04]  /*183e0*/  STL [R1+0x1df8], R59 ;  /* 0x001df83b01007387 */ /* 0x0043e80000100800 */
[----:B------:R-:W2:Y:S04]  /*183f0*/  LDL R54, [R1+0xf4c] ;  /* 0x000f4c0001367983 */ /* 0x000ea80000100800 */
[----:B------:R-:W2:Y:S04]  /*18400*/  LDL R53, [R1+0xf50] ;  /* 0x000f500001357983 */ /* 0x000ea80000100800 */
[----:B-1----:R-:W2:Y:S01]  /*18410*/  LDL R59, [R1+0xf8c] ;  /* 0x000f8c00013b7983 */ /* 0x002ea20000100800 */
[----:B------:R-:W-:Y:S01]  /*18420*/  PRMT R57, RZ, 0x7610, R57 ;  /* 0x00007610ff397816 */ /* 0x000fe20000000039 */
[----:B0-----:R-:W-:-:S02]  /*18430*/  @!P0 IMAD.MOV.U32 R4, RZ, RZ, R0 ;  /* 0x000000ffff048224 */ /* 0x001fc400078e0000 */
[----:B---3--:R0:W-:Y:S04]  /*18440*/  STL [R1+0x1dfc], R58 ;  /* 0x001dfc3a01007387 */ /* 0x0081e80000100800 */
[----:B------:R-:W3:Y:S04]  /*18450*/  LDL R0, [R1+0xf48] ;  /* 0x000f480001007983 */ /* 0x000ee80000100800 */
[----:B0-----:R-:W3:Y:S01]  /*18460*/  LDL R58, [R1+0xf44] ;  /* 0x000f4400013a7983 */ /* 0x001ee20000100800 */
[----:B------:R-:W-:Y:S02]  /*18470*/  PRMT R56, RZ, 0x7610, R56 ;  /* 0x00007610ff387816 */ /* 0x000fe40000000038 */
[----:B------:R-:W-:Y:S01]  /*18480*/  PRMT R51, RZ, 0x7610, R51 ;  /* 0x00007610ff337816 */ /* 0x000fe20000000033 */
[----:B--2---:R-:W-:-:S05]  /*18490*/  @!P0 IMAD.MOV.U32 R5, RZ, RZ, R59 ;  /* 0x000000ffff058224 */ /* 0x004fca00078e003b */
[----:B------:R0:W2:Y:S02]  /*184a0*/  @!P0 LDG.E.U16 R57, desc[UR8][R4.64] ;  /* 0x0000000804398981 */ /* 0x0000a4000c1e1500 */
[----:B0-----:R-:W-:Y:S02]  /*184b0*/  @!P0 IMAD.MOV.U32 R4, RZ, RZ, R55 ;  /* 0x000000ffff048224 */ /* 0x001fe400078e0037 */
[----:B----4-:R-:W-:-:S05]  /*184c0*/  @!P0 IMAD.MOV.U32 R5, RZ, RZ, R60 ;  /* 0x000000ffff058224 */ /* 0x010fca00078e003c */
[----:B------:R0:W4:Y:S02]  /*184d0*/  @!P0 LDG.E.U16 R56, desc[UR8][R4.64] ;  /* 0x0000000804388981 */ /* 0x000124000c1e1500 */
[----:B0-----:R-:W-:Y:S02]  /*184e0*/  @!P0 IMAD.MOV.U32 R4, RZ, RZ, R53 ;  /* 0x000000ffff048224 */ /* 0x001fe400078e0035 */
[----:B------:R-:W-:-:S05]  /*184f0*/  @!P0 IMAD.MOV.U32 R5, RZ, RZ, R54 ;  /* 0x000000ffff058224 */ /* 0x000fca00078e0036 */
[----:B------:R3:W4:Y:S01]  /*18500*/  @!P0 LDG.E.U16 R51, desc[UR8][R4.64] ;  /* 0x0000000804338981 */ /* 0x000722000c1e1500 */
[----:B------:R-:W-:Y:S01]  /*18510*/  PRMT R50, RZ, 0x7610, R50 ;  /* 0x00007610ff327816 */ /* 0x000fe20000000032 */
[----:B---3--:R-:W-:Y:S02]  /*18520*/  @!P0 IMAD.MOV.U32 R4, RZ, RZ, R0 ;  /* 0x000000ffff048224 */ /* 0x008fe400078e0000 */
[----:B------:R-:W-:-:S05]  /*18530*/  @!P0 IMAD.MOV.U32 R5, RZ, RZ, R58 ;  /* 0x000000ffff058224 */ /* 0x000fca00078e003a */
[----:B------:R-:W3:Y:S04]  /*18540*/  @!P0 LDG.E.U16 R50, desc[UR8][R4.64] ;  /* 0x0000000804328981 */ /* 0x000ee8000c1e1500 */
[----:B--2---:R0:W-:Y:S04]  /*18550*/  STL [R1+0x1e00], R57 ;  /* 0x001e003901007387 */ /* 0x0041e80000100800 */
[----:B------:R-:W2:Y:S04]  /*18560*/  LDL R55, [R1+0xf10] ;  /* 0x000f100001377983 */ /* 0x000ea80000100800 */
[----:B0-----:R-:W2:Y:S04]  /*18570*/  LDL R57, [R1+0xf0c] ;  /* 0x000f0c0001397983 */ /* 0x001ea80000100800 */
[----:B----4-:R-:W-:Y:S04]  /*18580*/  STL [R1+0x1e04], R56 ;  /* 0x001e043801007387 */ /* 0x010fe80000100800 */
[----:B------:R-:W4:Y:S04]  /*18590*/  LDL R54, [R1+0xf04] ;  /* 0x000f040001367983 */ /* 0x000f280000100800 */
[----:B------:R-:W4:Y:S04]  /*185a0*/  LDL R53, [R1+0xf08] ;  /* 0x000f080001357983 */ /* 0x000f280000100800 */
[----:B------:R0:W-:Y:S04]  /*185b0*/  STL [R1+0x1e08], R51 ;  /* 0x001e083301007387 */ /* 0x0001e80000100800 */
[----:B------:R-:W4:Y:S04]  /*185c0*/  LDL R0, [R1+0xed0] ;  /* 0x000ed00001007983 */ /* 0x000f280000100800 */
[----:B0-----:R-:W4:Y:S01]  /*185d0*/  LDL R51, [R1+0xecc] ;  /* 0x000ecc0001337983 */ /* 0x001f220000100800 */
[----:B------:R-:W-:-:S03]  /*185e0*/  PRMT R49, RZ, 0x7610, R49 ;  /* 0x00007610ff317816 */ /* 0x000fc60000000031 */
[----:B---3--:R0:W-:Y:S04]  /*185f0*/  STL [R1+0x1e0c], R50 ;  /* 0x001e0c3201007387 */ /* 0x0081e80000100800 */
[----:B0-----:R-:W3:Y:S01]  /*18600*/  LDL R50, [R1+0xec8] ;  /* 0x000ec80001327983 */ /* 0x001ee20000100800 */
[----:B------:R-:W-:Y:S02]  /*18610*/  PRMT R48, RZ, 0x7610, R48 ;  /* 0x00007610ff307816 */ /* 0x000fe40000000030 */
[----:B------:R-:W-:Y:S01]  /*18620*/  PRMT R47, RZ, 0x7610, R47 ;  /* 0x00007610ff2f7816 */ /* 0x000fe2000000002f */
[----:B--2---:R-:W-:Y:S02]  /*18630*/  @!P0 IMAD.MOV.U32 R4, RZ, RZ, R55 ;  /* 0x000000ffff048224 */ /* 0x004fe400078e0037 */
[----:B------:R-:W2:Y:S01]  /*18640*/  LDL R55, [R1+0xec4] ;  /* 0x000ec40001377983 */ /* 0x000ea20000100800 */
[----:B------:R-:W-:-:S05]  /*18650*/  @!P0 IMAD.MOV.U32 R5, RZ, RZ, R57 ;  /* 0x000000ffff058224 */ /* 0x000fca00078e0039 */
[----:B------:R4:W2:Y:S02]  /*18660*/  @!P0 LDG.E.U16 R49, desc[UR8][R4.64] ;  /* 0x0000000804318981 */ /* 0x0008a4000c1e1500 */
[----:B----4-:R-:W-:Y:S02]  /*18670*/  @!P0 IMAD.MOV.U32 R4, RZ, RZ, R53 ;  /* 0x000000ffff048224 */ /* 0x010fe400078e0035 */
[----:B------:R-:W-:-:S05]  /*18680*/  @!P0 IMAD.MOV.U32 R5, RZ, RZ, R54 ;  /* 0x000000ffff058224 */ /* 0x000fca00078e0036 */
[----:B------:R0:W4:Y:S02]  /*18690*/  @!P0 LDG.E.U16 R48, desc[UR8][R4.64] ;  /* 0x0000000804308981 */ /* 0x000124000c1e1500 */
[----:B0-----:R-:W-:Y:S02]  /*186a0*/  @!P0 IMAD.MOV.U32 R4, RZ, RZ, R0 ;  /* 0x000000ffff048224 */ /* 0x001fe400078e0000 */
[----:B------:R-:W-:-:S05]  /*186b0*/  @!P0 IMAD.MOV.U32 R5, RZ, RZ, R51 ;  /* 0x000000ffff058224 */ /* 0x000fca00078e0033 */
[----:B------:R3:W4:Y:S01]  /*186c0*/  @!P0 LDG.E.U16 R47, desc[UR8][R4.64] ;  /* 0x00000008042f8981 */ /* 0x000722000c1e1500 */
[----:B------:R-:W-:Y:S01]  /*186d0*/  PRMT R46, RZ, 0x7610, R46 ;  /* 0x00007610ff2e7816 */ /* 0x000fe2000000002e */
[----:B---3--:R-:W-:Y:S02]  /*186e0*/  @!P0 IMAD.MOV.U32 R4, RZ, RZ, R50 ;  /* 0x000000ffff048224 */ /* 0x008fe400078e0032 */
[----:B--2---:R-:W-:-:S05]  /*186f0*/  @!P0 IMAD.MOV.U32 R5, RZ, RZ, R55 ;  /* 0x000000ffff058224 */ /* 0x004fca00078e0037 */
[----:B------:R-:W2:Y:S04]  /*18700*/  @!P0 LDG.E.U16 R46, desc[UR8][R4.64] ;  /* 0x00000008042e8981 */ /* 0x000ea8000c1e1500 */
[----:B------:R0:W-:Y:S04]  /*18710*/  STL [R1+0x1e10], R49 ;  /* 0x001e103101007387 */ /* 0x0001e80000100800 */
[----:B------:R-:W3:Y:S04]  /*18720*/  LDL R54, [R1+0xe98] ;  /* 0x000e980001367983 */ /* 0x000ee80000100800 */
[----:B------:R-:W3:Y:S04]  /*18730*/  LDL R53, [R1+0x124c] ;  /* 0x00124c0001357983 */ /* 0x000ee80000100800 */
[----:B----4-:R1:W-:Y:S04]  /*18740*/  STL [R1+0x1e14], R48 ;  /* 0x001e143001007387 */ /* 0x0103e80000100800 */
[----:B------:R-:W4:Y:S04]  /*18750*/  LDL R51, [R1+0xe94] ;  /* 0x000e940001337983 */ /* 0x000f280000100800 */
[----:B------:R-:W4:Y:S04]  /*18760*/  LDL R0, [R1+0x1268] ;  /* 0x0012680001007983 */ /* 0x000f280000100800 */
[----:B------:R1:W-:Y:S04]  /*18770*/  STL [R1+0x1e18], R47 ;  /* 0x001e182f01007387 */ /* 0x0003e80000100800 */
[----:B------:R-:W4:Y:S04]  /*18780*/  LDL R50, [R1+0xa9c] ;  /* 0x000a9c0001327983 */ /* 0x000f280000100800 */
[----:B0-----:R-:W4:Y:S01]  /*18790*/  LDL R49, [R1+0x122c] ;  /* 0x00122c0001317983 */ /* 0x001f220000100800 */
[----:B------:R-:W-:-:S02]  /*187a0*/  PRMT R45, RZ, 0x7610, R45 ;  /* 0x00007610ff2d7816 */ /* 0x000fc4000000002d */
[----:B------:R-:W-:Y:S02]  /*187b0*/  PRMT R44, RZ, 0x7610, R44 ;  /* 0x00007610ff2c7816 */ /* 0x000fe4000000002c */
[----:B------:R-:W-:Y:S01]  /*187c0*/  PRMT R43, RZ, 0x7610, R43 ;  /* 0x00007610ff2b7816 */ /* 0x000fe2000000002b */
[----:B--2---:R0:W-:Y:S04]  /*187d0*/  STL [R1+0x1e1c], R46 ;  /* 0x001e1c2e01007387 */ /* 0x0041e80000100800 */
[----:B-1----:R-:W2:Y:S01]  /*187e0*/  LDL R48, [R1+0xa98] ;  /* 0x000a980001307983 */ /* 0x002ea20000100800 */
[----:B---3--:R-:W-:-:S03]  /*187f0*/  @!P0 IMAD.MOV.U32 R5, RZ, RZ, R54 ;  /* 0x000000ffff058224 */ /* 0x008fc600078e0036 */
[----:B------:R-:W3:Y:S01]  /*18800*/  LDL R47, [R1+0x1228] ;  /* 0x00122800012f7983 */ /* 0x000ee20000100800 */
[----:B------:R-:W-:-:S05]  /*18810*/  @!P0 IMAD.MOV.U32 R4, RZ, RZ, R53 ;  /* 0x000000ffff048224 */ /* 0x000fca00078e0035 */
[----:B------:R4:W3:Y:S02]  /*18820*/  @!P0 LDG.E.U16 R45, desc[UR8][R4.64] ;  /* 0x00000008042d8981 */ /* 0x0008e4000c1e1500 */
[----:B----4-:R-:W-:Y:S02]  /*18830*/  @!P0 IMAD.MOV.U32 R5, RZ, RZ, R51 ;  /* 0x000000ffff058224 */ /* 0x010fe400078e0033 */
[----:B------:R-:W-:-:S05]  /*18840*/  @!P0 IMAD.MOV.U32 R4, RZ, RZ, R0 ;  /* 0x000000ffff048224 */ /* 0x000fca00078e0000 */
[----:B------:R1:W4:Y:S02]  /*18850*/  @!P0 LDG.E.U16 R44, desc[UR8][R4.64] ;  /* 0x00000008042c8981 */ /* 0x000324000c1e1500 */
[----:B-1----:R-:W-:Y:S02]  /*18860*/  @!P0 IMAD.MOV.U32 R5, RZ, RZ, R50 ;  /* 0x000000ffff058224 */ /* 0x002fe400078e0032 */
[----:B------:R-:W-:-:S05]  /*18870*/  @!P0 IMAD.MOV.U32 R4, RZ, RZ, R49 ;  /* 0x000000ffff048224 */ /* 0x000fca00078e0031 */
[----:B------:R2:W4:Y:S01]  /*18880*/  @!P0 LDG.E.U16 R43, desc[UR8][R4.64] ;  /* 0x00000008042b8981 */ /* 0x000522000c1e1500 */
[----:B------:R-:W-:Y:S01]  /*18890*/  PRMT R42, RZ, 0x7610, R42 ;  /* 0x00007610ff2a7816 */ /* 0x000fe2000000002a */
[----:B--2---:R-:W-:Y:S02]  /*188a0*/  @!P0 IMAD.MOV.U32 R5, RZ, RZ, R48 ;  /* 0x000000ffff058224 */ /* 0x004fe400078e0030 */
[----:B---3--:R-:W-:-:S05]  /*188b0*/  @!P0 IMAD.MOV.U32 R4, RZ, RZ, R47 ;  /* 0x000000ffff048224 */ /* 0x008fca00078e002f */
[----:B------:R-:W2:Y:S04]  /*188c0*/  @!P0 LDG.E.U16 R42, desc[UR8][R4.64] ;  /* 0x00000008042a8981 */ /* 0x000ea8000c1e1500 */
[----:B------:R1:W-:Y:S04]  /*188d0*/  STL [R1+0x1e20], R45 ;  /* 0x001e202d01007387 */ /* 0x0003e80000100800 */
[----:B0-----:R-:W3:Y:S04]  /*188e0*/  LDL R46, [R1+0x11fc] ;  /* 0x0011fc00012e7983 */ /* 0x001ee80000100800 */
[----:B------:R-:W3:Y:S04]  /*188f0*/  LDL R0, [R1+0x1200] ;  /* 0x0012000001007983 */ /* 0x000ee80000100800 */
[----:B----4-:R0:W-:Y:S04]  /*18900*/  STL [R1+0x1e24], R44 ;  /* 0x001e242c01007387 */ /* 0x0101e80000100800 */
[----:B------:R-:W4:Y:S04]  /*18910*/  LDL R50, [R1+0x11f4] ;  /* 0x0011f40001327983 */ /* 0x000f280000100800 */
[----:B------:R-:W4:Y:S04]  /*18920*/  LDL R49, [R1+0x11f8] ;  /* 0x0011f80001317983 */ /* 0x000f280000100800 */
[----:B------:R0:W-:Y:S04]  /*18930*/  STL [R1+0x1e28], R43 ;  /* 0x001e282b01007387 */ /* 0x0001e80000100800 */
[----:B------:R-:W4:Y:S04]  /*18940*/  LDL R48, [R1+0x11bc] ;  /* 0x0011bc0001307983 */ /* 0x000f280000100800 */
[----:B------:R-:W4:Y:S04]  /*18950*/  LDL R47, [R1+0x11c0] ;  /* 0x0011c000012f7983 */ /* 0x000f280000100800 */
[----:B-1----:R-:W4:Y:S01]  /*18960*/  LDL R45, [R1+0x11b8] ;  /* 0x0011b800012d7983 */ /* 0x002f220000100800 */
[----:B------:R-:W-:-:S02]  /*18970*/  PRMT R41, RZ, 0x7610, R41 ;  /* 0x00007610ff297816 */ /* 0x000fc40000000029 */
[----:B------:R-:W-:Y:S02]  /*18980*/  PRMT R40, RZ, 0x7610, R40 ;  /* 0x00007610ff287816 */ /* 0x000fe40000000028 */
[----:B------:R-:W-:Y:S01]  /*18990*/  PRMT R39, RZ, 0x7610, R39 ;  /* 0x00007610ff277816 */ /* 0x000fe20000000027 */
[----:B--2---:R-:W-:Y:S04]  /*189a0*/  STL [R1+0x1e2c], R42 ;  /* 0x001e2c2a01007387 */ /* 0x004fe80000100800 */
[----:B0-----:R-:W2:Y:S01]  /*189b0*/  LDL R44, [R1+0x117c] ;  /* 0x00117c00012c7983 */ /* 0x001ea20000100800 */
[----:B---3--:R-:W-:-:S03]  /*189c0*/  @!P0 IMAD.MOV.U32 R5, RZ, RZ, R46 ;  /* 0x000000ffff058224 */ /* 0x008fc600078e002e */
[----:B------:R-:W3:Y:S01]  /*189d0*/  LDL R46, [R1+0x11b4] ;  /* 0x0011b400012e7983 */ /* 0x000ee20000100800 */
[----:B------:R-:W-:-:S03]  /*189e0*/  @!P0 IMAD.MOV.U32 R4, RZ, RZ, R0 ;  /* 0x000000ffff048224 */ /* 0x000fc600078e0000 */
[----:B------:R-:W2:Y:S04]  /*189f0*/  LDL R0, [R1+0x1180] ;  /* 0x0011800001007983 */ /* 0x000ea80000100800 */
[----:B------:R4:W2:Y:S02]  /*18a00*/  @!P0 LDG.E.U16 R41, desc[UR8][R4.64] ;  /* 0x0000000804298981 */ /* 0x0008a4000c1e1500 */
[----:B----4-:R-:W-:Y:S02]  /*18a10*/  @!P0 IMAD.MOV.U32 R4, RZ, RZ, R49 ;  /* 0x000000ffff048224 */ /* 0x010fe400078e0031 */
[----:B------:R-:W-:-:S05]  /*18a20*/  @!P0 IMAD.MOV.U32 R5, RZ, RZ, R50 ;  /* 0x000000ffff058224 */ /* 0x000fca00078e0032 */
[----:B------:R0:W4:Y:S02]  /*18a30*/  @!P0 LDG.E.U16 R40, desc[UR8][R4.64] ;  /* 0x0000000804288981 */ /* 0x000124000c1e1500 */
[----:B0-----:R-:W-:Y:S02]  /*18a40*/  @!P0 IMAD.MOV.U32 R4, RZ, RZ, R47 ;  /* 0x000000ffff048224 */ /* 0x001fe400078e002f */
[----:B------:R-:W-:-:S05]  /*18a50*/  @!P0 IMAD.MOV.U32 R5, RZ, RZ, R48 ;  /* 0x000000ffff058224 */ /* 0x000fca00078e0030 */
[----:B------:R0:W4:Y:S01]  /*18a60*/  @!P0 LDG.E.U16 R39, desc[UR8][R4.64] ;  /* 0x0000000804278981 */ /* 0x000122000c1e1500 */
[----:B------:R-:W-:Y:S02]  /*18a70*/  PRMT R38, RZ, 0x7610, R38 ;  /* 0x00007610ff267816 */ /* 0x000fe40000000026 */
[----:B------:R-:W-:Y:S01]  /*18a80*/  PRMT R37, RZ, 0x7610, R37 ;  /* 0x00007610ff257816 */ /* 0x000fe20000000025 */
[----:B0-----:R-:W-:Y:S02]  /*18a90*/  @!P0 IMAD.MOV.U32 R4, RZ, RZ, R45 ;  /* 0x000000ffff048224 */ /* 0x001fe400078e002d */
[----:B---3--:R-:W-:-:S05]  /*18aa0*/  @!P0 IMAD.MOV.U32 R5, RZ, RZ, R46 ;  /* 0x000000ffff058224 */ /* 0x008fca00078e002e */
[----:B------:R0:W3:Y:S04]  /*18ab0*/  @!P0 LDG.E.U16 R38, desc[UR8][R4.64] ;  /* 0x0000000804268981 */ /* 0x0000e8000c1e1500 */
[----:B--2---:R1:W-:Y:S04]  /*18ac0*/  STL [R1+0x1e30], R41 ;  /* 0x001e302901007387 */ /* 0x0043e80000100800 */
[----:B------:R-:W2:Y:S01]  /*18ad0*/  LDL R43, [R1+0x1174] ;  /* 0x00117400012b7983 */ /* 0x000ea20000100800 */
[----:B0-----:R-:W-:Y:S02]  /*18ae0*/  @!P0 IMAD.MOV.U32 R4, RZ, RZ, R0 ;  /* 0x000000ffff048224 */ /* 0x001fe400078e0000 */
[----:B------:R-:W-:Y:S01]  /*18af0*/  @!P0 IMAD.MOV.U32 R5, RZ, RZ, R44 ;  /* 0x000000ffff058224 */ /* 0x000fe200078e002c */
[----:B-1----:R-:W2:Y:S04]  /*18b00*/  LDL R41, [R1+0x1178] ;  /* 0x0011780001297983 */ /* 0x002ea80000100800 */
[----:B------:R2:W2:Y:S04]  /*18b10*/  @!P0 LDG.E.U16 R37, desc[UR8][R4.64] ;  /* 0x0000000804258981 */ /* 0x0004a8000c1e1500 */
[----:B------:R-:W2:Y:S04]  /*18b20*/  LDL.LU R59, [R1+0x6c0] ;  /* 0x0006c000013b7983 */ /* 0x000ea80000300800 */
[----:B----4-:R-:W-:Y:S04]  /*18b30*/  STL [R1+0x1e34], R40 ;  /* 0x001e342801007387 */ /* 0x010fe80000100800 */
[----:B------:R-:W4:Y:S04]  /*18b40*/  LDL R42, [R1+0x1140] ;  /* 0x00114000012a7983 */ /* 0x000f280000100800 */
[----:B------:R-:W4:Y:S04]  /*18b50*/  LDL.LU R60, [R1+0x6c4] ;  /* 0x0006c400013c7983 */ /* 0x000f280000300800 */
[----:B------:R0:W-:Y:S04]  /*18b60*/  STL [R1+0x1e38], R39 ;  /* 0x001e382701007387 */ /* 0x0001e80000100800 */
[----:B0-----:R-:W4:Y:S04]  /*18b70*/  LDL R39, [R1+0x113c] ;  /* 0x00113c0001277983 */ /* 0x001f280000100800 */
[----:B------:R-:W4:Y:S01]  /*18b80*/  LDL.LU R53, [R1+0x6c8] ;  /* 0x0006c80001357983 */ /* 0x000f220000300800 */
[----:B------:R-:W-:-:S02]  /*18b90*/  PRMT R36, RZ, 0x7610, R36 ;  /* 0x00007610ff247816 */ /* 0x000fc40000000024 */
[----:B------:R-:W-:Y:S01]  /*18ba0*/  PRMT R35, RZ, 0x7610, R35 ;  /* 0x00007610ff237816 */ /* 0x000fe20000000023 */
[----:B---3--:R0:W-:Y:S04]  /*18bb0*/  STL [R1+0x1e3c], R38 ;  /* 0x001e3c2601007387 */ /* 0x0081e80000100800 */
[----:B------:R-:W3:Y:S04]  /*18bc0*/  LDL R0, [R1+0x1138] ;  /* 0x0011380001007983 */ /* 0x000ee80000100800 */
[----:B0-----:R-:W3:Y:S01]  /*18bd0*/  LDL R38, [R1+0x1134] ;  /* 0x0011340001267983 */ /* 0x001ee20000100800 */
[----:B--2---:R-:W-:-:S03]  /*18be0*/  @!P0 IMAD.MOV.U32 R5, RZ, RZ, R43 ;  /* 0x000000ffff058224 */ /* 0x004fc600078e002b */
[----:B------:R-:W2:Y:S01]  /*18bf0*/  LDL.LU R55, [R1+0x6cc] ;  /* 0x0006cc0001377983 */ /* 0x000ea20000300800 */
[----:B------:R-:W-:-:S03]  /*18c00*/  @!P0 IMAD.MOV.U32 R4, RZ, RZ, R41 ;  /* 0x000000ffff048224 */ /* 0x000fc600078e0029 */
[----:B------:R0:W-:Y:S04]  /*18c10*/  STL [R1+0x1e40], R37 ;  /* 0x001e402501007387 */ /* 0x0001e80000100800 */
[----:B------:R-:W2:Y:S04]  /*18c20*/  LDL R41, [R1+0x10fc] ;  /* 0x0010fc0001297983 */ /* 0x000ea80000100800 */
[----:B------:R4:W2:Y:S04]  /*18c30*/  @!P0 LDG.E.U16 R36, desc[UR8][R4.64] ;  /* 0x0000000804248981 */ /* 0x0008a8000c1e1500 */
[----:B0-----:R-:W2:Y:S01]  /*18c40*/  LDL R37, [R1+0x1100] ;  /* 0x0011000001257983 */ /* 0x001ea20000100800 */
[----:B------:R-:W0:Y:S01]  /*18c50*/  S2R R2, SR_TID.X ;  /* 0x0000000000027919 */ /* 0x000e220000002100 */
[----:B----4-:R-:W-:Y:S01]  /*18c60*/  @!P0 IMAD.MOV.U32 R4, RZ, RZ, R42 ;  /* 0x000000ffff048224 */ /* 0x010fe200078e002a */
[----:B------:R-:W-:Y:S01]  /*18c70*/  PRMT R34, RZ, 0x7610, R34 ;  /* 0x00007610ff227816 */ /* 0x000fe20000000022 */
[----:B------:R-:W4:Y:S01]  /*18c80*/  LDL.LU R54, [R1+0x6a0] ;  /* 0x0006a00001367983 */ /* 0x000f220000300800 */
[----:B------:R-:W-:-:S05]  /*18c90*/  @!P0 IMAD.MOV.U32 R5, RZ, RZ, R39 ;  /* 0x000000ffff058224 */ /* 0x000fca00078e0027 */
[----:B------:R3:W4:Y:S01]  /*18ca0*/  @!P0 LDG.E.U16 R35, desc[UR8][R4.64] ;  /* 0x0000000804238981 */ /* 0x000722000c1e1500 */
[----:B0-----:R-:W-:-:S05]  /*18cb0*/  LOP3.LUT R2, R2, 0x1f, RZ, 0xc0, !PT ;  /* 0x0000001f02027812 */ /* 0x001fca00078ec0ff */
[----:B------:R-:W-:-:S05]  /*18cc0*/  IMAD.SHL.U32 R2, R2, 0x2, RZ ;  /* 0x0000000202027824 */ /* 0x000fca00078e00ff */
[----:B------:R0:W-:Y:S02]  /*18cd0*/  STS.U16 [R2+UR5+0x480], R33 ;  /* 0x0004802102007988 */ /* 0x0001e40008000405 */
[----:B0-----:R-:W-:Y:S02]  /*18ce0*/  PRMT R33, RZ, 0x7610, R33 ;  /* 0x00007610ff217816 */ /* 0x001fe40000000021 */
[----:B------:R-:W-:Y:S01]  /*18cf0*/  LOP3.LUT R40, R2, 0x10, RZ, 0x3c, !PT ;  /* 0x0000001002287812 */ /* 0x000fe200078e3cff */
[----:B------:R-:W-:Y:S04]  /*18d00*/  STS.U16 [R2+UR5+0x800], R26 ;  /* 0x0008001a02007988 */ /* 0x000fe80008000405 */
        /* <DEDUP_REMOVED lines=23> */
[----:B------:R-:W-:Y:S01]  /*18e80*/  STS.U16 [R40+UR5+0x100], R59 ;  /* 0x0001003b28007988 */ /* 0x000fe20008000405 */
[----:B---3--:R-:W-:-:S02]  /*18e90*/  @!P0 IMAD.MOV.U32 R4, RZ, RZ, R0 ;  /* 0x000000ffff048224 */ /* 0x008fc400078e0000 */
[----:B------:R-:W-:-:S05]  /*18ea0*/  @!P0 IMAD.MOV.U32 R5, RZ, RZ, R38 ;  /* 0x000000ffff058224 */ /* 0x000fca00078e0026 */
[----:B------:R2:W3:Y:S02]  /*18eb0*/  @!P0 LDG.E.U16 R34, desc[UR8][R4.64] ;  /* 0x0000000804228981 */ /* 0x0004e4000c1e1500 */
[----:B--2---:R-:W-:Y:S02]  /*18ec0*/  @!P0 IMAD.MOV.U32 R5, RZ, RZ, R41 ;  /* 0x000000ffff058224 */ /* 0x004fe400078e0029 */
[----:B------:R0:W-:Y:S01]  /*18ed0*/  STL [R1+0x1e44], R36 ;  /* 0x001e442401007387 */ /* 0x0001e20000100800 */
[----:B------:R-:W-:-:S03]  /*18ee0*/  @!P0 IMAD.MOV.U32 R4, RZ, RZ, R37 ;  /* 0x000000ffff048224 */ /* 0x000fc600078e0025 */
[----:B------:R-:W2:Y:S04]  /*18ef0*/  LDL R39, [R1+0x10f4] ;  /* 0x0010f40001277983 */ /* 0x000ea80000100800 */
[----:B------:R-:W2:Y:S04]  /*18f00*/  @!P0 LDG.E.U16 R33, desc[UR8][R4.64] ;  /* 0x0000000804218981 */ /* 0x000ea8000c1e1500 */
[----:B0-----:R-:W2:Y:S04]  /*18f10*/  LDL R36, [R1+0x10f8] ;  /* 0x0010f80001247983 */ /* 0x001ea80000100800 */
[----:B------:R-:W2:Y:S04]  /*18f20*/  LDL.LU R58, [R1+0x6a8] ;  /* 0x0006a800013a7983 */ /* 0x000ea80000300800 */
[----:B----4-:R-:W-:Y:S04]  /*18f30*/  STL [R1+0x1e48], R35 ;  /* 0x001e482301007387 */ /* 0x010fe80000100800 */
[----:B------:R-:W4:Y:S04]  /*18f40*/  LDL.LU R59, [R1+0x6ac] ;  /* 0x0006ac00013b7983 */ /* 0x000f280000300800 */
[----:B------:R-:W4:Y:S04]  /*18f50*/  LDL R0, [R1+0x10c0] ;  /* 0x0010c00001007983 */ /* 0x000f280000100800 */
[----:B------:R-:W4:Y:S04]  /*18f60*/  LDL R38, [R1+0x10bc] ;  /* 0x0010bc0001267983 */ /* 0x000f280000100800 */
[----:B------:R0:W-:Y:S04]  /*18f70*/  STS.U16 [R40+UR5+0x140], R60 ;  /* 0x0001403c28007988 */ /* 0x0001e80008000405 */
[----:B------:R1:W-:Y:S01]  /*18f80*/  STS.U16 [R40+UR5+0x180], R53 ;  /* 0x0001803528007988 */ /* 0x0003e20008000405 */
[----:B------:R-:W-:-:S03]  /*18f90*/  PRMT R32, RZ, 0x7610, R32 ;  /* 0x00007610ff207816 */ /* 0x000fc60000000020 */
[----:B------:R-:W-:Y:S04]  /*18fa0*/  STS.U16 [R40+UR5+0x1c0], R55 ;  /* 0x0001c03728007988 */ /* 0x000fe80008000405 */
[----:B---3--:R3:W-:Y:S04]  /*18fb0*/  STL [R1+0x1e4c], R34 ;  /* 0x001e4c2201007387 */ /* 0x0087e80000100800 */
[----:B0-----:R-:W4:Y:S04]  /*18fc0*/  LDL.LU R60, [R1+0x6b4] ;  /* 0x0006b400013c7983 */ /* 0x001f280000300800 */
[----:B------:R-:W4:Y:S04]  /*18fd0*/  LDL R37, [R1+0x10b4] ;  /* 0x0010b40001257983 */ /* 0x000f280000100800 */
[----:B------:R-:W4:Y:S04]  /*18fe0*/  LDL R35, [R1+0x10b8] ;  /* 0x0010b80001237983 */ /* 0x000f280000100800 */
[----:B-1----:R-:W4:Y:S04]  /*18ff0*/  LDL.LU R53, [R1+0x680] ;  /* 0x0006800001357983 */ /* 0x002f280000300800 */
[----:B--2---:R0:W-:Y:S01]  /*19000*/  STL [R1+0x1e50], R33 ;  /* 0x001e502101007387 */ /* 0x0041e20000100800 */
[----:B------:R-:W-:-:S03]  /*19010*/  @!P0 IMAD.MOV.U32 R4, RZ, RZ, R36 ;  /* 0x000000ffff048224 */ /* 0x000fc600078e0024 */
[----:B---3--:R-:W2:Y:S04]  /*19020*/  LDL R34, [R1+0x1080] ;  /* 0x0010800001227983 */ /* 0x008ea80000100800 */
[----:B------:R-:W3:Y:S01]  /*19030*/  LDL R36, [R1+0x107c] ;  /* 0x00107c0001247983 */ /* 0x000ee20000100800 */
[----:B------:R-:W-:-:S03]  /*19040*/  @!P0 IMAD.MOV.U32 R5, RZ, RZ, R39 ;  /* 0x000000ffff058224 */ /* 0x000fc600078e0027 */
[----:B------:R-:W2:Y:S04]  /*19050*/  LDL.LU R55, [R1+0x684] ;  /* 0x0006840001377983 */ /* 0x000ea80000300800 */
[----:B------:R4:W2:Y:S04]  /*19060*/  @!P0 LDG.E.U16 R32, desc[UR8][R4.64] ;  /* 0x0000000804208981 */ /* 0x0008a8000c1e1500 */
[----:B0-----:R-:W2:Y:S01]  /*19070*/  LDL R33, [R1+0x1074] ;  /* 0x0010740001217983 */ /* 0x001ea20000100800 */
[----:B----4-:R-:W-:-:S03]  /*19080*/  @!P0 IMAD.MOV.U32 R4, RZ, RZ, R0 ;  /* 0x000000ffff048224 */ /* 0x010fc600078e0000 */
[----:B------:R-:W4:Y:S01]  /*19090*/  LDL R0, [R1+0x1078] ;  /* 0x0010780001007983 */ /* 0x000f220000100800 */
[----:B------:R-:W-:Y:S01]  /*190a0*/  PRMT R31, RZ, 0x7610, R31 ;  /* 0x00007610ff1f7816 */ /* 0x000fe2000000001f */
[----:B------:R-:W-:Y:S01]  /*190b0*/  @!P0 IMAD.MOV.U32 R5, RZ, RZ, R38 ;  /* 0x000000ffff058224 */ /* 0x000fe200078e0026 */
[----:B------:R-:W-:Y:S01]  /*190c0*/  PRMT R30, RZ, 0x7610, R30 ;  /* 0x00007610ff1e7816 */ /* 0x000fe2000000001e */
[----:B------:R0:W-:Y:S04]  /*190d0*/  STS.U16 [R40+UR5+0x540], R54 ;  /* 0x0005403628007988 */ /* 0x0001e80008000405 */
[----:B------:R1:W4:Y:S04]  /*190e0*/  @!P0 LDG.E.U16 R31, desc[UR8][R4.64] ;  /* 0x00000008041f8981 */ /* 0x000328000c1e1500 */
[----:B0-----:R-:W4:Y:S04]  /*190f0*/  LDL.LU R54, [R1+0x688] ;  /* 0x0006880001367983 */ /* 0x001f280000300800 */
[----:B------:R-:W-:Y:S04]  /*19100*/  STS.U16 [R40+UR5+0x500], R58 ;  /* 0x0005003a28007988 */ /* 0x000fe80008000405 */
[----:B------:R0:W-:Y:S01]  /*19110*/  STS.U16 [R40+UR5+0x5c0], R59 ;  /* 0x0005c03b28007988 */ /* 0x0001e20008000405 */
[----:B------:R-:W-:Y:S01]  /*19120*/  PRMT R29, RZ, 0x7610, R29 ;  /* 0x00007610ff1d7816 */ /* 0x000fe2000000001d */
[----:B-1----:R-:W-:-:S02]  /*19130*/  @!P0 IMAD.MOV.U32 R5, RZ, RZ, R37 ;  /* 0x000000ffff058224 */ /* 0x002fc400078e0025 */
[----:B------:R-:W4:Y:S01]  /*19140*/  LDL R37, [R1+0x103c] ;  /* 0x00103c0001257983 */ /* 0x000f220000100800 */
[----:B------:R-:W-:-:S03]  /*19150*/  @!P0 IMAD.MOV.U32 R4, RZ, RZ, R35 ;  /* 0x000000ffff048224 */ /* 0x000fc600078e0023 */
[----:B------:R-:W4:Y:S04]  /*19160*/  LDL R35, [R1+0x1040] ;  /* 0x0010400001237983 */ /* 0x000f280000100800 */
[----:B------:R3:W4:Y:S04]  /*19170*/  @!P0 LDG.E.U16 R30, desc[UR8][R4.64] ;  /* 0x00000008041e8981 */ /* 0x000728000c1e1500 */
[----:B0-----:R-:W4:Y:S01]  /*19180*/  LDL.LU R59, [R1+0x68c] ;  /* 0x00068c00013b7983 */ /* 0x001f220000300800 */
[----:B---3--:R-:W-:-:S03]  /*19190*/  @!P0 IMAD.MOV.U32 R5, RZ, RZ, R36 ;  /* 0x000000ffff058224 */ /* 0x008fc600078e0024 */
[----:B------:R-:W3:Y:S01]  /*191a0*/  LDL R36, [R1+0x1034] ;  /* 0x0010340001247983 */ /* 0x000ee20000100800 */
[----:B--2---:R-:W-:-:S03]  /*191b0*/  @!P0 IMAD.MOV.U32 R4, RZ, RZ, R34 ;  /* 0x000000ffff048224 */ /* 0x004fc600078e0022 */
[----:B------:R-:W2:Y:S04]  /*191c0*/  LDL R34, [R1+0x1038] ;  /* 0x0010380001227983 */ /* 0x000ea80000100800 */
[----:B------:R4:W2:Y:S04]  /*191d0*/  @!P0 LDG.E.U16 R29, desc[UR8][R4.64] ;  /* 0x00000008041d8981 */ /* 0x0008a8000c1e1500 */
[----:B------:R0:W-:Y:S01]  /*191e0*/  STS.U16 [R40+UR5+0x580], R60 ;  /* 0x0005803c28007988 */ /* 0x0001e20008000405 */
[----:B----4-:R-:W-:-:S03]  /*191f0*/  @!P0 IMAD.MOV.U32 R4, RZ, RZ, R0 ;  /* 0x000000ffff048224 */ /* 0x010fc600078e0000 */
[----:B0-----:R-:W4:Y:S04]  /*19200*/  LDL.LU R60, [R1+0x650] ;  /* 0x00065000013c7983 */ /* 0x001f280000300800 */
[----:B------:R-:W4:Y:S01]  /*19210*/  LDL R0, [R1+0x1000] ;  /* 0x0010000001007983 */ /* 0x000f220000100800 */
[----:B------:R-:W-:-:S03]  /*19220*/  @!P0 IMAD.MOV.U32 R5, RZ, RZ, R33 ;  /* 0x000000ffff058224 */ /* 0x000fc600078e0021 */
[----:B------:R-:W4:Y:S01]  /*19230*/  LDL R33, [R1+0xffc] ;  /* 0x000ffc0001217983 */ /* 0x000f220000100800 */
[----:B------:R-:W-:Y:S02]  /*19240*/  PRMT R28, RZ, 0x7610, R28 ;  /* 0x00007610ff1c7816 */ /* 0x000fe4000000001c */
[----:B------:R-:W-:Y:S01]  /*19250*/  PRMT R27, RZ, 0x7610, R27 ;  /* 0x00007610ff1b7816 */ /* 0x000fe2000000001b */
[----:B------:R0:W-:Y:S04]  /*19260*/  STS.U16 [R40+UR5+0x900], R53 ;  /* 0x0009003528007988 */ /* 0x0001e80008000405 */
[----:B------:R1:W4:Y:S04]  /*19270*/  @!P0 LDG.E.U16 R28, desc[UR8][R4.64] ;  /* 0x00000008041c8981 */ /* 0x000328000c1e1500 */
[----:B0-----:R-:W4:Y:S01]  /*19280*/  LDL.LU R53, [R1+0x658] ;  /* 0x0006580001357983 */ /* 0x001f220000300800 */
[----:B------:R-:W-:-:S03]  /*19290*/  PRMT R26, RZ, 0x7610, R26 ;  /* 0x00007610ff1a7816 */ /* 0x000fc6000000001a */
[----:B------:R0:W-:Y:S01]  /*192a0*/  STS.U16 [R40+UR5+0x940], R55 ;  /* 0x0009403728007988 */ /* 0x0001e20008000405 */
[----:B-1----:R-:W-:-:S03]  /*192b0*/  @!P0 IMAD.MOV.U32 R5, RZ, RZ, R37 ;  /* 0x000000ffff058224 */ /* 0x002fc600078e0025 */
[----:B------:R-:W4:Y:S01]  /*192c0*/  LDL R37, [R1+0xff4] ;  /* 0x000ff40001257983 */ /* 0x000f220000100800 */
[----:B------:R-:W-:-:S03]  /*192d0*/  @!P0 IMAD.MOV.U32 R4, RZ, RZ, R35 ;  /* 0x000000ffff048224 */ /* 0x000fc600078e0023 */
[----:B------:R-:W4:Y:S04]  /*192e0*/  LDL R35, [R1+0xff8] ;  /* 0x000ff80001237983 */ /* 0x000f280000100800 */
[----:B------:R3:W4:Y:S04]  /*192f0*/  @!P0 LDG.E.U16 R27, desc[UR8][R4.64] ;  /* 0x00000008041b8981 */ /* 0x000728000c1e1500 */
[----:B------:R-:W4:Y:S01]  /*19300*/  LDL.LU R58, [R1+0x65c] ;  /* 0x00065c00013a7983 */ /* 0x000f220000300800 */
[----:B---3--:R-:W-:-:S03]  /*19310*/  @!P0 IMAD.MOV.U32 R5, RZ, RZ, R36 ;  /* 0x000000ffff058224 */ /* 0x008fc600078e0024 */
[----:B------:R-:W3:Y:S01]  /*19320*/  LDL R36, [R1+0xfbc] ;  /* 0x000fbc0001247983 */ /* 0x000ee20000100800 */
[----:B--2---:R-:W-:-:S03]  /*19330*/  @!P0 IMAD.MOV.U32 R4, RZ, RZ, R34 ;  /* 0x000000ffff048224 */ /* 0x004fc600078e0022 */
[----:B------:R-:W2:Y:S04]  /*19340*/  LDL R34, [R1+0xfc0] ;  /* 0x000fc00001227983 */ /* 0x000ea80000100800 */
[----:B------:R4:W2:Y:S04]  /*19350*/  @!P0 LDG.E.U16 R26, desc[UR8][R4.64] ;  /* 0x00000008041a8981 */ /* 0x0008a8000c1e1500 */
[----:B0-----:R-:W2:Y:S01]  /*19360*/  LDL.LU R55, [R1+0x664] ;  /* 0x0006640001377983 */ /* 0x001ea20000300800 */
[----:B----4-:R-:W-:-:S03]  /*19370*/  @!P0 IMAD.MOV.U32 R4, RZ, RZ, R0 ;  /* 0x000000ffff048224 */ /* 0x010fc600078e0000 */
[----:B------:R-:W4:Y:S01]  /*19380*/  LDL R0, [R1+0xfb8] ;  /* 0x000fb80001007983 */ /* 0x000f220000100800 */
[----:B------:R-:W-:-:S03]  /*19390*/  @!P0 IMAD.MOV.U32 R5, RZ, RZ, R33 ;  /* 0x000000ffff058224 */ /* 0x000fc600078e0021 */
[----:B------:R-:W4:Y:S01]  /*193a0*/  LDL R33, [R1+0xfb4] ;  /* 0x000fb40001217983 */ /* 0x000f220000100800 */
[----:B------:R-:W-:Y:S02]  /*193b0*/  PRMT R25, RZ, 0x7610, R25 ;  /* 0x00007610ff197816 */ /* 0x000fe40000000019 */
[----:B------:R-:W-:Y:S01]  /*193c0*/  PRMT R24, RZ, 0x7610, R24 ;  /* 0x00007610ff187816 */ /* 0x000fe20000000018 */
[----:B------:R0:W-:Y:S04]  /*193d0*/  STS.U16 [R40+UR5+0x980], R54 ;  /* 0x0009803628007988 */ /* 0x0001e80008000405 */
[----:B------:R1:W4:Y:S04]  /*193e0*/  @!P0 LDG.E.U16 R25, desc[UR8][R4.64] ;  /* 0x0000000804198981 */ /* 0x000328000c1e1500 */
[----:B0-----:R-:W4:Y:S04]  /*193f0*/  LDL.LU R54, [R1+0x634] ;  /* 0x0006340001367983 */ /* 0x001f280000300800 */
[----:B------:R0:W-:Y:S01]  /*19400*/  STS.U16 [R40+UR5+0x9c0], R59 ;  /* 0x0009c03b28007988 */ /* 0x0001e20008000405 */
[----:B------:R-:W-:-:S03]  /*19410*/  PRMT R23, RZ, 0x7610, R23 ;  /* 0x00007610ff177816 */ /* 0x000fc60000000017 */
[----:B------:R0:W-:Y:S01]  /*19420*/  STS.U16 [R40+UR5+0xd40], R60 ;  /* 0x000d403c28007988 */ /* 0x0001e20008000405 */
[----:B-1----:R-:W-:-:S03]  /*19430*/  @!P0 IMAD.MOV.U32 R5, RZ, RZ, R37 ;  /* 0x000000ffff058224 */ /* 0x002fc600078e0025 */
[----:B------:R-:W4:Y:S01]  /*19440*/  LDL R37, [R1+0xf7c] ;  /* 0x000f7c0001257983 */ /* 0x000f220000100800 */
[----:B------:R-:W-:-:S03]  /*19450*/  @!P0 IMAD.MOV.U32 R4, RZ, RZ, R35 ;  /* 0x000000ffff048224 */ /* 0x000fc600078e0023 */
[----:B------:R-:W4:Y:S04]  /*19460*/  LDL R35, [R1+0xf80] ;  /* 0x000f800001237983 */ /* 0x000f280000100800 */
[----:B------:R3:W4:Y:S04]  /*19470*/  @!P0 LDG.E.U16 R24, desc[UR8][R4.64] ;  /* 0x0000000804188981 */ /* 0x000728000c1e1500 */
[----:B0-----:R-:W4:Y:S04]  /*19480*/  LDL.LU R59, [R1+0x63c] ;  /* 0x00063c00013b7983 */ /* 0x001f280000300800 */
[----:B------:R-:W4:Y:S01]  /*19490*/  LDL R38, [R1+0xf74] ;  /* 0x000f740001267983 */ /* 0x000f220000100800 */
[----:B---3--:R-:W-:-:S03]  /*194a0*/  @!P0 IMAD.MOV.U32 R5, RZ, RZ, R36 ;  /* 0x000000ffff058224 */ /* 0x008fc600078e0024 */
[----:B------:R-:W3:Y:S01]  /*194b0*/  LDL R36, [R1+0xf78] ;  /* 0x000f780001247983 */ /* 0x000ee20000100800 */
[----:B--2---:R-:W-:-:S03]  /*194c0*/  @!P0 IMAD.MOV.U32 R4, RZ, RZ, R34 ;  /* 0x000000ffff048224 */ /* 0x004fc600078e0022 */
[----:B------:R-:W2:Y:S04]  /*194d0*/  LDL.LU R60, [R1+0x640] ;  /* 0x00064000013c7983 */ /* 0x000ea80000300800 */
[----:B------:R-:W2:Y:S04]  /*194e0*/  LDL R34, [R1+0xf3c] ;  /* 0x000f3c0001227983 */ /* 0x000ea80000100800 */
[----:B------:R4:W2:Y:S02]  /*194f0*/  @!P0 LDG.E.U16 R23, desc[UR8][R4.64] ;  /* 0x0000000804178981 */ /* 0x0008a4000c1e1500 */
[----:B----4-:R-:W-:-:S02]  /*19500*/  @!P0 IMAD.MOV.U32 R4, RZ, RZ, R0 ;  /* 0x000000ffff048224 */ /* 0x010fc400078e0000 */
[----:B------:R-:W4:Y:S01]  /*19510*/  LDL R0, [R1+0xf40] ;  /* 0x000f400001007983 */ /* 0x000f220000100800 */
[----:B------:R-:W-:-:S03]  /*19520*/  @!P0 IMAD.MOV.U32 R5, RZ, RZ, R33 ;  /* 0x000000ffff058224 */ /* 0x000fc600078e0021 */
[----:B------:R-:W4:Y:S01]  /*19530*/  LDL R33, [R1+0xf38] ;  /* 0x000f380001217983 */ /* 0x000f220000100800 */
[----:B------:R-:W-:Y:S02]  /*19540*/  PRMT R22, RZ, 0x7610, R22 ;  /* 0x00007610ff167816 */ /* 0x000fe40000000016 */
[----:B------:R-:W-:Y:S01]  /*19550*/  PRMT R21, RZ, 0x7610, R21 ;  /* 0x00007610ff157816 */ /* 0x000fe20000000015 */
[----:B------:R0:W-:Y:S04]  /*19560*/  STS.U16 [R40+UR5+0xd00], R53 ;  /* 0x000d003528007988 */ /* 0x0001e80008000405 */
[----:B------:R1:W4:Y:S01]  /*19570*/  @!P0 LDG.E.U16 R22, desc[UR8][R4.64] ;  /* 0x0000000804168981 */ /* 0x000322000c1e1500 */
[----:B------:R-:W-:-:S03]  /*19580*/  PRMT R20, RZ, 0x7610, R20 ;  /* 0x00007610ff147816 */ /* 0x000fc60000000014 */
[----:B0-----:R-:W4:Y:S04]  /*19590*/  LDL.LU R53, [R1+0x648] ;  /* 0x0006480001357983 */ /* 0x001f280000300800 */
[----:B------:R-:W-:Y:S04]  /*195a0*/  STS.U16 [R40+UR5+0xdc0], R58 ;  /* 0x000dc03a28007988 */ /* 0x000fe80008000405 */
[----:B------:R0:W-:Y:S04]  /*195b0*/  STS.U16 [R40+UR5+0xd80], R55 ;  /* 0x000d803728007988 */ /* 0x0001e80008000405 */
[----:B------:R0:W-:Y:S01]  /*195c0*/  STS.U16 [R40+UR5+0x1100], R54 ;  /* 0x0011003628007988 */ /* 0x0001e20008000405 */
[----:B-1----:R-:W-:-:S03]  /*195d0*/  @!P0 IMAD.MOV.U32 R5, RZ, RZ, R37 ;  /* 0x000000ffff058224 */ /* 0x002fc600078e0025 */
[----:B------:R-:W4:Y:S01]  /*195e0*/  LDL R37, [R1+0xf34] ;  /* 0x000f340001257983 */ /* 0x000f220000100800 */
[----:B------:R-:W-:-:S03]  /*195f0*/  @!P0 IMAD.MOV.U32 R4, RZ, RZ, R35 ;  /* 0x000000ffff048224 */ /* 0x000fc600078e0023 */
[----:B------:R-:W4:Y:S04]  /*19600*/  LDL R35, [R1+0xf00] ;  /* 0x000f000001237983 */ /* 0x000f280000100800 */
[----:B------:R1:W4:Y:S04]  /*19610*/  @!P0 LDG.E.U16 R21, desc[UR8][R4.64] ;  /* 0x0000000804158981 */ /* 0x000328000c1e1500 */
[----:B0-----:R-:W4:Y:S01]  /*19620*/  LDL.LU R55, [R1+0x610] ;  /* 0x0006100001377983 */ /* 0x001f220000300800 */
[----:B-1----:R-:W-:Y:S02]  /*19630*/  @!P0 IMAD.MOV.U32 R5, RZ, RZ, R38 ;  /* 0x000000ffff058224 */ /* 0x002fe400078e0026 */
[----:B---3--:R-:W-:-:S02]  /*19640*/  @!P0 IMAD.MOV.U32 R4, RZ, RZ, R36 ;  /* 0x000000ffff048224 */ /* 0x008fc400078e0024 */
[----:B------:R-:W3:Y:S04]  /*19650*/  LDL R36, [R1+0xefc] ;  /* 0x000efc0001247983 */ /* 0x000ee80000100800 */
[----:B------:R2:W3:Y:S04]  /*19660*/  @!P0 LDG.E.U16 R20, desc[UR8][R4.64] ;  /* 0x0000000804148981 */ /* 0x0004e8000c1e1500 */
[----:B------:R-:W3:Y:S01]  /*19670*/  LDL.LU R54, [R1+0x614] ;  /* 0x0006140001367983 */ /* 0x000ee20000300800 */
[----:B--2---:R-:W-:-:S03]  /*19680*/  @!P0 IMAD.MOV.U32 R5, RZ, RZ, R34 ;  /* 0x000000ffff058224 */ /* 0x004fc600078e0022 */
[----:B------:R-:W2:Y:S01]  /*19690*/  LDL R34, [R1+0xef4] ;  /* 0x000ef40001227983 */ /* 0x000ea20000100800 */
[----:B----4-:R-:W-:-:S03]  /*196a0*/  @!P0 IMAD.MOV.U32 R4, RZ, RZ, R0 ;  /* 0x000000ffff048224 */ /* 0x010fc600078e0000 */
[----:B------:R-:W4:Y:S01]  /*196b0*/  LDL R0, [R1+0xef8] ;  /* 0x000ef80001007983 */ /* 0x000f220000100800 */
[----:B------:R-:W-:-:S06]  /*196c0*/  PRMT R19, RZ, 0x7610, R19 ;  /* 0x00007610ff137816 */ /* 0x000fcc0000000013 */
[----:B------:R0:W4:Y:S02]  /*196d0*/  @!P0 LDG.E.U16 R19, desc[UR8][R4.64] ;  /* 0x0000000804138981 */ /* 0x000124000c1e1500 */
[----:B0-----:R-:W-:Y:S02]  /*196e0*/  @!P0 IMAD.MOV.U32 R4, RZ, RZ, R33 ;  /* 0x000000ffff048224 */ /* 0x001fe400078e0021 */
[----:B------:R-:W4:Y:S01]  /*196f0*/  LDL R33, [R1+0xec0] ;  /* 0x000ec00001217983 */ /* 0x000f220000100800 */
[----:B------:R-:W-:Y:S02]  /*19700*/  PRMT R18, RZ, 0x7610, R18 ;  /* 0x00007610ff127816 */ /* 0x000fe40000000012 */
[----:B------:R-:W-:Y:S01]  /*19710*/  PRMT R17, RZ, 0x7610, R17 ;  /* 0x00007610ff117816 */ /* 0x000fe20000000011 */
[----:B------:R0:W-:Y:S01]  /*19720*/  STS.U16 [R40+UR5+0x1140], R59 ;  /* 0x0011403b28007988 */ /* 0x0001e20008000405 */
[----:B------:R-:W-:-:S03]  /*19730*/  @!P0 IMAD.MOV.U32 R5, RZ, RZ, R37 ;  /* 0x000000ffff058224 */ /* 0x000fc600078e0025 */
[----:B------:R-:W4:Y:S04]  /*19740*/  LDL R37, [R1+0xebc] ;  /* 0x000ebc0001257983 */ /* 0x000f280000100800 */
[----:B------:R1:W4:Y:S04]  /*19750*/  @!P0 LDG.E.U16 R18, desc[UR8][R4.64] ;  /* 0x0000000804128981 */ /* 0x000328000c1e1500 */
[----:B------:R-:W4:Y:S01]  /*19760*/  LDL.LU R57, [R1+0x618] ;  /* 0x0006180001397983 */ /* 0x000f220000300800 */
[----:B-1----:R-:W-:-:S03]  /*19770*/  @!P0 IMAD.MOV.U32 R4, RZ, RZ, R35 ;  /* 0x000000ffff048224 */ /* 0x002fc600078e0023 */
[----:B------:R-:W4:Y:S01]  /*19780*/  LDL R35, [R1+0xeb8] ;  /* 0x000eb80001237983 */ /* 0x000f220000100800 */
[----:B---3--:R-:W-:-:S03]  /*19790*/  @!P0 IMAD.MOV.U32 R5, RZ, RZ, R36 ;  /* 0x000000ffff058224 */ /* 0x008fc600078e0024 */
[----:B------:R-:W3:Y:S04]  /*197a0*/  LDL R36, [R1+0xeb4] ;  /* 0x000eb40001247983 */ /* 0x000ee80000100800 */
[----:B------:R-:W3:Y:S04]  /*197b0*/  LDL.LU R58, [R1+0x61c] ;  /* 0x00061c00013a7983 */ /* 0x000ee80000300800 */
[----:B------:R2:W3:Y:S04]  /*197c0*/  @!P0 LDG.E.U16 R17, desc[UR8][R4.64] ;  /* 0x0000000804118981 */ /* 0x0004e8000c1e1500 */
[----:B0-----:R-:W3:Y:S01]  /*197d0*/  LDL.LU R59, [R1+0x5e4] ;  /* 0x0005e400013b7983 */ /* 0x001ee20000300800 */
[----:B--2---:R-:W-:-:S03]  /*197e0*/  @!P0 IMAD.MOV.U32 R5, RZ, RZ, R34 ;  /* 0x000000ffff058224 */ /* 0x004fc600078e0022 */
[----:B------:R-:W2:Y:S01]  /*197f0*/  LDL R34, [R1+0xe90] ;  /* 0x000e900001227983 */ /* 0x000ea20000100800 */
[----:B----4-:R-:W-:-:S03]  /*19800*/  @!P0 IMAD.MOV.U32 R4, RZ, RZ, R0 ;  /* 0x000000ffff048224 */ /* 0x010fc600078e0000 */
[----:B------:R-:W4:Y:S01]  /*19810*/  LDL R0, [R1+0x1264] ;  /* 0x0012640001007983 */ /* 0x000f220000100800 */
[----:B------:R-:W-:-:S03]  /*19820*/  PRMT R16, RZ, 0x7610, R16 ;  /* 0x00007610ff107816 */ /* 0x000fc60000000010 */
[----:B------:R0:W-:Y:S04]  /*19830*/  STS.U16 [R40+UR5+0x1180], R60 ;  /* 0x0011803c28007988 */ /* 0x0001e80008000405 */
[----:B------:R1:W-:Y:S04]  /*19840*/  STS.U16 [R40+UR5+0x11c0], R53 ;  /* 0x0011c03528007988 */ /* 0x0003e80008000405 */
[----:B------:R1:W4:Y:S04]  /*19850*/  @!P0 LDG.E.U16 R16, desc[UR8][R4.64] ;  /* 0x0000000804108981 */ /* 0x000328000c1e1500 */
[----:B0-----:R-:W4:Y:S04]  /*19860*/  LDL.LU R60, [R1+0x5ec] ;  /* 0x0005ec00013c7983 */ /* 0x001f280000300800 */
[----:B-1----:R-:W4:Y:S01]  /*19870*/  LDL.LU R53, [R1+0x5f0] ;  /* 0x0005f00001357983 */ /* 0x002f220000300800 */
[----:B------:R-:W-:-:S03]  /*19880*/  @!P0 IMAD.MOV.U32 R4, RZ, RZ, R33 ;  /* 0x000000ffff048224 */ /* 0x000fc600078e0021 */
[----:B------:R0:W-:Y:S04]  /*19890*/  STS.U16 [R40+UR5+0x1540], R55 ;  /* 0x0015403728007988 */ /* 0x0001e80008000405 */
[----:B0-----:R-:W4:Y:S04]  /*198a0*/  LDL.LU R55, [R1+0x5f8] ;  /* 0x0005f80001377983 */ /* 0x001f280000300800 */
[----:B------:R-:W4:Y:S04]  /*198b0*/  LDL R33, [R1+0x1260] ;  /* 0x0012600001217983 */ /* 0x000f280000100800 */
[----:B------:R-:W4:Y:S01]  /*198c0*/  LDL R41, [R1+0xe8c] ;  /* 0x000e8c0001297983 */ /* 0x000f220000100800 */
[----:B------:R-:W-:-:S03]  /*198d0*/  PRMT R15, RZ, 0x7610, R15 ;  /* 0x00007610ff0f7816 */ /* 0x000fc6000000000f */
[----:B------:R-:W4:Y:S04]  /*198e0*/  LDL R39, [R1+0xa94] ;  /* 0x000a940001277983 */ /* 0x000f280000100800 */
[----:B------:R-:W4:Y:S01]  /*198f0*/  LDL R38, [R1+0x1224] ;  /* 0x0012240001267983 */ /* 0x000f220000100800 */
[----:B------:R-:W-:-:S03]  /*19900*/  PRMT R14, RZ, 0x7610, R14 ;  /* 0x00007610ff0e7816 */ /* 0x000fc6000000000e */
[----:B------:R0:W-:Y:S01]  /*19910*/  STS.U16 [R40+UR5+0x1500], R54 ;  /* 0x0015003628007988 */ /* 0x0001e20008000405 */
[----:B------:R-:W-:-:S03]  /*19920*/  @!P0 IMAD.MOV.U32 R5, RZ, RZ, R37 ;  /* 0x000000ffff058224 */ /* 0x000fc600078e0025 */
[----:B------:R-:W4:Y:S04]  /*19930*/  LDL R37, [R1+0xa90] ;  /* 0x000a900001257983 */ /* 0x000f280000100800 */
[----:B------:R1:W4:Y:S02]  /*19940*/  @!P0 LDG.E.U16 R15, desc[UR8][R4.64] ;  /* 0x00000008040f8981 */ /* 0x000324000c1e1500 */
[----:B-1----:R-:W-:Y:S02]  /*19950*/  @!P0 IMAD.MOV.U32 R4, RZ, RZ, R35 ;  /* 0x000000ffff048224 */ /* 0x002fe400078e0023 */
[----:B---3--:R-:W-:Y:S02]  /*19960*/  @!P0 IMAD.MOV.U32 R5, RZ, RZ, R36 ;  /* 0x000000ffff058224 */ /* 0x008fe400078e0024 */
[----:B------:R-:W3:Y:S04]  /*19970*/  LDL R36, [R1+0x1220] ;  /* 0x0012200001247983 */ /* 0x000ee80000100800 */
[----:B------:R2:W3:Y:S04]  /*19980*/  @!P0 LDG.E.U16 R14, desc[UR8][R4.64] ;  /* 0x00000008040e8981 */ /* 0x0004e8000c1e1500 */
[----:B0-----:R-:W3:Y:S04]  /*19990*/  LDL.LU R54, [R1+0x4dc] ;  /* 0x0004dc0001367983 */ /* 0x001ee80000300800 */
[----:B------:R-:W3:Y:S01]  /*199a0*/  LDL R35, [R1+0x11ec] ;  /* 0x0011ec0001237983 */ /* 0x000ee20000100800 */
        /* <DEDUP_REMOVED lines=8> */
[----:B------:R-:W-:Y:S01]  /*19a30*/  PRMT R12, RZ, 0x7610, R12 ;  /* 0x00007610ff0c7816 */ /* 0x000fe2000000000c */
[----:B------:R-:W-:Y:S01]  /*19a40*/  @!P0 IMAD.MOV.U32 R5, RZ, RZ, R41 ;  /* 0x000000ffff058224 */ /* 0x000fe200078e0029 */
[----:B------:R-:W-:-:S04]  /*19a50*/  PRMT R11, RZ, 0x7610, R11 ;  /* 0x00007610ff0b7816 */ /* 0x000fc8000000000b */
[----:B------:R0:W4:Y:S01]  /*19a60*/  @!P0 LDG.E.U16 R12, desc[UR8][R4.64] ;  /* 0x00000008040c8981 */ /* 0x000122000c1e1500 */
[----:B------:R-:W-:Y:S01]  /*19a70*/  PRMT R10, RZ, 0x7610, R10 ;  /* 0x00007610ff0a7816 */ /* 0x000fe2000000000a */
[----:B0-----:R-:W-:Y:S02]  /*19a80*/  @!P0 IMAD.MOV.U32 R4, RZ, RZ, R38 ;  /* 0x000000ffff048224 */ /* 0x001fe400078e0026 */
[----:B------:R-:W-:Y:S01]  /*19a90*/  @!P0 IMAD.MOV.U32 R5, RZ, RZ, R39 ;  /* 0x000000ffff058224 */ /* 0x000fe200078e0027 */
[----:B------:R-:W-:Y:S04]  /*19aa0*/  STS.U16 [R40+UR5+0x15c0], R57 ;  /* 0x0015c03928007988 */ /* 0x000fe80008000405 */
[----:B------:R0:W4:Y:S01]  /*19ab0*/  @!P0 LDG.E.U16 R11, desc[UR8][R4.64] ;  /* 0x00000008040b8981 */ /* 0x000122000c1e1500 */
[----:B------:R-:W-:-:S03]  /*19ac0*/  PRMT R9, RZ, 0x7610, R9 ;  /* 0x00007610ff097816 */ /* 0x000fc60000000009 */
[----:B------:R-:W-:Y:S04]  /*19ad0*/  STS.U16 [R40+UR5+0x1580], R58 ;  /* 0x0015803a28007988 */ /* 0x000fe80008000405 */
[----:B------:R-:W-:Y:S04]  /*19ae0*/  STS.U16 [R40+UR5+0x1900], R59 ;  /* 0x0019003b28007988 */ /* 0x000fe80008000405 */
[----:B------:R-:W-:Y:S04]  /*19af0*/  STS.U16 [R40+UR5+0x1940], R60 ;  /* 0x0019403c28007988 */ /* 0x000fe80008000405 */
[----:B------:R1:W-:Y:S04]  /*19b00*/  STS.U16 [R40+UR5+0x1980], R53 ;  /* 0x0019803528007988 */ /* 0x0003e80008000405 */
[----:B-1----:R-:W4:Y:S01]  /*19b10*/  LDL.LU R53, [R1+0x5d4] ;  /* 0x0005d40001357983 */ /* 0x002f220000300800 */
[----:B0-----:R-:W-:-:S03]  /*19b20*/  @!P0 IMAD.MOV.U32 R5, RZ, RZ, R37 ;  /* 0x000000ffff058224 */ /* 0x001fc600078e0025 */
[----:B------:R-:W4:Y:S01]  /*19b30*/  LDL R37, [R1+0x11ac] ;  /* 0x0011ac0001257983 */ /* 0x000f220000100800 */
[----:B---3--:R-:W-:-:S03]  /*19b40*/  @!P0 IMAD.MOV.U32 R4, RZ, RZ, R36 ;  /* 0x000000ffff048224 */ /* 0x008fc600078e0024 */
[----:B------:R-:W3:Y:S04]  /*19b50*/  LDL R36, [R1+0x11b0] ;  /* 0x0011b00001247983 */ /* 0x000ee80000100800 */
[----:B------:R0:W3:Y:S02]  /*19b60*/  @!P0 LDG.E.U16 R10, desc[UR8][R4.64] ;  /* 0x00000008040a8981 */ /* 0x0000e4000c1e1500 */
[----:B0-----:R-:W-:Y:S02]  /*19b70*/  @!P0 IMAD.MOV.U32 R5, RZ, RZ, R35 ;  /* 0x000000ffff058224 */ /* 0x001fe400078e0023 */
[----:B------:R-:W3:Y:S01]  /*19b80*/  LDL R35, [R1+0x11a4] ;  /* 0x0011a40001237983 */ /* 0x000ee20000100800 */
[----:B--2---:R-:W-:-:S03]  /*19b90*/  @!P0 IMAD.MOV.U32 R4, RZ, RZ, R34 ;  /* 0x000000ffff048224 */ /* 0x004fc600078e0022 */
[----:B------:R-:W2:Y:S04]  /*19ba0*/  LDL R34, [R1+0x116c] ;  /* 0x00116c0001227983 */ /* 0x000ea80000100800 */
[----:B------:R4:W2:Y:S02]  /*19bb0*/  @!P0 LDG.E.U16 R9, desc[UR8][R4.64] ;  /* 0x0000000804098981 */ /* 0x0008a4000c1e1500 */
[----:B----4-:R-:W-:Y:S02]  /*19bc0*/  @!P0 IMAD.MOV.U32 R4, RZ, RZ, R0 ;  /* 0x000000ffff048224 */ /* 0x010fe400078e0000 */
[----:B------:R-:W4:Y:S01]  /*19bd0*/  LDL R0, [R1+0x11a8] ;  /* 0x0011a80001007983 */ /* 0x000f220000100800 */
[----:B------:R-:W-:-:S03]  /*19be0*/  @!P0 IMAD.MOV.U32 R5, RZ, RZ, R33 ;  /* 0x000000ffff058224 */ /* 0x000fc600078e0021 */
[----:B------:R-:W2:Y:S04]  /*19bf0*/  LDL R33, [R1+0x1170] ;  /* 0x0011700001217983 */ /* 0x000ea80000100800 */
[----:B------:R-:W2:Y:S04]  /*19c00*/  LDL.LU R42, [R1+0x5dc] ;  /* 0x0005dc00012a7983 */ /* 0x000ea80000300800 */
[----:B------:R-:W2:Y:S04]  /*19c10*/  LDL.LU R43, [R1+0x7bc] ;  /* 0x0007bc00012b7983 */ /* 0x000ea80000300800 */
[----:B------:R-:W2:Y:S04]  /*19c20*/  LDL.LU R44, [R1+0x7b8] ;  /* 0x0007b800012c7983 */ /* 0x000ea80000300800 */
[----:B------:R-:W2:Y:S04]  /*19c30*/  LDL.LU R45, [R1+0x7b4] ;  /* 0x0007b400012d7983 */ /* 0x000ea80000300800 */
[----:B------:R-:W2:Y:S04]  /*19c40*/  LDL.LU R46, [R1+0x7b0] ;  /* 0x0007b000012e7983 */ /* 0x000ea80000300800 */
[----:B------:R-:W2:Y:S01]  /*19c50*/  LDL.LU R47, [R1+0x70c] ;  /* 0x00070c00012f7983 */ /* 0x000ea20000300800 */
[----:B------:R-:W-:-:S03]  /*19c60*/  PRMT R8, RZ, 0x7610, R8 ;  /* 0x00007610ff087816 */ /* 0x000fc60000000008 */
[----:B------:R-:W2:Y:S01]  /*19c70*/  LDL.LU R48, [R1+0x708] ;  /* 0x0007080001307983 */ /* 0x000ea20000300800 */
[----:B------:R-:W-:-:S03]  /*19c80*/  PRMT R7, RZ, 0x7610, R7 ;  /* 0x00007610ff077816 */ /* 0x000fc60000000007 */
[----:B------:R-:W2:Y:S04]  /*19c90*/  LDL.LU R49, [R1+0x704] ;  /* 0x0007040001317983 */ /* 0x000ea80000300800 */
[----:B------:R-:W2:Y:S04]  /*19ca0*/  LDL.LU R50, [R1+0x700] ;  /* 0x0007000001327983 */ /* 0x000ea80000300800 */
[----:B------:R-:W2:Y:S04]  /*19cb0*/  LDL.LU R51, [R1+0x6ec] ;  /* 0x0006ec0001337983 */ /* 0x000ea80000300800 */
[----:B------:R0:W2:Y:S04]  /*19cc0*/  @!P0 LDG.E.U16 R8, desc[UR8][R4.64] ;  /* 0x0000000804088981 */ /* 0x0000a8000c1e1500 */
[----:B------:R-:W2:Y:S04]  /*19cd0*/  LDL.LU R56, [R1+0x6e8] ;  /* 0x0006e80001387983 */ /* 0x000ea80000300800 */
[----:B------:R-:W2:Y:S04]  /*19ce0*/  LDL.LU R57, [R1+0x6e4] ;  /* 0x0006e40001397983 */ /* 0x000ea80000300800 */
[----:B------:R-:W2:Y:S04]  /*19cf0*/  LDL.LU R58, [R1+0x6e0] ;  /* 0x0006e000013a7983 */ /* 0x000ea80000300800 */
[----:B------:R-:W2:Y:S04]  /*19d00*/  LDL.LU R59, [R1+0x6bc] ;  /* 0x0006bc00013b7983 */ /* 0x000ea80000300800 */
[----:B------:R1:W-:Y:S04]  /*19d10*/  STS.U16 [R40+UR5+0x19c0], R55 ;  /* 0x0019c03728007988 */ /* 0x0003e80008000405 */
[----:B------:R-:W2:Y:S04]  /*19d20*/  LDL.LU R60, [R1+0x6b8] ;  /* 0x0006b800013c7983 */ /* 0x000ea80000300800 */
[----:B------:R0:W-:Y:S04]  /*19d30*/  STS.U16 [R40+UR5+0x1d40], R54 ;  /* 0x001d403628007988 */ /* 0x0001e80008000405 */
[----:B-1----:R-:W2:Y:S04]  /*19d40*/  LDL.LU R55, [R1+0x6b0] ;  /* 0x0006b00001377983 */ /* 0x002ea80000300800 */
[----:B------:R1:W-:Y:S04]  /*19d50*/  STS.U16 [R40+UR5+0x1d00], R53 ;  /* 0x001d003528007988 */ /* 0x0003e80008000405 */
[----:B0-----:R-:W2:Y:S04]  /*19d60*/  LDL.LU R54, [R1+0x6a4] ;  /* 0x0006a40001367983 */ /* 0x001ea80000300800 */
[----:B-1----:R-:W2:Y:S01]  /*19d70*/  LDL.LU R53, [R1+0x67c] ;  /* 0x00067c0001357983 */ /* 0x002ea20000300800 */
[----:B------:R-:W-:-:S02]  /*19d80*/  @!P0 IMAD.MOV.U32 R5, RZ, RZ, R37 ;  /* 0x000000ffff058224 */ /* 0x000fc400078e0025 */
[----:B---3--:R-:W-:-:S05]  /*19d90*/  @!P0 IMAD.MOV.U32 R4, RZ, RZ, R36 ;  /* 0x000000ffff048224 */ /* 0x008fca00078e0024 */
[----:B------:R4:W3:Y:S02]  /*19da0*/  @!P0 LDG.E.U16 R7, desc[UR8][R4.64] ;  /* 0x0000000804078981 */ /* 0x0008e4000c1e1500 */
[----:B----4-:R-:W-:Y:S02]  /*19db0*/  @!P0 IMAD.MOV.U32 R4, RZ, RZ, R0 ;  /* 0x000000ffff048224 */ /* 0x010fe400078e0000 */
[----:B------:R-:W4:Y:S01]  /*19dc0*/  LDL.LU R0, [R1+0x678] ;  /* 0x0006780001007983 */ /* 0x000f220000300800 */
[----:B------:R-:W-:Y:S01]  /*19dd0*/  PRMT R6, RZ, 0x7610, R6 ;  /* 0x00007610ff067816 */ /* 0x000fe20000000006 */
[----:B------:R-:W-:Y:S01]  /*19de0*/  @!P0 IMAD.MOV.U32 R5, RZ, RZ, R35 ;  /* 0x000000ffff058224 */ /* 0x000fe200078e0023 */
[----:B------:R-:W-:-:S04]  /*19df0*/  PRMT R3, RZ, 0x7610, R3 ;  /* 0x00007610ff037816 */ /* 0x000fc80000000003 */
[----:B------:R2:W3:Y:S02]  /*19e00*/  @!P0 LDG.E.U16 R6, desc[UR8][R4.64] ;  /* 0x0000000804068981 */ /* 0x0004e4000c1e1500 */
[----:B--2---:R-:W-:Y:S02]  /*19e10*/  @!P0 IMAD.MOV.U32 R5, RZ, RZ, R34 ;  /* 0x000000ffff058224 */ /* 0x004fe400078e0022 */
[----:B------:R-:W-:-:S05]  /*19e20*/  @!P0 IMAD.MOV.U32 R4, RZ, RZ, R33 ;  /* 0x000000ffff048224 */ /* 0x000fca00078e0021 */
[----:B------:R-:W2:Y:S04]  /*19e30*/  @!P0 LDG.E.U16 R3, desc[UR8][R4.64] ;  /* 0x0000000804038981 */ /* 0x000ea8000c1e1500 */
[----:B------:R0:W-:Y:S04]  /*19e40*/  STS.U16 [R40+UR5+0x1dc0], R61 ;  /* 0x001dc03d28007988 */ /* 0x0001e80008000405 */
[----:B------:R-:W2:Y:S04]  /*19e50*/  LDL.LU R5, [R1+0x674] ;  /* 0x0006740001057983 */ /* 0x000ea80000300800 */
[----:B------:R-:W3:Y:S04]  /*19e60*/  LDL.LU R33, [R1+0x670] ;  /* 0x0006700001217983 */ /* 0x000ee80000300800 */
[----:B------:R-:W3:Y:S04]  /*19e70*/  LDL.LU R34, [R1+0x64c] ;  /* 0x00064c0001227983 */ /* 0x000ee80000300800 */
[----:B------:R-:W3:Y:S04]  /*19e80*/  LDL.LU R35, [R1+0x644] ;  /* 0x0006440001237983 */ /* 0x000ee80000300800 */
[----:B------:R-:W3:Y:S01]  /*19e90*/  LDL.LU R36, [R1+0x638] ;  /* 0x0006380001247983 */ /* 0x000ee20000300800 */
[----:B0-----:R-:W-:-:S03]  /*19ea0*/  LOP3.LUT R61, R2, 0x20, RZ, 0x3c, !PT ;  /* 0x00000020023d7812 */ /* 0x001fc600078e3cff */
[----:B------:R-:W3:Y:S04]  /*19eb0*/  LDL.LU R37, [R1+0x630] ;  /* 0x0006300001257983 */ /* 0x000ee80000300800 */
[----:B------:R-:W3:Y:S04]  /*19ec0*/  LDL.LU R38, [R1+0x60c] ;  /* 0x00060c0001267983 */ /* 0x000ee80000300800 */
[----:B------:R0:W-:Y:S04]  /*19ed0*/  STS.U16 [R40+UR5+0x1d80], R42 ;  /* 0x001d802a28007988 */ /* 0x0001e80008000405 */
[----:B------:R-:W3:Y:S04]  /*19ee0*/  LDL.LU R39, [R1+0x608] ;  /* 0x0006080001277983 */ /* 0x000ee80000300800 */
[----:B0-----:R-:W3:Y:S04]  /*19ef0*/  LDL.LU R40, [R1+0x604] ;  /* 0x0006040001287983 */ /* 0x001ee80000300800 */
[----:B------:R-:W3:Y:S04]  /*19f00*/  LDL.LU R41, [R1+0x600] ;  /* 0x0006000001297983 */ /* 0x000ee80000300800 */
[----:B------:R0:W-:Y:S04]  /*19f10*/  STS.U16 [R61+UR5+0x200], R43 ;  /* 0x0002002b3d007988 */ /* 0x0001e80008000405 */
[----:B------:R-:W3:Y:S04]  /*19f20*/  LDL.LU R42, [R1+0x4d8] ;  /* 0x0004d800012a7983 */ /* 0x000ee80000300800 */
[----:B------:R1:W-:Y:S04]  /*19f30*/  STS.U16 [R61+UR5+0x240], R44 ;  /* 0x0002402c3d007988 */ /* 0x0003e80008000405 */
[----:B0-----:R-:W3:Y:S04]  /*19f40*/  LDL.LU R43, [R1+0x4d4] ;  /* 0x0004d400012b7983 */ /* 0x001ee80000300800 */
[----:B------:R0:W-:Y:S04]  /*19f50*/  STS.U16 [R61+UR5+0x280], R45 ;  /* 0x0002802d3d007988 */ /* 0x0001e80008000405 */
[----:B-1----:R-:W3:Y:S04]  /*19f60*/  LDL.LU R44, [R1+0x4d0] ;  /* 0x0004d000012c7983 */ /* 0x002ee80000300800 */
[----:B------:R1:W-:Y:S04]  /*19f70*/  STS.U16 [R61+UR5+0x2c0], R46 ;  /* 0x0002c02e3d007988 */ /* 0x0003e80008000405 */
[----:B0-----:R-:W3:Y:S04]  /*19f80*/  LDL.LU R45, [R1+0x7ac] ;  /* 0x0007ac00012d7983 */ /* 0x001ee80000300800 */
[----:B------:R0:W-:Y:S04]  /*19f90*/  STS.U16 [R61+UR5+0x640], R47 ;  /* 0x0006402f3d007988 */ /* 0x0001e80008000405 */
[----:B-1----:R-:W3:Y:S04]  /*19fa0*/  LDL.LU R46, [R1+0x7a8] ;  /* 0x0007a800012e7983 */ /* 0x002ee80000300800 */
[----:B0-----:R-:W3:Y:S04]  /*19fb0*/  LDL.LU R47, [R1+0x7a4] ;  /* 0x0007a400012f7983 */ /* 0x001ee80000300800 */
[----:B------:R0:W-:Y:S04]  /*19fc0*/  STS.U16 [R61+UR5+0x600], R48 ;  /* 0x000600303d007988 */ /* 0x0001e80008000405 */
[----:B------:R1:W-:Y:S04]  /*19fd0*/  STS.U16 [R61+UR5+0x6c0], R49 ;  /* 0x0006c0313d007988 */ /* 0x0003e80008000405 */
[----:B------:R1:W-:Y:S04]  /*19fe0*/  STS.U16 [R61+UR5+0x680], R50 ;  /* 0x000680323d007988 */ /* 0x0003e80008000405 */
[----:B0-----:R-:W3:Y:S04]  /*19ff0*/  LDL.LU R48, [R1+0x7a0] ;  /* 0x0007a00001307983 */ /* 0x001ee80000300800 */
[----:B-1----:R-:W3:Y:S04]  /*1a000*/  LDL.LU R49, [R1+0x6fc] ;  /* 0x0006fc0001317983 */ /* 0x002ee80000300800 */
        /* <DEDUP_REMOVED lines=19> */
[----:B----4-:R0:W-:Y:S04]  /*1a140*/  STS.U16 [R61+UR5+0x1240], R0 ;  /* 0x001240003d007988 */ /* 0x0101e80008000405 */
[----:B0-----:R-:W4:Y:S04]  /*1a150*/  LDL.LU R0, [R1+0x690] ;  /* 0x0006900001007983 */ /* 0x001f280000300800 */
[----:B--2---:R-:W-:Y:S04]  /*1a160*/  STS.U16 [R61+UR5+0x1280], R5 ;  /* 0x001280053d007988 */ /* 0x004fe80008000405 */
[----:B---3--:R0:W-:Y:S04]  /*1a170*/  STS.U16 [R61+UR5+0x12c0], R33 ;  /* 0x0012c0213d007988 */ /* 0x0081e80008000405 */
[----:B------:R1:W-:Y:S04]  /*1a180*/  STS.U16 [R61+UR5+0x1640], R34 ;  /* 0x001640223d007988 */ /* 0x0003e80008000405 */
[----:B------:R2:W-:Y:S04]  /*1a190*/  STS.U16 [R61+UR5+0x1600], R35 ;  /* 0x001600233d007988 */ /* 0x0005e80008000405 */
[----:B------:R3:W-:Y:S04]  /*1a1a0*/  STS.U16 [R61+UR5+0x16c0], R36 ;  /* 0x0016c0243d007988 */ /* 0x0007e80008000405 */
[----:B------:R1:W-:Y:S04]  /*1a1b0*/  STS.U16 [R61+UR5+0x1680], R37 ;  /* 0x001680253d007988 */ /* 0x0003e80008000405 */
[----:B0-----:R-:W4:Y:S04]  /*1a1c0*/  LDL.LU R33, [R1+0x66c] ;  /* 0x00066c0001217983 */ /* 0x001f280000300800 */
[----:B------:R0:W-:Y:S04]  /*1a1d0*/  STS.U16 [R61+UR5+0x1a00], R38 ;  /* 0x001a00263d007988 */ /* 0x0001e80008000405 */
[----:B-1----:R-:W4:Y:S04]  /*1a1e0*/  LDL.LU R34, [R1+0x668] ;  /* 0x0006680001227983 */ /* 0x002f280000300800 */
[----:B------:R1:W-:Y:S04]  /*1a1f0*/  STS.U16 [R61+UR5+0x1a40], R39 ;  /* 0x001a40273d007988 */ /* 0x0003e80008000405 */
[----:B--2---:R-:W2:Y:S04]  /*1a200*/  LDL.LU R35, [R1+0x660] ;  /* 0x0006600001237983 */ /* 0x004ea80000300800 */
[----:B------:R-:W-:Y:S04]  /*1a210*/  STS.U16 [R61+UR5+0x1a80], R40 ;  /* 0x001a80283d007988 */ /* 0x000fe80008000405 */
[----:B---3--:R-:W3:Y:S04]  /*1a220*/  LDL.LU R36, [R1+0x654] ;  /* 0x0006540001247983 */ /* 0x008ee80000300800 */
[----:B------:R-:W-:Y:S04]  /*1a230*/  STS.U16 [R61+UR5+0x1ac0], R41 ;  /* 0x001ac0293d007988 */ /* 0x000fe80008000405 */
[----:B------:R-:W3:Y:S04]  /*1a240*/  LDL.LU R37, [R1+0x62c] ;  /* 0x00062c0001257983 */ /* 0x000ee80000300800 */
[----:B------:R1:W-:Y:S04]  /*1a250*/  STS.U16 [R61+UR5+0x1e40], R52 ;  /* 0x001e40343d007988 */ /* 0x0003e80008000405 */
[----:B0-----:R-:W3:Y:S04]  /*1a260*/  LDL.LU R38, [R1+0x628] ;  /* 0x0006280001267983 */ /* 0x001ee80000300800 */
[----:B-1----:R-:W3:Y:S01]  /*1a270*/  LDL.LU R39, [R1+0x624] ;  /* 0x0006240001277983 */ /* 0x002ee20000300800 */
[----:B------:R-:W-:-:S03]  /*1a280*/  LOP3.LUT R52, R2, 0x30, RZ, 0x3c, !PT ;  /* 0x0000003002347812 */ /* 0x000fc600078e3cff */
        /* <DEDUP_REMOVED lines=13> */
[----:B-1----:R-:W3:Y:S04]  /*1a360*/  LDL.LU R47, [R1+0x4c4] ;  /* 0x0004c400012f7983 */ /* 0x002ee80000300800 */
[----:B------:R-:W3:Y:S04]  /*1a370*/  LDL.LU R2, [R1+0x4c0] ;  /* 0x0004c00001027983 */ /* 0x000ee80000300800 */
        /* <DEDUP_REMOVED lines=26> */
[----:B------:R-:W4:Y:S04]  /*1a520*/  LDL.LU R4, [R1+0x18] ;  /* 0x0000180001047983 */ /* 0x000f280000300800 */
[----:B------:R-:W4:Y:S04]  /*1a530*/  LDL.LU R5, [R1+0x14] ;  /* 0x0000140001057983 */ /* 0x000f280000300800 */
[----:B------:R0:W-:Y:S04]  /*1a540*/  STS.U16 [R52+UR5+0x1300], R33 ;  /* 0x0013002134007988 */ /* 0x0001e80008000405 */
[----:B------:R1:W-:Y:S04]  /*1a550*/  STS.U16 [R52+UR5+0x1340], R34 ;  /* 0x0013402234007988 */ /* 0x0003e80008000405 */
[----:B0-----:R-:W4:Y:S04]  /*1a560*/  LDL.LU R33, [R1+0x1e50] ;  /* 0x001e500001217983 */ /* 0x001f280000300800 */
[----:B--2---:R0:W-:Y:S04]  /*1a570*/  STS.U16 [R52+UR5+0x1380], R35 ;  /* 0x0013802334007988 */ /* 0x0041e80008000405 */
[----:B-1----:R-:W2:Y:S04]  /*1a580*/  LDL.LU R34, [R1+0x1e4c] ;  /* 0x001e4c0001227983 */ /* 0x002ea80000300800 */
[----:B---3--:R1:W-:Y:S04]  /*1a590*/  STS.U16 [R52+UR5+0x13c0], R36 ;  /* 0x0013c02434007988 */ /* 0x0083e80008000405 */
[----:B0-----:R-:W3:Y:S04]  /*1a5a0*/  LDL.LU R35, [R1+0x1e48] ;  /* 0x001e480001237983 */ /* 0x001ee80000300800 */
[----:B------:R0:W-:Y:S04]  /*1a5b0*/  STS.U16 [R52+UR5+0x1740], R37 ;  /* 0x0017402534007988 */ /* 0x0001e80008000405 */
[----:B-1----:R-:W2:Y:S04]  /*1a5c0*/  LDL.LU R36, [R1+0x1e44] ;  /* 0x001e440001247983 */ /* 0x002ea80000300800 */
[----:B------:R1:W-:Y:S04]  /*1a5d0*/  STS.U16 [R52+UR5+0x1700], R38 ;  /* 0x0017002634007988 */ /* 0x0003e80008000405 */
[----:B------:R1:W-:Y:S04]  /*1a5e0*/  STS.U16 [R52+UR5+0x17c0], R39 ;  /* 0x0017c02734007988 */ /* 0x0003e80008000405 */
[----:B------:R1:W-:Y:S04]  /*1a5f0*/  STS.U16 [R52+UR5+0x1780], R40 ;  /* 0x0017802834007988 */ /* 0x0003e80008000405 */
[----:B0-----:R-:W2:Y:S04]  /*1a600*/  LDL.LU R37, [R1+0x1e40] ;  /* 0x001e400001257983 */ /* 0x001ea80000300800 */
[----:B------:R0:W-:Y:S04]  /*1a610*/  STS.U16 [R52+UR5+0x1b00], R41 ;  /* 0x001b002934007988 */ /* 0x0001e80008000405 */
[----:B-1----:R-:W2:Y:S04]  /*1a620*/  LDL.LU R38, [R1+0x1e3c] ;  /* 0x001e3c0001267983 */ /* 0x002ea80000300800 */
[----:B------:R1:W-:Y:S04]  /*1a630*/  STS.U16 [R52+UR5+0x1b40], R42 ;  /* 0x001b402a34007988 */ /* 0x0003e80008000405 */
[----:B------:R-:W2:Y:S04]  /*1a640*/  LDL.LU R39, [R1+0x1e38] ;  /* 0x001e380001277983 */ /* 0x000ea80000300800 */
[----:B------:R0:W-:Y:S04]  /*1a650*/  STS.U16 [R52+UR5+0x1b80], R43 ;  /* 0x001b802b34007988 */ /* 0x0001e80008000405 */
[----:B------:R-:W2:Y:S04]  /*1a660*/  LDL.LU R40, [R1+0x1e34] ;  /* 0x001e340001287983 */ /* 0x000ea80000300800 */
[----:B------:R1:W-:Y:S04]  /*1a670*/  STS.U16 [R52+UR5+0x1bc0], R44 ;  /* 0x001bc02c34007988 */ /* 0x0003e80008000405 */
[----:B0-----:R-:W2:Y:S04]  /*1a680*/  LDL.LU R41, [R1+0x1e30] ;  /* 0x001e300001297983 */ /* 0x001ea80000300800 */
[----:B------:R0:W-:Y:S04]  /*1a690*/  STS.U16 [R52+UR5+0x1f40], R45 ;  /* 0x001f402d34007988 */ /* 0x0001e80008000405 */
[----:B-1----:R-:W2:Y:S04]  /*1a6a0*/  LDL.LU R42, [R1+0x1e2c] ;  /* 0x001e2c00012a7983 */ /* 0x002ea80000300800 */
[----:B------:R-:W-:Y:S04]  /*1a6b0*/  STS.U16 [R52+UR5+0x1f00], R46 ;  /* 0x001f002e34007988 */ /* 0x000fe80008000405 */
[----:B------:R-:W2:Y:S04]  /*1a6c0*/  LDL.LU R43, [R1+0x1e28] ;  /* 0x001e2800012b7983 */ /* 0x000ea80000300800 */
[----:B------:R-:W-:Y:S04]  /*1a6d0*/  STS.U16 [R52+UR5+0x1fc0], R47 ;  /* 0x001fc02f34007988 */ /* 0x000fe80008000405 */
[----:B------:R1:W-:Y:S04]  /*1a6e0*/  STS.U16 [R52+UR5+0x1f80], R2 ;  /* 0x001f800234007988 */ /* 0x0003e80008000405 */
[----:B------:R-:W2:Y:S04]  /*1a6f0*/  LDL.LU R44, [R1+0x1e24] ;  /* 0x001e2400012c7983 */ /* 0x000ea80000300800 */
[----:B0-----:R-:W2:Y:S01]  /*1a700*/  LDL.LU R45, [R1+0x1e20] ;  /* 0x001e2000012d7983 */ /* 0x001ea20000300800 */
[----:B-1----:R-:W0:Y:S03]  /*1a710*/  S2R R2, SR_TID.X ;  /* 0x0000000000027919 */ /* 0x002e260000002100 */
[----:B------:R-:W2:Y:S04]  /*1a720*/  LDL.LU R46, [R1+0x1e1c] ;  /* 0x001e1c00012e7983 */ /* 0x000ea80000300800 */
[----:B------:R-:W2:Y:S01]  /*1a730*/  LDL.LU R47, [R1+0x1e18] ;  /* 0x001e1800012f7983 */ /* 0x000ea20000300800 */
[----:B0-----:R-:W-:-:S05]  /*1a740*/  LOP3.LUT R2, R2, 0x1f, RZ, 0xc0, !PT ;  /* 0x0000001f02027812 */ /* 0x001fca00078ec0ff */
[----:B------:R-:W-:-:S05]  /*1a750*/  IMAD.SHL.U32 R2, R2, 0x2, RZ ;  /* 0x0000000202027824 */ /* 0x000fca00078e00ff */
[----:B------:R0:W-:Y:S04]  /*1a760*/  STS.U16 [R2+UR5+0x2000], R48 ;  /* 0x0020003002007988 */ /* 0x0001e80008000405 */
[----:B------:R1:W-:Y:S04]  /*1a770*/  STS.U16 [R2+UR5+0x2040], R49 ;  /* 0x0020403102007988 */ /* 0x0003e80008000405 */
[----:B------:R1:W-:Y:S04]  /*1a780*/  STS.U16 [R2+UR5+0x2200], R50 ;  /* 0x0022003202007988 */ /* 0x0003e80008000405 */
[----:B0-----:R-:W2:Y:S04]  /*1a790*/  LDL.LU R48, [R1+0x1e14] ;  /* 0x001e140001307983 */ /* 0x001ea80000300800 */
[----:B-1----:R-:W2:Y:S04]  /*1a7a0*/  LDL.LU R49, [R1+0x1e10] ;  /* 0x001e100001317983 */ /* 0x002ea80000300800 */
[----:B------:R-:W2:Y:S04]  /*1a7b0*/  LDL.LU R50, [R1+0x1e0c] ;  /* 0x001e0c0001327983 */ /* 0x000ea80000300800 */
        /* <DEDUP_REMOVED lines=15> */
[----:B0-----:R-:W3:Y:S04]  /*1a8b0*/  LDL.LU R55, [R1+0x1df0] ;  /* 0x001df00001377983 */ /* 0x001ee80000300800 */
[----:B-1----:R-:W3:Y:S04]  /*1a8c0*/  LDL.LU R54, [R1+0x1dec] ;  /* 0x001dec0001367983 */ /* 0x002ee80000300800 */
[----:B------:R-:W3:Y:S04]  /*1a8d0*/  LDL.LU R53, [R1+0x1de8] ;  /* 0x001de80001357983 */ /* 0x000ee80000300800 */
[----:B----4-:R0:W-:Y:S04]  /*1a8e0*/  STS.U16 [R2+UR5+0x2c00], R0 ;  /* 0x002c000002007988 */ /* 0x0101e80008000405 */
[----:B0-----:R-:W4:Y:S04]  /*1a8f0*/  LDL.LU R0, [R1+0x1de4] ;  /* 0x001de40001007983 */ /* 0x001f280000300800 */
[----:B------:R-:W-:Y:S04]  /*1a900*/  STS.U16 [R2+UR5+0x2c40], R4 ;  /* 0x002c400402007988 */ /* 0x000fe80008000405 */
[----:B------:R-:W-:Y:S04]  /*1a910*/  STS.U16 [R2+UR5+0x2e00], R5 ;  /* 0x002e000502007988 */ /* 0x000fe80008000405 */
[----:B--2---:R-:W-:Y:S04]  /*1a920*/  STS.U16 [R2+UR5+0x3240], R60 ;  /* 0x0032403c02007988 */ /* 0x004fe80008000405 */
[----:B---3--:R-:W-:Y:S04]  /*1a930*/  STS.U16 [R2+UR5+0x3200], R55 ;  /* 0x0032003702007988 */ /* 0x008fe80008000405 */
[----:B------:R-:W-:Y:S04]  /*1a940*/  STS.U16 [R2+UR5+0x3040], R54 ;  /* 0x0030403602007988 */ /* 0x000fe80008000405 */
[----:B------:R-:W-:Y:S04]  /*1a950*/  STS.U16 [R2+UR5+0x3000], R53 ;  /* 0x0030003502007988 */ /* 0x000fe80008000405 */
[----:B----4-:R0:W-:Y:S04]  /*1a960*/  STS.U16 [R2+UR5+0x2e40], R0 ;  /* 0x002e400002007988 */ /* 0x0101e80008000405 */
[----:B0-----:R-:W2:Y:S04]  /*1a970*/  LDL.LU R0, [R1+0x1de0] ;  /* 0x001de00001007983 */ /* 0x001ea80000300800 */
[----:B------:R-:W3:Y:S04]  /*1a980*/  LDL.LU R53, [R1+0x1ddc] ;  /* 0x001ddc0001357983 */ /* 0x000ee80000300800 */
[----:B------:R-:W4:Y:S04]  /*1a990*/  LDL.LU R54, [R1+0x1dd8] ;  /* 0x001dd80001367983 */ /* 0x000f280000300800 */
[----:B------:R-:W2:Y:S04]  /*1a9a0*/  LDL.LU R55, [R1+0x1dd4] ;  /* 0x001dd40001377983 */ /* 0x000ea80000300800 */
[----:B------:R-:W2:Y:S04]  /*1a9b0*/  LDL.LU R60, [R1+0x1dd0] ;  /* 0x001dd000013c7983 */ /* 0x000ea80000300800 */
[----:B------:R-:W3:Y:S04]  /*1a9c0*/  LDL R5, [R1+0xa8c] ;  /* 0x000a8c0001057983 */ /* 0x000ee80000100800 */
[----:B------:R-:W3:Y:S04]  /*1a9d0*/  LDL R4, [R1+0x121c] ;  /* 0x00121c0001047983 */ /* 0x000ee80000100800 */
        /* <DEDUP_REMOVED lines=11> */
[----:B------:R0:W-:Y:S02]  /*1aa90*/  STS.U16 [R2+UR5+0x3e40], R44 ;  /* 0x003e402c02007988 */ /* 0x0001e40008000405 */
[----:B0-----:R-:W0:Y:S02]  /*1aaa0*/  S2R R2, SR_TID.X ;  /* 0x0000000000027919 */ /* 0x001e240000002100 */
[----:B0-----:R-:W-:-:S05]  /*1aab0*/  LOP3.LUT R2, R2, 0x1f, RZ, 0xc0, !PT ;  /* 0x0000001f02027812 */ /* 0x001fca00078ec0ff */
[----:B------:R-:W-:-:S05]  /*1aac0*/  IMAD.SHL.U32 R2, R2, 0x2, RZ ;  /* 0x0000000202027824 */ /* 0x000fca00078e00ff */
[----:B------:R-:W-:-:S05]  /*1aad0*/  LOP3.LUT R2, R2, 0x10, RZ, 0x3c, !PT ;  /* 0x0000001002027812 */ /* 0x000fca00078e3cff */
        /* <DEDUP_REMOVED lines=31> */
[----:B------:R0:W-:Y:S04]  /*1acd0*/  STS.U16 [R2+UR5+0x3ec0], R12 ;  /* 0x003ec00c02007988 */ /* 0x0001e80008000405 */
[----:B------:R-:W-:Y:S04]  /*1ace0*/  STS.U16 [R61+UR5+0x2100], R11 ;  /* 0x0021000b3d007988 */ /* 0x000fe80008000405 */
[----:B------:R-:W-:Y:S04]  /*1acf0*/  STS.U16 [R61+UR5+0x2140], R10 ;  /* 0x0021400a3d007988 */ /* 0x000fe80008000405 */
[----:B------:R-:W-:Y:S04]  /*1ad00*/  STS.U16 [R61+UR5+0x2300], R9 ;  /* 0x002300093d007988 */ /* 0x000fe80008000405 */
[----:B------:R-:W-:Y:S04]  /*1ad10*/  STS.U16 [R61+UR5+0x2340], R8 ;  /* 0x002340083d007988 */ /* 0x000fe80008000405 */
[----:B------:R-:W-:Y:S04]  /*1ad20*/  STS.U16 [R61+UR5+0x2500], R7 ;  /* 0x002500073d007988 */ /* 0x000fe80008000405 */
[----:B------:R-:W-:Y:S04]  /*1ad30*/  STS.U16 [R61+UR5+0x2540], R6 ;  /* 0x002540063d007988 */ /* 0x000fe80008000405 */
[----:B0-----:R-:W4:Y:S04]  /*1ad40*/  LDL.LU R2, [R1+0x1248] ;  /* 0x0012480001027983 */ /* 0x001f280000300800 */
[----:B------:R0:W-:Y:S04]  /*1ad50*/  STS.U16 [R61+UR5+0x2700], R3 ;  /* 0x002700033d007988 */ /* 0x0001e80008000405 */
[----:B0-----:R-:W4:Y:S01]  /*1ad60*/  LDL.LU R61, [R1+0x1dcc] ;  /* 0x001dcc00013d7983 */ /* 0x001f220000300800 */
[----:B--2---:R-:W-:-:S06]  /*1ad70*/  PRMT R60, RZ, 0x7610, R60 ;  /* 0x00007610ff3c7816 */ /* 0x004fcc000000003c */
[----:B---3--:R0:W2:Y:S04]  /*1ad80*/  @!P0 LDG.E.U16 R60, desc[UR8][R4.64] ;  /* 0x00000008043c8981 */ /* 0x0080a8000c1e1500 */
[----:B------:R-:W0:Y:S04]  /*1ad90*/  LDL R4, [R1+0x1214] ;  /* 0x0012140001047983 */ /* 0x000e280000100800 */
[----:B------:R-:W0:Y:S01]  /*1ada0*/  LDL R5, [R1+0x1218] ;  /* 0x0012180001057983 */ /* 0x000e220000100800 */
[----:B----4-:R-:W-:Y:S02]  /*1adb0*/  PRMT R61, RZ, 0x7610, R61 ;  /* 0x00007610ff3d7816 */ /* 0x010fe4000000003d */
[----:B0-----:R-:W-:-:S04]  /*1adc0*/  @!P0 LOP3.LUT R5, R5, R4, RZ, 0x3c, !PT ;  /* 0x0000000405058212 */ /* 0x001fc800078e3cff */
[----:B------:R-:W-:-:S04]  /*1add0*/  @!P0 LOP3.LUT R4, R5, R4, RZ, 0x3c, !PT ;  /* 0x0000000405048212 */ /* 0x000fc800078e3cff */
[----:B------:R-:W-:-:S05]  /*1ade0*/  @!P0 LOP3.LUT R5, R5, R4, RZ, 0x3c, !PT ;  /* 0x0000000405058212 */ /* 0x000fca00078e3cff */
[----:B------:R0:W3:Y:S04]  /*1adf0*/  @!P0 LDG.E.U16 R61, desc[UR8][R4.64] ;  /* 0x00000008043d8981 */ /* 0x0000e8000c1e1500 */
[----:B------:R-:W0:Y:S04]  /*1ae00*/  LDL R4, [R1+0x11dc] ;  /* 0x0011dc0001047983 */ /* 0x000e280000100800 */
[----:B------:R-:W0:Y:S01]  /*1ae10*/  LDL R5, [R1+0x11e0] ;  /* 0x0011e00001057983 */ /* 0x000e220000100800 */
[----:B------:R-:W-:Y:S02]  /*1ae20*/  PRMT R55, RZ, 0x7610, R55 ;  /* 0x00007610ff377816 */ /* 0x000fe40000000037 */
[----:B0-----:R-:W-:-:S04]  /*1ae30*/  @!P0 LOP3.LUT R5, R5, R4, RZ, 0x3c, !PT ;  /* 0x0000000405058212 */ /* 0x001fc800078e3cff */
[----:B------:R-:W-:-:S04]  /*1ae40*/  @!P0 LOP3.LUT R4, R5, R4, RZ, 0x3c, !PT ;  /* 0x0000000405048212 */ /* 0x000fc800078e3cff */
[----:B------:R-:W-:-:S05]  /*1ae50*/  @!P0 LOP3.LUT R5, R5, R4, RZ, 0x3c, !PT ;  /* 0x0000000405058212 */ /* 0x000fca00078e3cff */
[----:B------:R0:W4:Y:S04]  /*1ae60*/  @!P0 LDG.E.U16 R55, desc[UR8][R4.64] ;  /* 0x0000000804378981 */ /* 0x000128000c1e1500 */
[----:B------:R-:W0:Y:S04]  /*1ae70*/  LDL R4, [R1+0x11d4] ;  /* 0x0011d40001047983 */ /* 0x000e280000100800 */
[----:B------:R-:W0:Y:S01]  /*1ae80*/  LDL R5, [R1+0x11d8] ;  /* 0x0011d80001057983 */ /* 0x000e220000100800 */
[----:B------:R-:W-:Y:S02]  /*1ae90*/  PRMT R54, RZ, 0x7610, R54 ;  /* 0x00007610ff367816 */ /* 0x000fe40000000036 */
[----:B0-----:R-:W-:-:S04]  /*1aea0*/  @!P0 LOP3.LUT R5, R5, R4, RZ, 0x3c, !PT ;  /* 0x0000000405058212 */ /* 0x001fc800078e3cff */
[----:B------:R-:W-:-:S04]  /*1aeb0*/  @!P0 LOP3.LUT R4, R5, R4, RZ, 0x3c, !PT ;  /* 0x0000000405048212 */ /* 0x000fc800078e3cff */
[----:B------:R-:W-:-:S05]  /*1aec0*/  @!P0 LOP3.LUT R5, R5, R4, RZ, 0x3c, !PT ;  /* 0x0000000405058212 */ /* 0x000fca00078e3cff */
[----:B------:R0:W2:Y:S04]  /*1aed0*/  @!P0 LDG.E.U16 R54, desc[UR8][R4.64] ;  /* 0x0000000804368981 */ /* 0x0000a8000c1e1500 */
        /* <DEDUP_REMOVED lines=365> */
[----:B------:R1:W-:Y:S01]  /*1c5b0*/  STL [R1+0x1428], R2 ;  /* 0x0014280201007387 */ /* 0x0003e20000100800 */
[----:B------:R-:W-:Y:S01]  /*1c5c0*/  PRMT R3, RZ, 0x7610, R3 ;  /* 0x00007610ff037816 */ /* 0x000fe20000000003 */
[----:B0-----:R-:W-:-:S02]  /*1c5d0*/  @!P0 IMAD.MOV.U32 R4, RZ, RZ, R5 ;  /* 0x000000ffff048224 */ /* 0x001fc400078e0005 */
[----:B------:R-:W-:Y:S02]  /*1c5e0*/  @!P0 IMAD.MOV.U32 R5, RZ, RZ, R2 ;  /* 0x000000ffff058224 */ /* 0x000fe400078e0002 */
[----:B-1----:R-:W0:Y:S03]  /*1c5f0*/  S2R R2, SR_TID.X ;  /* 0x0000000000027919 */ /* 0x002e260000002100 */
[----:B------:R-:W4:Y:S01]  /*1c600*/  @!P0 LDG.E.U16 R3, desc[UR8][R4.64] ;  /* 0x0000000804038981 */ /* 0x000f22000c1e1500 */
[----:B0-----:R-:W-:-:S05]  /*1c610*/  LOP3.LUT R2, R2, 0x1f, RZ, 0xc0, !PT ;  /* 0x0000001f02027812 */ /* 0x001fca00078ec0ff */
[----:B------:R-:W-:-:S05]  /*1c620*/  IMAD.SHL.U32 R2, R2, 0x2, RZ ;  /* 0x0000000202027824 */ /* 0x000fca00078e00ff */
[----:B------:R-:W-:-:S05]  /*1c630*/  LOP3.LUT R2, R2, 0x20, RZ, 0x3c, !PT ;  /* 0x0000002002027812 */ /* 0x000fca00078e3cff */
[----:B--2---:R-:W-:Y:S04]  /*1c640*/  STS.U16 [R2+UR5+0x2740], R59 ;  /* 0x0027403b02007988 */ /* 0x004fe80008000405 */
        /* <DEDUP_REMOVED lines=25> */
[----:B0-----:R-:W2:Y:S04]  /*1c7e0*/  LDL.LU R60, [R1+0x1dc8] ;  /* 0x001dc800013c7983 */ /* 0x001ea80000300800 */
[----:B---3--:R-:W-:Y:S04]  /*1c7f0*/  STS.U16 [R52+UR5+0x21c0], R61 ;  /* 0x0021c03d34007988 */ /* 0x008fe80008000405 */
[----:B----4-:R-:W-:Y:S04]  /*1c800*/  STS.U16 [R52+UR5+0x2380], R55 ;  /* 0x0023803734007988 */ /* 0x010fe80008000405 */
[----:B------:R-:W-:Y:S04]  /*1c810*/  STS.U16 [R52+UR5+0x23c0], R54 ;  /* 0x0023c03634007988 */ /* 0x000fe80008000405 */
[----:B------:R-:W-:Y:S04]  /*1c820*/  STS.U16 [R52+UR5+0x2580], R53 ;  /* 0x0025803534007988 */ /* 0x000fe80008000405 */
[----:B------:R0:W-:Y:S04]  /*1c830*/  STS.U16 [R52+UR5+0x25c0], R0 ;  /* 0x0025c00034007988 */ /* 0x0001e80008000405 */
[----:B0-----:R-:W3:Y:S04]  /*1c840*/  LDL R0, [R1+0xa6c] ;  /* 0x000a6c0001007983 */ /* 0x001ee80000100800 */
        /* <DEDUP_REMOVED lines=26> */
[----:B------:R-:W-:Y:S06]  /*1c9f0*/  BAR.SYNC.DEFER_BLOCKING 0x0 ;  /* 0x0000000000007b1d */ /* 0x000fec0000010000 */
[----:B--2---:R-:W0:Y:S04]  /*1ca00*/  LDSM.16.M88.4 R12, [R60+UR5+0x2200] ;  /* 0x002200053c0c783b */ /* 0x004e280008000200 */
[----:B------:R-:W1:Y:S04]  /*1ca10*/  LDSM.16.M88.4 R52, [R60+UR5+0x2000] ;  /* 0x002000053c34783b */ /* 0x000e680008000200 */
[----:B------:R-:W2:Y:S04]  /*1ca20*/  LDSM.16.M88.4 R8, [R60+UR5+0x2400] ;  /* 0x002400053c08783b */ /* 0x000ea80008000200 */
[----:B------:R-:W4:Y:S04]  /*1ca30*/  LDSM.16.M88.4 R4, [R60+UR5+0x2600] ;  /* 0x002600053c04783b */ /* 0x000f280008000200 */
[----:B------:R-:W-:Y:S04]  /*1ca40*/  LDSM.16.M88.4 R56, [R60+UR5+0x2a00] ;  /* 0x002a00053c38783b */ /* 0x000fe80008000200 */
[----:B------:R-:W-:Y:S04]  /*1ca50*/  LDSM.16.M88.4 R40, [R60+UR5+0x2c00] ;  /* 0x002c00053c28783b */ /* 0x000fe80008000200 */
[----:B------:R-:W-:Y:S04]  /*1ca60*/  LDSM.16.M88.4 R36, [R60+UR5+0x2e00] ;  /* 0x002e00053c24783b */ /* 0x000fe80008000200 */
[----:B------:R-:W-:Y:S04]  /*1ca70*/  LDSM.16.M88.4 R32, [R60+UR5+0x3000] ;  /* 0x003000053c20783b */ /* 0x000fe80008000200 */
[----:B------:R-:W-:Y:S04]  /*1ca80*/  LDSM.16.M88.4 R28, [R60+UR5+0x3200] ;  /* 0x003200053c1c783b */ /* 0x000fe80008000200 */
[----:B------:R-:W-:Y:S04]  /*1ca90*/  LDSM.16.M88.4 R24, [R60+UR5+0x3400] ;  /* 0x003400053c18783b */ /* 0x000fe80008000200 */
[----:B------:R-:W-:Y:S04]  /*1caa0*/  LDSM.16.M88.4 R20, [R60+UR5+0x3600] ;  /* 0x003600053c14783b */ /* 0x000fe80008000200 */
[----:B------:R-:W-:Y:S04]  /*1cab0*/  LDSM.16.M88.4 R16, [R60+UR5+0x3800] ;  /* 0x003800053c10783b */ /* 0x000fe80008000200 */
[----:B---3--:R-:W-:Y:S04]  /*1cac0*/  STL [R1+0x1be0], R0 ;  /* 0x001be00001007387 */ /* 0x008fe80000100800 */
[----:B------:R-:W-:Y:S04]  /*1cad0*/  LDSM.16.MT88.4 R44, [R0+UR5] ;  /* 0x00000005002c783b */ /* 0x000fe80008004200 */
[----:B0-----:R-:W-:Y:S04]  /*1cae0*/  STL.64 [R1+0x30], R12 ;  /* 0x0000300c01007387 */ /* 0x001fe80000100a00 */
[----:B------:R-:W-:Y:S04]  /*1caf0*/  STL.64 [R1+0x38], R14 ;  /* 0x0000380e01007387 */ /* 0x000fe80000100a00 */
[----:B-1----:R-:W-:Y:S04]  /*1cb00*/  STL.64 [R1+0x40], R52 ;  /* 0x0000403401007387 */ /* 0x002fe80000100a00 */
[----:B--2---:R-:W-:Y:S04]  /*1cb10*/  STL.64 [R1+0x20], R8 ;  /* 0x0000200801007387 */ /* 0x004fe80000100a00 */
[----:B------:R-:W-:Y:S04]  /*1cb20*/  STL.64 [R1+0x28], R10 ;  /* 0x0000280a01007387 */ /* 0x000fe80000100a00 */
[----:B------:R-:W-:Y:S04]  /*1cb30*/  STL.64 [R1+0x48], R54 ;  /* 0x0000483601007387 */ /* 0x000fe80000100a00 */
[----:B----4-:R-:W-:Y:S04]  /*1cb40*/  STL.64 [R1+0x10], R4 ;  /* 0x0000100401007387 */ /* 0x010fe80000100a00 */
[----:B------:R-:W-:Y:S04]  /*1cb50*/  STL.64 [R1+0x18], R6 ;  /* 0x0000180601007387 */ /* 0x000fe80000100a00 */
[----:B------:R-:W0:Y:S04]  /*1cb60*/  LDSM.16.M88.4 R4, [R60+UR5+0x2800] ;  /* 0x002800053c04783b */ /* 0x000e280008000200 */
[----:B------:R-:W1:Y:S04]  /*1cb70*/  LDSM.16.M88.4 R12, [R60+UR5+0x3a00] ;  /* 0x003a00053c0c783b */ /* 0x000e680008000200 */
[----:B------:R-:W2:Y:S04]  /*1cb80*/  LDSM.16.M88.4 R8, [R60+UR5+0x3c00] ;  /* 0x003c00053c08783b */ /* 0x000ea80008000200 */
[----:B0-----:R-:W-:Y:S04]  /*1cb90*/  STL.64 [R1], R4 ;  /* 0x0000000401007387 */ /* 0x001fe80000100a00 */
[----:B------:R-:W-:Y:S04]  /*1cba0*/  STL.64 [R1+0x8], R6 ;  /* 0x0000080601007387 */ /* 0x000fe80000100a00 */
[----:B------:R-:W3:Y:S04]  /*1cbb0*/  LDL R3, [R1+0x1280] ;  /* 0x0012800001037983 */ /* 0x000ee80000100800 */
[----:B------:R-:W-:Y:S04]  /*1cbc0*/  STL [R1+0x1974], R58 ;  /* 0x0019743a01007387 */ /* 0x000fe80000100800 */
[----:B------:R-:W-:Y:S04]  /*1cbd0*/  STL [R1+0x1970], R59 ;  /* 0x0019703b01007387 */ /* 0x000fe80000100800 */
[----:B------:R-:W-:Y:S04]  /*1cbe0*/  STL.64 [R1+0x1da8], R56 ;  /* 0x001da83801007387 */ /* 0x000fe80000100a00 */
[----:B------:R-:W-:Y:S04]  /*1cbf0*/  STL [R1+0x1964], R42 ;  /* 0x0019642a01007387 */ /* 0x000fe80000100800 */
[----:B------:R-:W-:Y:S04]  /*1cc00*/  STL [R1+0x1960], R43 ;  /* 0x0019602b01007387 */ /* 0x000fe80000100800 */
[----:B------:R0:W-:Y:S04]  /*1cc10*/  STL.64 [R1+0x1dc0], R40 ;  /* 0x001dc02801007387 */ /* 0x0001e80000100a00 */
[----:B0-----:R-:W4:Y:S04]  /*1cc20*/  LDL.64 R40, [R1+0x30] ;  /* 0x0000300001287983 */ /* 0x001f280000100a00 */
[----:B------:R-:W-:Y:S04]  /*1cc30*/  STL [R1+0x19c8], R38 ;  /* 0x0019c82601007387 */ /* 0x000fe80000100800 */
[----:B------:R-:W-:Y:S04]  /*1cc40*/  STL [R1+0x19c4], R39 ;  /* 0x0019c42701007387 */ /* 0x000fe80000100800 */
        /* <DEDUP_REMOVED lines=12> */
[----:B------:R0:W-:Y:S04]  /*1cd10*/  STL.64 [R1+0x1d88], R20 ;  /* 0x001d881401007387 */ /* 0x0001e80000100a00 */
[----:B0-----:R-:W4:Y:S04]  /*1cd20*/  LDL.LU.64 R20, [R1+0x4a0] ;  /* 0x0004a00001147983 */ /* 0x001f280000300a00 */
[----:B------:R-:W4:Y:S04]  /*1cd30*/  LDL.LU.64 R22, [R1+0x4a8] ;  /* 0x0004a80001167983 */ /* 0x000f280000300a00 */
[----:B------:R-:W-:Y:S04]  /*1cd40*/  STL [R1+0x18ec], R18 ;  /* 0x0018ec1201007387 */ /* 0x000fe80000100800 */
[----:B------:R-:W-:Y:S04]  /*1cd50*/  STL [R1+0x18e8], R19 ;  /* 0x0018e81301007387 */ /* 0x000fe80000100800 */
[----:B------:R0:W-:Y:S04]  /*1cd60*/  STL.64 [R1+0x1d90], R16 ;  /* 0x001d901001007387 */ /* 0x0001e80000100a00 */
[----:B0-----:R-:W4:Y:S04]  /*1cd70*/  LDL.LU.64 R16, [R1+0x4b0] ;  /* 0x0004b00001107983 */ /* 0x001f280000300a00 */
[----:B------:R-:W4:Y:S01]  /*1cd80*/  LDL.LU.64 R18, [R1+0x4b8] ;  /* 0x0004b80001127983 */ /* 0x000f220000300a00 */
[----:B------:R-:W-:-:S02]  /*1cd90*/  IMAD.MOV.U32 R2, RZ, RZ, R4 ;  /* 0x000000ffff027224 */ /* 0x000fc400078e0004 */
[----:B------:R-:W-:Y:S02]  /*1cda0*/  IMAD.MOV.U32 R0, RZ, RZ, R5 ;  /* 0x000000ffff007224 */ /* 0x000fe400078e0005 */
[----:B------:R-:W0:Y:S04]  /*1cdb0*/  LDSM.16.M88.4 R4, [R60+UR5+0x3e00] ;  /* 0x003e00053c04783b */ /* 0x000e280008000200 */
[----:B-1----:R-:W-:Y:S04]  /*1cdc0*/  STL [R1+0x18e4], R14 ;  /* 0x0018e40e01007387 */ /* 0x002fe80000100800 */
[----:B------:R-:W-:Y:S04]  /*1cdd0*/  STL [R1+0x18e0], R15 ;  /* 0x0018e00f01007387 */ /* 0x000fe80000100800 */
[----:B------:R-:W-:Y:S04]  /*1cde0*/  STL.64 [R1+0x1d98], R12 ;  /* 0x001d980c01007387 */ /* 0x000fe80000100a00 */
[----:B--2---:R-:W-:Y:S04]  /*1cdf0*/  STL [R1+0x191c], R10 ;  /* 0x00191c0a01007387 */ /* 0x004fe80000100800 */
[----:B------:R-:W-:Y:S04]  /*1ce00*/  STL [R1+0x1918], R11 ;  /* 0x0019180b01007387 */ /* 0x000fe80000100800 */
[----:B------:R-:W-:Y:S01]  /*1ce10*/  STL.64 [R1+0x1da0], R8 ;  /* 0x001da00801007387 */ /* 0x000fe20000100a00 */
[----:B------:R-:W-:-:S03]  /*1ce20*/  IMAD.MOV.U32 R57, RZ, RZ, R0 ;  /* 0x000000ffff397224 */ /* 0x000fc600078e0000 */
[----:B0-----:R-:W-:Y:S04]  /*1ce30*/  STL [R1+0x1924], R6 ;  /* 0x0019240601007387 */ /* 0x001fe80000100800 */
[----:B------:R-:W-:Y:S04]  /*1ce40*/  STL [R1+0x1920], R7 ;  /* 0x0019200701007387 */ /* 0x000fe80000100800 */
[----:B------:R0:W-:Y:S04]  /*1ce50*/  STL.64 [R1+0x1db0], R4 ;  /* 0x001db00401007387 */ /* 0x0001e80000100a00 */
[----:B------:R-:W-:Y:S01]  /*1ce60*/  STL [R1+0x142c], R60 ;  /* 0x00142c3c01007387 */ /* 0x000fe20000100800 */
[----:B------:R-:W-:-:S03]  /*1ce70*/  IMAD.MOV.U32 R56, RZ, RZ, R2 ;  /* 0x000000ffff387224 */ /* 0x000fc600078e0002 */
[----:B---3--:R-:W1:Y:S01]  /*1ce80*/  LDSM.16.MT88.4 R48, [R3+UR5] ;  /* 0x000000050330783b */ /* 0x008e620008004200 */
[----:B----4-:R-:W-:Y:S01]  /*1ce90*/  IMAD.MOV.U32 R0, RZ, RZ, R41 ;  /* 0x000000ffff007224 */ /* 0x010fe200078e0029 */
[----:B0-----:R-:W-:-:S15]  /*1cea0*/  HMMA.16816.F32 R4, R44, R52, R16 ;  /* 0x000000342c04723c */ /* 0x001fde0000001810 */
[----:B------:R-:W-:-:S04]  /*1ceb0*/  NOP ;  /* 0x0000000000007918 */ /* 0x000fc80000000000 */
[----:B------:R-:W-:Y:S02]  /*1cec0*/  IMAD.MOV.U32 R30, RZ, RZ, R4 ;  /* 0x000000ffff1e7224 */ /* 0x000fe400078e0004 */
[----:B------:R-:W-:Y:S02]  /*1ced0*/  IMAD.MOV.U32 R38, RZ, RZ, R5 ;  /* 0x000000ffff267224 */ /* 0x000fe400078e0005 */
[----:B------:R-:W-:Y:S02]  /*1cee0*/  IMAD.MOV.U32 R39, RZ, RZ, R6 ;  /* 0x000000ffff277224 */ /* 0x000fe400078e0006 */
[----:B------:R-:W-:Y:S02]  /*1cef0*/  IMAD.MOV.U32 R31, RZ, RZ, R7 ;  /* 0x000000ffff1f7224 */ /* 0x000fe400078e0007 */
[----:B------:R-:W-:Y:S03]  /*1cf00*/  HMMA.16816.F32 R4, R44, R40, R20 ;  /* 0x000000282c04723c */ /* 0x000fe60000001814 */
[----:B------:R-:W-:Y:S04]  /*1cf10*/  STL [R1+0x1a54], R31 ;  /* 0x001a541f01007387 */ /* 0x000fe80000100800 */
[----:B------:R0:W-:Y:S02]  /*1cf20*/  STL [R1+0x1a50], R30 ;  /* 0x001a501e01007387 */ /* 0x0001e40000100800 */
[----:B0-----:R-:W-:-:S02]  /*1cf30*/  IMAD.MOV.U32 R30, RZ, RZ, R40 ;  /* 0x000000ffff1e7224 */ /* 0x001fc400078e0028 */
[----:B------:R-:W2:Y:S04]  /*1cf40*/  LDL.LU.64 R40, [R1+0x490] ;  /* 0x0004900001287983 */ /* 0x000ea80000300a00 */
[----:B------:R-:W2:Y:S04]  /*1cf50*/  LDL.LU.64 R42, [R1+0x498] ;  /* 0x00049800012a7983 */ /* 0x000ea80000300a00 */
[----:B------:R-:W3:Y:S04]  /*1cf60*/  LDL.LU.64 R20, [R1+0x480] ;  /* 0x0004800001147983 */ /* 0x000ee80000300a00 */
[----:B------:R-:W3:Y:S01]  /*1cf70*/  LDL.LU.64 R22, [R1+0x488] ;  /* 0x0004880001167983 */ /* 0x000ee20000300a00 */
[----:B------:R-:W-:-:S02]  /*1cf80*/  IMAD.MOV.U32 R61, RZ, RZ, R4 ;  /* 0x000000ffff3d7224 */ /* 0x000fc400078e0004 */
[----:B------:R-:W-:Y:S02]  /*1cf90*/  IMAD.MOV.U32 R60, RZ, RZ, R5 ;  /* 0x000000ffff3c7224 */ /* 0x000fe400078e0005 */
[----:B------:R-:W-:Y:S02]  /*1cfa0*/  IMAD.MOV.U32 R3, RZ, RZ, R6 ;  /* 0x000000ffff037224 */ /* 0x000fe400078e0006 */
[----:B------:R-:W-:Y:S01]  /*1cfb0*/  IMAD.MOV.U32 R2, RZ, RZ, R7 ;  /* 0x000000ffff027224 */ /* 0x000fe200078e0007 */
[----:B------:R-:W4:Y:S04]  /*1cfc0*/  LDL.LU.64 R4, [R1+0x470] ;  /* 0x0004700001047983 */ /* 0x000f280000300a00 */
[----:B------:R-:W4:Y:S04]  /*1cfd0*/  LDL.LU.64 R6, [R1+0x478] ;  /* 0x0004780001067983 */ /* 0x000f280000300a00 */
[----:B------:R-:W4:Y:S04]  /*1cfe0*/  LDL.LU.64 R8, [R1+0x460] ;  /* 0x0004600001087983 */ /* 0x000f280000300a00 */
[----:B------:R-:W4:Y:S04]  /*1cff0*/  LDL.LU.64 R10, [R1+0x468] ;  /* 0x00046800010a7983 */ /* 0x000f280000300a00 */
[----:B------:R-:W4:Y:S04]  /*1d000*/  LDL.LU.64 R12, [R1+0x5c0] ;  /* 0x0005c000010c7983 */ /* 0x000f280000300a00 */
[----:B------:R-:W4:Y:S04]  /*1d010*/  LDL.LU.64 R14, [R1+0x5c8] ;  /* 0x0005c800010e7983 */ /* 0x000f280000300a00 */
[----:B------:R-:W4:Y:S04]  /*1d020*/  LDL.LU.64 R16, [R1+0x5b0] ;  /* 0x0005b00001107983 */ /* 0x000f280000300a00 */
[----:B------:R-:W4:Y:S04]  /*1d030*/  LDL.LU.64 R18, [R1+0x5b8] ;  /* 0x0005b80001127983 */ /* 0x000f280000300a00 */
[----:B------:R-:W-:Y:S04]  /*1d040*/  STL [R1+0x1b6c], R60 ;  /* 0x001b6c3c01007387 */ /* 0x000fe80000100800 */
[----:B------:R-:W-:Y:S01]  /*1d050*/  STL [R1+0x1b68], R61 ;  /* 0x001b683d01007387 */ /* 0x000fe20000100800 */
[----:B------:R-:W-:-:S02]  /*1d060*/  IMAD.MOV.U32 R31, RZ, RZ, R33 ;  /* 0x000000ffff1f7224 */ /* 0x000fc400078e0021 */
[----:B------:R-:W-:Y:S02]  /*1d070*/  IMAD.MOV.U32 R35, RZ, RZ, R24 ;  /* 0x000000ffff237224 */ /* 0x000fe400078e0018 */
[----:B------:R-:W-:Y:S01]  /*1d080*/  IMAD.MOV.U32 R34, RZ, RZ, R25 ;  /* 0x000000ffff227224 */ /* 0x000fe200078e0019 */
[C---:B--2---:R-:W-:Y:S08]  /*1d090*/  HMMA.16816.F32 R40, R44.reuse, R32, R40 ;  /* 0x000000202c28723c */ /* 0x044ff00000001828 */
[C---:B---3--:R-:W-:Y:S08]  /*1d0a0*/  HMMA.16816.F32 R20, R44.reuse, R24, R20 ;  /* 0x000000182c14723c */ /* 0x048ff00000001814 */
[----:B----4-:R-:W-:Y:S03]  /*1d0b0*/  HMMA.16816.F32 R56, R44, R56, R4 ;  /* 0x000000382c38723c */ /* 0x010fe60000001804 */
[----:B------:R0:W-:Y:S04]  /*1d0c0*/  STL.64 [R1+0x490], R40 ;  /* 0x0004902801007387 */ /* 0x0001e80000100a00 */
[----:B------:R2:W-:Y:S04]  /*1d0d0*/  STL.64 [R1+0x498], R42 ;  /* 0x0004982a01007387 */ /* 0x0005e80000100a00 */
[----:B0-----:R-:W3:Y:S01]  /*1d0e0*/  LDL.LU.64 R40, [R1+0x1dc0] ;  /* 0x001dc00001287983 */ /* 0x001ee20000300a00 */
[----:B--2---:R-:W-:-:S03]  /*1d0f0*/  IMAD.MOV.U32 R42, RZ, RZ, R32 ;  /* 0x000000ffff2a7224 */ /* 0x004fc600078e0020 */
[----:B------:R-:W2:Y:S04]  /*1d100*/  LDL.LU.64 R32, [R1+0x1db8] ;  /* 0x001db80001207983 */ /* 0x000ea80000300a00 */
[----:B------:R0:W-:Y:S04]  /*1d110*/  STL.64 [R1+0x480], R20 ;  /* 0x0004801401007387 */ /* 0x0001e80000100a00 */
[----:B------:R4:W-:Y:S04]  /*1d120*/  STL.64 [R1+0x488], R22 ;  /* 0x0004881601007387 */ /* 0x0009e80000100a00 */
[----:B0-----:R-:W2:Y:S04]  /*1d130*/  LDL.LU.64 R20, [R1+0x5a0] ;  /* 0x0005a00001147983 */ /* 0x001ea80000300a00 */
[----:B----4-:R-:W2:Y:S04]  /*1d140*/  LDL.LU.64 R22, [R1+0x5a8] ;  /* 0x0005a80001167983 */ /* 0x010ea80000300a00 */
[----:B------:R-:W4:Y:S04]  /*1d150*/  LDL.LU.64 R24, [R1+0x590] ;  /* 0x0005900001187983 */ /* 0x000f280000300a00 */
[----:B------:R-:W4:Y:S04]  /*1d160*/  LDL.LU.64 R26, [R1+0x598] ;  /* 0x00059800011a7983 */ /* 0x000f280000300a00 */
[----:B------:R-:W4:Y:S04]  /*1d170*/  LDL.LU.64 R4, [R1+0x1db0] ;  /* 0x001db00001047983 */ /* 0x000f280000300a00 */
[----:B------:R0:W-:Y:S04]  /*1d180*/  STL.64 [R1+0x470], R56 ;  /* 0x0004703801007387 */ /* 0x0001e80000100a00 */
[----:B------:R1:W-:Y:S04]  /*1d190*/  STL.64 [R1+0x478], R58 ;  /* 0x0004783a01007387 */ /* 0x0003e80000100a00 */
[----:B0-----:R-:W4:Y:S01]  /*1d1a0*/  LDL.LU.64 R56, [R1+0x1da8] ;  /* 0x001da80001387983 */ /* 0x001f220000300a00 */
[----:B------:R-:W-:-:S15]  /*1d1b0*/  HMMA.16816.F32 R16, R44, R36, R16 ;  /* 0x000000242c10723c */ /* 0x000fde0000001810 */
[----:B------:R-:W-:-:S04]  /*1d1c0*/  NOP ;  /* 0x0000000000007918 */ /* 0x000fc80000000000 */
[----:B-1----:R-:W-:Y:S02]  /*1d1d0*/  IMAD.MOV.U32 R58, RZ, RZ, R18 ;  /* 0x000000ffff3a7224 */ /* 0x002fe400078e0012 */
[----:B------:R-:W-:Y:S01]  /*1d1e0*/  IMAD.MOV.U32 R59, RZ, RZ, R19 ;  /* 0x000000ffff3b7224 */ /* 0x000fe200078e0013 */
[C---:B---3--:R-:W-:Y:S08]  /*1d1f0*/  HMMA.16816.F32 R12, R44.reuse, R40, R12 ;  /* 0x000000282c0c723c */ /* 0x048ff0000000180c */
[C---:B--2---:R-:W-:Y:S08]  /*1d200*/  HMMA.16816.F32 R20, R44.reuse, R32, R20 ;  /* 0x000000202c14723c */ /* 0x044ff00000001814 */
[C---:B----4-:R-:W-:Y:S08]  /*1d210*/  HMMA.16816.F32 R8, R44.reuse, R56, R8 ;  /* 0x000000382c08723c */ /* 0x050ff00000001808 */
[C---:B------:R-:W-:Y:S11]  /*1d220*/  HMMA.16816.F32 R24, R44.reuse, R28, R24 ;  /* 0x0000001c2c18723c */ /* 0x040ff60000001818 */
[----:B------:R0:W-:Y:S04]  /*1d230*/  STL.64 [R1+0x460], R8 ;  /* 0x0004600801007387 */ /* 0x0001e80000100a00 */
[----:B------:R-:W-:Y:S04]  /*1d240*/  STL.64 [R1+0x468], R10 ;  /* 0x0004680a01007387 */ /* 0x000fe80000100a00 */
[----:B0-----:R-:W2:Y:S04]  /*1d250*/  LDL.LU.64 R8, [R1+0x1da0] ;  /* 0x001da00001087983 */ /* 0x001ea80000300a00 */
[----:B------:R0:W-:Y:S04]  /*1d260*/  STL.64 [R1+0x5c0], R12 ;  /* 0x0005c00c01007387 */ /* 0x0001e80000100a00 */
[----:B------:R-:W-:Y:S04]  /*1d270*/  STL.64 [R1+0x5c8], R14 ;  /* 0x0005c80e01007387 */ /* 0x000fe80000100a00 */
[----:B0-----:R-:W3:Y:S04]  /*1d280*/  LDL.LU.64 R12, [R1+0x1d98] ;  /* 0x001d9800010c7983 */ /* 0x001ee80000300a00 */
[----:B------:R0:W-:Y:S04]  /*1d290*/  STL.64 [R1+0x5b0], R16 ;  /* 0x0005b01001007387 */ /* 0x0001e80000100a00 */
[----:B0-----:R-:W4:Y:S04]  /*1d2a0*/  LDL.LU.64 R16, [R1+0x1d90] ;  /* 0x001d900001107983 */ /* 0x001f280000300a00 */
[----:B------:R-:W-:Y:S04]  /*1d2b0*/  STL.64 [R1+0x1d30], R58 ;  /* 0x001d303a01007387 */ /* 0x000fe80000100a00 */
[----:B------:R0:W-:Y:S04]  /*1d2c0*/  STL.64 [R1+0x1d28], R56 ;  /* 0x001d283801007387 */ /* 0x0001e80000100a00 */
[----:B0-----:R-:W2:Y:S04]  /*1d2d0*/  LDL.LU.64 R56, [R1+0x570] ;  /* 0x0005700001387983 */ /* 0x001ea80000300a00 */
[----:B------:R-:W2:Y:S04]  /*1d2e0*/  LDL.LU.64 R58, [R1+0x578] ;  /* 0x00057800013a7983 */ /* 0x000ea80000300a00 */
[----:B------:R-:W-:Y:S04]  /*1d2f0*/  STL.64 [R1+0x1d20], R38 ;  /* 0x001d202601007387 */ /* 0x000fe80000100a00 */
[----:B------:R0:W-:Y:S04]  /*1d300*/  STL.64 [R1+0x1d18], R36 ;  /* 0x001d182401007387 */ /* 0x0001e80000100a00 */
[----:B0-----:R-:W2:Y:S04]  /*1d310*/  LDL.LU.64 R36, [R1+0x580] ;  /* 0x0005800001247983 */ /* 0x001ea80000300a00 */
[----:B------:R-:W2:Y:S04]  /*1d320*/  LDL.LU.64 R38, [R1+0x588] ;  /* 0x0005880001267983 */ /* 0x000ea80000300a00 */
[----:B------:R0:W-:Y:S04]  /*1d330*/  STL.64 [R1+0x5a0], R20 ;  /* 0x0005a01401007387 */ /* 0x0001e80000100a00 */
[----:B------:R-:W-:Y:S04]  /*1d340*/  STL.64 [R1+0x5a8], R22 ;  /* 0x0005a81601007387 */ /* 0x000fe80000100a00 */
[----:B0-----:R-:W2:Y:S04]  /*1d350*/  LDL.LU.64 R20, [R1+0x1d88] ;  /* 0x001d880001147983 */ /* 0x001ea80000300a00 */
[----:B------:R0:W-:Y:S04]  /*1d360*/  STL.64 [R1+0x590], R24 ;  /* 0x0005901801007387 */ /* 0x0001e80000100a00 */
[----:B------:R1:W-:Y:S04]  /*1d370*/  STL.64 [R1+0x598], R26 ;  /* 0x0005981a01007387 */ /* 0x0003e80000100a00 */
[----:B0-----:R-:W2:Y:S04]  /*1d380*/  LDL.LU.64 R24, [R1+0x1d80] ;  /* 0x001d800001187983 */ /* 0x001ea80000300a00 */
[----:B------:R0:W-:Y:S01]  /*1d390*/  STL.64 [R1+0x1d68], R28 ;  /* 0x001d681c01007387 */ /* 0x0001e20000100a00 */
[----:B--2---:R-:W-:-:S15]  /*1d3a0*/  HMMA.16816.F32 R36, R44, R24, R36 ;  /* 0x000000182c24723c */ /* 0x004fde0000001824 */
[----:B------:R-:W-:-:S04]  /*1d3b0*/  NOP ;  /* 0x0000000000007918 */ /* 0x000fc80000000000 */
[----:B------:R-:W-:Y:S02]  /*1d3c0*/  IMAD.MOV.U32 R18, RZ, RZ, R36 ;  /* 0x000000ffff127224 */ /* 0x000fe400078e0024 */
[----:B------:R-:W-:Y:S02]  /*1d3d0*/  IMAD.MOV.U32 R19, RZ, RZ, R37 ;  /* 0x000000ffff137224 */ /* 0x000fe400078e0025 */
[----:B------:R-:W-:Y:S02]  /*1d3e0*/  IMAD.MOV.U32 R14, RZ, RZ, R38 ;  /* 0x000000ffff0e7224 */ /* 0x000fe400078e0026 */
[----:B------:R-:W-:Y:S01]  /*1d3f0*/  IMAD.MOV.U32 R15, RZ, RZ, R39 ;  /* 0x000000ffff0f7224 */ /* 0x000fe200078e0027 */
[----:B------:R-:W4:Y:S04]  /*1d400*/  LDL.LU.64 R36, [R1+0x560] ;  /* 0x0005600001247983 */ /* 0x000f280000300a00 */
[----:B------:R-:W4:Y:S01]  /*1d410*/  LDL.LU.64 R38, [R1+0x568] ;  /* 0x0005680001267983 */ /* 0x000f220000300a00 */
[----:B------:R-:W-:Y:S03]  /*1d420*/  HMMA.16816.F32 R56, R44, R20, R56 ;  /* 0x000000142c38723c */ /* 0x000fe60000001838 */
[----:B------:R2:W-:Y:S04]  /*1d430*/  STL [R1+0x1944], R19 ;  /* 0x0019441301007387 */ /* 0x0005e80000100800 */
[----:B------:R0:W-:-:S12]  /*1d440*/  STL [R1+0x1940], R18 ;  /* 0x0019401201007387 */ /* 0x0001d80000100800 */
[----:B------:R-:W-:Y:S02]  /*1d450*/  IMAD.MOV.U32 R22, RZ, RZ, R56 ;  /* 0x000000ffff167224 */ /* 0x000fe400078e0038 */
[----:B------:R-:W-:Y:S02]  /*1d460*/  IMAD.MOV.U32 R23, RZ, RZ, R57 ;  /* 0x000000ffff177224 */ /* 0x000fe400078e0039 */
[----:B-1----:R-:W-:Y:S02]  /*1d470*/  IMAD.MOV.U32 R26, RZ, RZ, R58 ;  /* 0x000000ffff1a7224 */ /* 0x002fe400078e003a */
[----:B------:R-:W-:Y:S01]  /*1d480*/  IMAD.MOV.U32 R27, RZ, RZ, R59 ;  /* 0x000000ffff1b7224 */ /* 0x000fe200078e003b */
[----:B------:R-:W3:Y:S04]  /*1d490*/  LDL.LU.64 R56, [R1+0x550] ;  /* 0x0005500001387983 */ /* 0x000ee80000300a00 */
[----:B------:R-:W3:Y:S04]  /*1d4a0*/  LDL.LU.64 R58, [R1+0x558] ;  /* 0x00055800013a7983 */ /* 0x000ee80000300a00 */
[----:B------:R-:W-:Y:S04]  /*1d4b0*/  STL [R1+0x195c], R27 ;  /* 0x00195c1b01007387 */ /* 0x000fe80000100800 */
[----:B------:R-:W-:Y:S04]  /*1d4c0*/  STL [R1+0x1958], R26 ;  /* 0x0019581a01007387 */ /* 0x000fe80000100800 */
[----:B------:R-:W-:Y:S04]  /*1d4d0*/  STL [R1+0x1954], R23 ;  /* 0x0019541701007387 */ /* 0x000fe80000100800 */
[----:B------:R-:W-:Y:S01]  /*1d4e0*/  STL [R1+0x1950], R22 ;  /* 0x0019501601007387 */ /* 0x000fe20000100800 */
[----:B----4-:R-:W-:-:S15]  /*1d4f0*/  HMMA.16816.F32 R36, R44, R16, R36 ;  /* 0x000000102c24723c */ /* 0x010fde0000001824 */
[----:B------:R-:W-:-:S04]  /*1d500*/  NOP ;  /* 0x0000000000007918 */ /* 0x000fc80000000000 */
[----:B------:R-:W-:Y:S02]  /*1d510*/  IMAD.MOV.U32 R6, RZ, RZ, R36 ;  /* 0x000000ffff067224 */ /* 0x000fe400078e0024 */
[----:B------:R-:W-:Y:S02]  /*1d520*/  IMAD.MOV.U32 R7, RZ, RZ, R37 ;  /* 0x000000ffff077224 */ /* 0x000fe400078e0025 */
[----:B------:R-:W4:Y:S01]  /*1d530*/  LDL.64 R36, [R1] ;  /* 0x0000000001247983 */ /* 0x000f220000100a00 */
[----:B---3--:R-:W-:Y:S01]  /*1d540*/  HMMA.16816.F32 R56, R44, R12, R56 ;  /* 0x0000000c2c38723c */ /* 0x008fe20000001838 */
[----:B------:R-:W-:Y:S02]  /*1d550*/  IMAD.MOV.U32 R10, RZ, RZ, R38 ;  /* 0x000000ffff0a7224 */ /* 0x000fe400078e0026 */
[----:B------:R-:W-:Y:S02]  /*1d560*/  IMAD.MOV.U32 R11, RZ, RZ, R39 ;  /* 0x000000ffff0b7224 */ /* 0x000fe400078e0027 */
[----:B0-----:R-:W-:-:S02]  /*1d570*/  IMAD.MOV.U32 R28, RZ, RZ, R30 ;  /* 0x000000ffff1c7224 */ /* 0x001fc400078e001e */
[----:B------:R-:W-:-:S12]  /*1d580*/  IMAD.MOV.U32 R29, RZ, RZ, R0 ;  /* 0x000000ffff1d7224 */ /* 0x000fd800078e0000 */
[----:B--2---:R-:W-:Y:S02]  /*1d590*/  IMAD.MOV.U32 R19, RZ, RZ, R56 ;  /* 0x000000ffff137224 */ /* 0x004fe400078e0038 */
[----:B------:R-:W-:Y:S01]  /*1d5a0*/  IMAD.MOV.U32 R18, RZ, RZ, R57 ;  /* 0x000000ffff127224 */ /* 0x000fe200078e0039 */
[----:B----4-:R0:W-:Y:S02]  /*1d5b0*/  STL.64 [R1+0x1d38], R36 ;  /* 0x001d382401007387 */ /* 0x0101e40000100a00 */
[----:B0-----:R-:W-:Y:S02]  /*1d5c0*/  IMAD.MOV.U32 R36, RZ, RZ, R35 ;  /* 0x000000ffff247224 */ /* 0x001fe400078e0023 */
[----:B------:R-:W-:Y:S02]  /*1d5d0*/  IMAD.MOV.U32 R37, RZ, RZ, R34 ;  /* 0x000000ffff257224 */ /* 0x000fe400078e0022 */
[----:B------:R-:W-:-:S03]  /*1d5e0*/  IMAD.MOV.U32 R34, RZ, RZ, R58 ;  /* 0x000000ffff227224 */ /* 0x000fc600078e003a */
[----:B------:R0:W-:Y:S04]  /*1d5f0*/  STL.64 [R1+0x1d50], R36 ;  /* 0x001d502401007387 */ /* 0x0001e80000100a00 */
[----:B------:R-:W-:Y:S04]  /*1d600*/  STL [R1+0x196c], R7 ;  /* 0x00196c0701007387 */ /* 0x000fe80000100800 */
[----:B------:R-:W-:Y:S01]  /*1d610*/  STL [R1+0x1968], R6 ;  /* 0x0019680601007387 */ /* 0x000fe20000100800 */
[----:B------:R-:W-:-:S03]  /*1d620*/  IMAD.MOV.U32 R35, RZ, RZ, R59 ;  /* 0x000000ffff237224 */ /* 0x000fc600078e003b */
[----:B------:R-:W2:Y:S04]  /*1d630*/  LDL.LU.64 R56, [R1+0x450] ;  /* 0x0004500001387983 */ /* 0x000ea80000300a00 */
[----:B------:R-:W2:Y:S01]  /*1d640*/  LDL.LU.64 R58, [R1+0x458] ;  /* 0x00045800013a7983 */ /* 0x000ea20000300a00 */
[----:B0-----:R-:W-:Y:S02]  /*1d650*/  IMAD.MOV.U32 R36, RZ, RZ, R42 ;  /* 0x000000ffff247224 */ /* 0x001fe400078e002a */
[----:B------:R-:W-:-:S05]  /*1d660*/  IMAD.MOV.U32 R37, RZ, RZ, R31 ;  /* 0x000000ffff257224 */ /* 0x000fca00078e001f */
[----:B------:R0:W-:Y:S04]  /*1d670*/  STL.64 [R1+0x1d70], R36 ;  /* 0x001d702401007387 */ /* 0x0001e80000100a00 */
[----:B0-----:R-:W3:Y:S04]  /*1d680*/  LDL.LU.64 R36, [R1+0x540] ;  /* 0x0005400001247983 */ /* 0x001ee80000300a00 */
[----:B------:R-:W3:Y:S04]  /*1d690*/  LDL.LU.64 R38, [R1+0x548] ;  /* 0x0005480001267983 */ /* 0x000ee80000300a00 */
[----:B------:R0:W-:Y:S04]  /*1d6a0*/  STL.64 [R1+0x1d78], R28 ;  /* 0x001d781c01007387 */ /* 0x0001e80000100a00 */
[----:B------:R-:W-:Y:S04]  /*1d6b0*/  STL.64 [R1+0x1d48], R34 ;  /* 0x001d482201007387 */ /* 0x000fe80000100a00 */
[----:B------:R-:W-:Y:S04]  /*1d6c0*/  STL.64 [R1+0x1d40], R32 ;  /* 0x001d402001007387 */ /* 0x000fe80000100a00 */
[----:B------:R-:W-:Y:S04]  /*1d6d0*/  STL.64 [R1+0x1d10], R18 ;  /* 0x001d101201007387 */ /* 0x000fe80000100a00 */
[----:B------:R-:W-:Y:S04]  /*1d6e0*/  STL.64 [R1+0x1d08], R16 ;  /* 0x001d081001007387 */ /* 0x000fe80000100a00 */
[----:B------:R-:W-:Y:S04]  /*1d6f0*/  STL.64 [R1+0x1d00], R14 ;  /* 0x001d000e01007387 */ /* 0x000fe80000100a00 */
[----:B------:R2:W-:Y:S04]  /*1d700*/  STL.64 [R1+0x1cf8], R12 ;  /* 0x001cf80c01007387 */ /* 0x0005e80000100a00 */
[----:B------:R-:W-:Y:S04]  /*1d710*/  STL.64 [R1+0x1d60], R10 ;  /* 0x001d600a01007387 */ /* 0x000fe80000100a00 */
[----:B------:R1:W-:Y:S04]  /*1d720*/  STL.64 [R1+0x1d58], R8 ;  /* 0x001d580801007387 */ /* 0x0003e80000100a00 */
[----:B0-----:R-:W4:Y:S04]  /*1d730*/  LDL.LU.64 R28, [R1+0x530] ;  /* 0x00053000011c7983 */ /* 0x001f280000300a00 */
[----:B------:R-:W4:Y:S01]  /*1d740*/  LDL.LU.64 R30, [R1+0x538] ;  /* 0x00053800011e7983 */ /* 0x000f220000300a00 */
[C---:B--2---:R-:W-:Y:S08]  /*1d750*/  HMMA.16816.F32 R12, R44.reuse, R4, R56 ;  /* 0x000000042c0c723c */ /* 0x044ff00000001838 */
[----:B---3--:R-:W-:Y:S08]  /*1d760*/  HMMA.16816.F32 R36, R44, R8, R36 ;  /* 0x000000082c24723c */ /* 0x008ff00000001824 */
[----:B----4-:R-:W-:Y:S11]  /*1d770*/  HMMA.16816.F32 R28, R48, R52, R28 ;  /* 0x00000034301c723c */ /* 0x010ff6000000181c */
[----:B------:R-:W-:-:S02]  /*1d780*/  IMAD.MOV.U32 R27, RZ, RZ, R36 ;  /* 0x000000ffff1b7224 */ /* 0x000fc400078e0024 */
[----:B------:R-:W-:Y:S02]  /*1d790*/  IMAD.MOV.U32 R26, RZ, RZ, R37 ;  /* 0x000000ffff1a7224 */ /* 0x000fe400078e0025 */
[----:B------:R-:W-:Y:S02]  /*1d7a0*/  IMAD.MOV.U32 R23, RZ, RZ, R38 ;  /* 0x000000ffff177224 */ /* 0x000fe400078e0026 */
[----:B------:R-:W-:Y:S01]  /*1d7b0*/  IMAD.MOV.U32 R22, RZ, RZ, R39 ;  /* 0x000000ffff167224 */ /* 0x000fe200078e0027 */
[----:B------:R-:W2:Y:S04]  /*1d7c0*/  LDL.LU.64 R36, [R1+0x520] ;  /* 0x0005200001247983 */ /* 0x000ea80000300a00 */
[----:B------:R-:W2:Y:S04]  /*1d7d0*/  LDL.LU.64 R38, [R1+0x528] ;  /* 0x0005280001267983 */ /* 0x000ea80000300a00 */
[----:B-1----:R-:W3:Y:S04]  /*1d7e0*/  LDL.LU.64 R8, [R1+0x510] ;  /* 0x0005100001087983 */ /* 0x002ee80000300a00 */
[----:B------:R-:W3:Y:S04]  /*1d7f0*/  LDL.LU.64 R10, [R1+0x518] ;  /* 0x00051800010a7983 */ /* 0x000ee80000300a00 */
[----:B------:R-:W4:Y:S04]  /*1d800*/  LDL.LU.64 R32, [R1+0x500] ;  /* 0x0005000001207983 */ /* 0x000f280000300a00 */
[----:B------:R-:W4:Y:S04]  /*1d810*/  LDL.LU.64 R34, [R1+0x508] ;  /* 0x0005080001227983 */ /* 0x000f280000300a00 */
[----:B------:R-:W2:Y:S04]  /*1d820*/  LDL.LU.64 R56, [R1+0x4f0] ;  /* 0x0004f00001387983 */ /* 0x000ea80000300a00 */
[----:B------:R-:W2:Y:S04]  /*1d830*/  LDL.LU.64 R58, [R1+0x4f8] ;  /* 0x0004f800013a7983 */ /* 0x000ea80000300a00 */
[----:B------:R-:W2:Y:S04]  /*1d840*/  LDL.LU.64 R44, [R1+0x4e0] ;  /* 0x0004e000012c7983 */ /* 0x000ea80000300a00 */
[----:B------:R-:W2:Y:S04]  /*1d850*/  LDL.LU.64 R46, [R1+0x4e8] ;  /* 0x0004e800012e7983 */ /* 0x000ea80000300a00 */
[----:B------:R-:W2:Y:S01]  /*1d860*/  LDL.LU.64 R16, [R1+0x790] ;  /* 0x0007900001107983 */ /* 0x000ea20000300a00 */
[----:B------:R-:W-:-:S02]  /*1d870*/  IMAD.MOV.U32 R7, RZ, RZ, R12 ;  /* 0x000000ffff077224 */ /* 0x000fc400078e000c */
[----:B------:R-:W-:Y:S01]  /*1d880*/  IMAD.MOV.U32 R6, RZ, RZ, R13 ;  /* 0x000000ffff067224 */ /* 0x000fe200078e000d */
[----:B------:R-:W2:Y:S01]  /*1d890*/  LDL.LU.64 R18, [R1+0x798] ;  /* 0x0007980001127983 */ /* 0x000ea20000300a00 */
[----:B------:R-:W-:Y:S02]  /*1d8a0*/  IMAD.MOV.U32 R42, RZ, RZ, R14 ;  /* 0x000000ffff2a7224 */ /* 0x000fe400078e000e */
[----:B------:R-:W-:Y:S01]  /*1d8b0*/  IMAD.MOV.U32 R43, RZ, RZ, R15 ;  /* 0x000000ffff2b7224 */ /* 0x000fe200078e000f */
[----:B------:R-:W2:Y:S04]  /*1d8c0*/  LDL.LU.64 R12, [R1+0x780] ;  /* 0x00078000010c7983 */ /* 0x000ea80000300a00 */
[----:B------:R-:W2:Y:S04]  /*1d8d0*/  LDL.LU.64 R14, [R1+0x788] ;  /* 0x00078800010e7983 */ /* 0x000ea80000300a00 */
[----:B------:R0:W-:Y:S04]  /*1d8e0*/  STL.64 [R1+0x530], R28 ;  /* 0x0005301c01007387 */ /* 0x0001e80000100a00 */
[----:B------:R2:W-:Y:S04]  /*1d8f0*/  STL.64 [R1+0x538], R30 ;  /* 0x0005381e01007387 */ /* 0x0005e80000100a00 */
[----:B0-----:R-:W2:Y:S02]  /*1d900*/  LDL.LU.64 R28, [R1+0x1d78] ;  /* 0x001d7800011c7983 */ /* 0x001ea40000300a00 */
[----:B--2---:R-:W-:Y:S02]  /*1d910*/  HMMA.16816.F32 R28, R48, R28, R36 ;  /* 0x0000001c301c723c */ /* 0x004fe40000001824 */
[----:B------:R-:W3:-:S15]  /*1d920*/  LDL.LU.64 R36, [R1+0x1d70] ;  /* 0x001d700001247983 */ /* 0x000ede0000300a00 */
[----:B------:R-:W-:Y:S02]  /*1d930*/  NOP ;  /* 0x0000000000007918 */ /* 0x000fe40000000000 */
[----:B------:R0:W-:Y:S04]  /*1d940*/  STL.64 [R1+0x520], R28 ;  /* 0x0005201c01007387 */ /* 0x0001e80000100a00 */
[----:B------:R1:W-:Y:S04]  /*1d950*/  STL.64 [R1+0x528], R30 ;  /* 0x0005281e01007387 */ /* 0x0003e80000100a00 */
[----:B0-----:R-:W2:Y:S04]  /*1d960*/  LDL.LU.64 R28, [R1+0x1d68] ;  /* 0x001d6800011c7983 */ /* 0x001ea80000300a00 */
[----:B-1----:R-:W2:Y:S04]  /*1d970*/  LDL R31, [R1+0x127c] ;  /* 0x00127c00011f7983 */ /* 0x002ea80000100800 */
[----:B------:R-:W2:Y:S01]  /*1d980*/  LDL R30, [R1+0x1278] ;  /* 0x00127800011e7983 */ /* 0x000ea20000100800 */
[----:B---3--:R-:W-:Y:S03]  /*1d990*/  HMMA.16816.F32 R36, R48, R36, R8 ;  /* 0x000000243024723c */ /* 0x008fe60000001808 */
[----:B------:R-:W3:Y:S04]  /*1d9a0*/  LDL.LU.64 R10, [R1+0x1d60] ;  /* 0x001d6000010a7983 */ /* 0x000ee80000300a00 */
[----:B------:R-:W2:-:S12]  /*1d9b0*/  LDL.LU.64 R8, [R1+0x1d58] ;  /* 0x001d580001087983 */ /* 0x000e980000300a00 */
[----:B------:R0:W-:Y:S04]  /*1d9c0*/  STL.64 [R1+0x510], R36 ;  /* 0x0005102401007387 */ /* 0x0001e80000100a00 */
[----:B------:R4:W-:Y:S04]  /*1d9d0*/  STL.64 [R1+0x518], R38 ;  /* 0x0005182601007387 */ /* 0x0009e80000100a00 */
[----:B0-----:R-:W4:Y:S02]  /*1d9e0*/  LDL.LU.64 R36, [R1+0x1d50] ;  /* 0x001d500001247983 */ /* 0x001f240000300a00 */
[----:B----4-:R-:W-:Y:S02]  /*1d9f0*/  HMMA.16816.F32 R36, R48, R36, R32 ;  /* 0x000000243024723c */ /* 0x010fe40000001820 */
[----:B------:R-:W4:Y:S04]  /*1da00*/  LDL.LU.64 R34, [R1+0x1d48] ;  /* 0x001d480001227983 */ /* 0x000f280000300a00 */
[----:B------:R-:W2:-:S13]  /*1da10*/  LDL.LU.64 R32, [R1+0x1d40] ;  /* 0x001d400001207983 */ /* 0x000e9a0000300a00 */
[----:B------:R0:W-:Y:S04]  /*1da20*/  STL.64 [R1+0x500], R36 ;  /* 0x0005002401007387 */ /* 0x0001e80000100a00 */
[----:B------:R-:W-:Y:S04]  /*1da30*/  STL.64 [R1+0x508], R38 ;  /* 0x0005082601007387 */ /* 0x000fe80000100a00 */
[----:B0-----:R-:W2:Y:S02]  /*1da40*/  LDL.LU.64 R36, [R1+0x1d38] ;  /* 0x001d380001247983 */ /* 0x001ea40000300a00 */
[----:B--2---:R-:W-:Y:S01]  /*1da50*/  HMMA.16816.F32 R56, R48, R36, R56 ;  /* 0x000000243038723c */ /* 0x004fe20000001838 */
[----:B------:R-:W-:-:S02]  /*1da60*/  IMAD.MOV.U32 R54, RZ, RZ, R36 ;  /* 0x000000ffff367224 */ /* 0x000fc400078e0024 */
[----:B------:R-:W-:-:S15]  /*1da70*/  IMAD.MOV.U32 R0, RZ, RZ, R37 ;  /* 0x000000ffff007224 */ /* 0x000fde00078e0025 */
[----:B------:R-:W-:Y:S01]  /*1da80*/  NOP ;  /* 0x0000000000007918 */ /* 0x000fe20000000000 */
[----:B------:R-:W-:Y:S04]  /*1da90*/  STL.64 [R1+0x4f0], R56 ;  /* 0x0004f03801007387 */ /* 0x000fe80000100a00 */
[----:B------:R0:W-:Y:S04]  /*1daa0*/  STL.64 [R1+0x4f8], R58 ;  /* 0x0004f83a01007387 */ /* 0x0001e80000100a00 */
[----:B0-----:R-:W2:Y:S04]  /*1dab0*/  LDL.LU.64 R58, [R1+0x1d30] ;  /* 0x001d3000013a7983 */ /* 0x001ea80000300a00 */
[----:B------:R-:W2:Y:S04]  /*1dac0*/  LDL.LU.64 R56, [R1+0x1d28] ;  /* 0x001d280001387983 */ /* 0x000ea80000300a00 */
[----:B------:R-:W3:Y:S04]  /*1dad0*/  LDL.LU.64 R38, [R1+0x1d20] ;  /* 0x001d200001267983 */ /* 0x000ee80000300a00 */
[----:B------:R-:W3:Y:S01]  /*1dae0*/  LDL.LU.64 R36, [R1+0x1d18] ;  /* 0x001d180001247983 */ /* 0x000ee20000300a00 */
[C---:B------:R-:W-:Y:S08]  /*1daf0*/  HMMA.16816.F32 R16, R48.reuse, R40, R16 ;  /* 0x000000283010723c */ /* 0x040ff00000001810 */
[C---:B--2---:R-:W-:Y:S08]  /*1db00*/  HMMA.16816.F32 R44, R48.reuse, R56, R44 ;  /* 0x00000038302c723c */ /* 0x044ff0000000182c */
[----:B---3--:R-:W-:Y:S01]  /*1db10*/  HMMA.16816.F32 R12, R48, R36, R12 ;  /* 0x00000024300c723c */ /* 0x008fe2000000180c */
[----:B------:R-:W-:Y:S04]  /*1db20*/  STL.64 [R1+0x1ca8], R58 ;  /* 0x001ca83a01007387 */ /* 0x000fe80000100a00 */
[----:B------:R-:W-:Y:S06]  /*1db30*/  STL.64 [R1+0x1ca0], R56 ;  /* 0x001ca03801007387 */ /* 0x000fec0000100a00 */
[----:B------:R-:W-:Y:S04]  /*1db40*/  STL.64 [R1+0x4e0], R44 ;  /* 0x0004e02c01007387 */ /* 0x000fe80000100a00 */
[----:B------:R-:W-:Y:S04]  /*1db50*/  STL.64 [R1+0x4e8], R46 ;  /* 0x0004e82e01007387 */ /* 0x000fe80000100a00 */
[----:B------:R-:W-:Y:S04]  /*1db60*/  STL.64 [R1+0x1cb8], R42 ;  /* 0x001cb82a01007387 */ /* 0x000fe80000100a00 */
[----:B------:R-:W-:Y:S04]  /*1db70*/  STL.64 [R1+0x1cb0], R40 ;  /* 0x001cb02801007387 */ /* 0x000fe80000100a00 */
[----:B------:R0:W-:Y:S04]  /*1db80*/  STL.64 [R1+0x790], R16 ;  /* 0x0007901001007387 */ /* 0x0001e80000100a00 */
[----:B------:R1:W-:Y:S04]  /*1db90*/  STL.64 [R1+0x798], R18 ;  /* 0x0007981201007387 */ /* 0x0003e80000100a00 */
[----:B0-----:R-:W2:Y:S04]  /*1dba0*/  LDL.LU.64 R16, [R1+0x770] ;  /* 0x0007700001107983 */ /* 0x001ea80000300a00 */
[----:B-1----:R-:W2:Y:S04]  /*1dbb0*/  LDL.LU.64 R18, [R1+0x778] ;  /* 0x0007780001127983 */ /* 0x002ea80000300a00 */
[----:B------:R0:W-:Y:S04]  /*1dbc0*/  STL.64 [R1+0x780], R12 ;  /* 0x0007800c01007387 */ /* 0x0001e80000100a00 */
[----:B------:R1:W-:Y:S04]  /*1dbd0*/  STL.64 [R1+0x788], R14 ;  /* 0x0007880e01007387 */ /* 0x0003e80000100a00 */
[----:B0-----:R-:W3:Y:S04]  /*1dbe0*/  LDL.LU.64 R12, [R1+0x760] ;  /* 0x00076000010c7983 */ /* 0x001ee80000300a00 */
[----:B-1----:R-:W3:Y:S04]  /*1dbf0*/  LDL.LU.64 R14, [R1+0x768] ;  /* 0x00076800010e7983 */ /* 0x002ee80000300a00 */
[----:B------:R-:W3:Y:S04]  /*1dc00*/  LDL.LU.64 R44, [R1+0x720] ;  /* 0x00072000012c7983 */ /* 0x000ee80000300a00 */
[----:B------:R-:W3:Y:S04]  /*1dc10*/  LDL.LU.64 R46, [R1+0x728] ;  /* 0x00072800012e7983 */ /* 0x000ee80000300a00 */
[----:B------:R-:W3:Y:S04]  /*1dc20*/  LDL.LU.64 R40, [R1+0x710] ;  /* 0x0007100001287983 */ /* 0x000ee80000300a00 */
[----:B------:R-:W3:Y:S04]  /*1dc30*/  LDL.LU.64 R42, [R1+0x718] ;  /* 0x00071800012a7983 */ /* 0x000ee80000300a00 */
[----:B------:R-:W-:Y:S04]  /*1dc40*/  STL.64 [R1+0x1cc8], R38 ;  /* 0x001cc82601007387 */ /* 0x000fe80000100a00 */
[----:B------:R0:W-:Y:S04]  /*1dc50*/  STL.64 [R1+0x1cc0], R36 ;  /* 0x001cc02401007387 */ /* 0x0001e80000100a00 */
[----:B0-----:R-:W3:Y:S01]  /*1dc60*/  LDL.64 R36, [R1+0x10] ;  /* 0x0000100001247983 */ /* 0x001ee20000100a00 */
[----:B------:R-:W-:-:S02]  /*1dc70*/  IMAD.MOV.U32 R56, RZ, RZ, R54 ;  /* 0x000000ffff387224 */ /* 0x000fc400078e0036 */
[----:B------:R-:W-:Y:S01]  /*1dc80*/  IMAD.MOV.U32 R57, RZ, RZ, R0 ;  /* 0x000000ffff397224 */ /* 0x000fe200078e0000 */
[C---:B--2---:R-:W-:Y:S01]  /*1dc90*/  HMMA.16816.F32 R16, R48.reuse, R32, R16 ;  /* 0x000000203010723c */ /* 0x044fe20000001810 */
[----:B---3--:R0:W-:Y:S04]  /*1dca0*/  STL.64 [R1+0x1cd8], R36 ;  /* 0x001cd82401007387 */ /* 0x0081e80000100a00 */
[----:B0-----:R-:W2:Y:S04]  /*1dcb0*/  LDL.LU.64 R36, [R1+0x730] ;  /* 0x0007300001247983 */ /* 0x001ea80000300a00 */
[----:B------:R-:W2:Y:S04]  /*1dcc0*/  LDL.LU.64 R38, [R1+0x738] ;  /* 0x0007380001267983 */ /* 0x000ea80000300a00 */
[----:B------:R0:W-:Y:S04]  /*1dcd0*/  STL.64 [R1+0x1cd0], R56 ;  /* 0x001cd03801007387 */ /* 0x0001e80000100a00 */
[----:B0-----:R-:W3:Y:S04]  /*1dce0*/  LDL.LU.64 R56, [R1+0x740] ;  /* 0x0007400001387983 */ /* 0x001ee80000300a00 */
[----:B------:R-:W3:Y:S04]  /*1dcf0*/  LDL.LU.64 R58, [R1+0x748] ;  /* 0x00074800013a7983 */ /* 0x000ee80000300a00 */
[----:B------:R-:W-:Y:S04]  /*1dd00*/  STL.64 [R1+0x770], R16 ;  /* 0x0007701001007387 */ /* 0x000fe80000100a00 */
[----:B------:R0:W-:Y:S04]  /*1dd10*/  STL.64 [R1+0x778], R18 ;  /* 0x0007781201007387 */ /* 0x0001e80000100a00 */
[----:B0-----:R-:W2:Y:S04]  /*1dd20*/  LDL.LU.64 R18, [R1+0x1d10] ;  /* 0x001d100001127983 */ /* 0x001ea80000300a00 */
[----:B------:R-:W2:Y:S04]  /*1dd30*/  LDL.LU.64 R16, [R1+0x1d08] ;  /* 0x001d080001107983 */ /* 0x000ea80000300a00 */
[----:B----4-:R-:W-:Y:S04]  /*1dd40*/  STL.64 [R1+0x1c98], R34 ;  /* 0x001c982201007387 */ /* 0x010fe80000100a00 */
[----:B------:R0:W-:Y:S04]  /*1dd50*/  STL.64 [R1+0x1c90], R32 ;  /* 0x001c902001007387 */ /* 0x0001e80000100a00 */
[----:B0-----:R-:W4:Y:S04]  /*1dd60*/  LDL.LU.64 R32, [R1+0x750] ;  /* 0x0007500001207983 */ /* 0x001f280000300a00 */
[----:B------:R-:W4:Y:S01]  /*1dd70*/  LDL.LU.64 R34, [R1+0x758] ;  /* 0x0007580001227983 */ /* 0x000f220000300a00 */
[----:B------:R-:W-:-:S15]  /*1dd80*/  HMMA.16816.F32 R12, R48, R28, R12 ;  /* 0x0000001c300c723c */ /* 0x000fde000000180c */
[----:B------:R-:W-:-:S04]  /*1dd90*/  NOP ;  /* 0x0000000000007918 */ /* 0x000fc80000000000 */
[----:B------:R-:W-:Y:S04]  /*1dda0*/  STL.64 [R1+0x760], R12 ;  /* 0x0007600c01007387 */ /* 0x000fe80000100a00 */
[----:B------:R0:W-:Y:S04]  /*1ddb0*/  STL.64 [R1+0x768], R14 ;  /* 0x0007680e01007387 */ /* 0x0001e80000100a00 */
[----:B0-----:R-:W2:Y:S04]  /*1ddc0*/  LDL.LU.64 R14, [R1+0x1d00] ;  /* 0x001d0000010e7983 */ /* 0x001ea80000300a00 */
[----:B------:R-:W2:Y:S01]  /*1ddd0*/  LDL.LU.64 R12, [R1+0x1cf8] ;  /* 0x001cf800010c7983 */ /* 0x000ea20000300a00 */
[----:B----4-:R-:W-:-:S15]  /*1dde0*/  HMMA.16816.F32 R32, R48, R24, R32 ;  /* 0x000000183020723c */ /* 0x010fde0000001820 */
[----:B------:R-:W-:-:S04]  /*1ddf0*/  NOP ;  /* 0x0000000000007918 */ /* 0x000fc80000000000 */
[----:B------:R0:W-:Y:S04]  /*1de00*/  STL.64 [R1+0x750], R32 ;  /* 0x0007502001007387 */ /* 0x0001e80000100a00 */
[----:B------:R1:W-:Y:S04]  /*1de10*/  STL.64 [R1+0x758], R34 ;  /* 0x0007582201007387 */ /* 0x0003e80000100a00 */
[----:B0-----:R-:W4:Y:S04]  /*1de20*/  LDL.LU.64 R32, [R1+0x220] ;  /* 0x0002200001207983 */ /* 0x001f280000300a00 */
[----:B-1----:R-:W4:Y:S04]  /*1de30*/  LDL.LU.64 R34, [R1+0x228] ;  /* 0x0002280001227983 */ /* 0x002f280000300a00 */
[----:B------:R-:W-:Y:S04]  /*1de40*/  STL.64 [R1+0x1ce8], R26 ;  /* 0x001ce81a01007387 */ /* 0x000fe80000100a00 */
[----:B------:R0:W-:Y:S04]  /*1de50*/  STL.64 [R1+0x1ce0], R24 ;  /* 0x001ce01801007387 */ /* 0x0001e80000100a00 */
[----:B0-----:R-:W4:Y:S01]  /*1de60*/  LDL.64 R24, [R1+0x30] ;  /* 0x0000300001187983 */ /* 0x001f220000100a00 */
[C---:B---3--:R-:W-:Y:S08]  /*1de70*/  HMMA.16816.F32 R56, R48.reuse, R20, R56 ;  /* 0x000000143038723c */ /* 0x048ff00000001838 */
[C---:B--2---:R-:W-:Y:S01]  /*1de80*/  HMMA.16816.F32 R44, R48.reuse, R12, R44 ;  /* 0x0000000c302c723c */ /* 0x044fe2000000182c */
[----:B----4-:R0:W-:Y:S07]  /*1de90*/  STL.64 [R1+0x1cf0], R24 ;  /* 0x001cf01801007387 */ /* 0x0101ee0000100a00 */
[----:B0-----:R-:W-:Y:S03]  /*1dea0*/  HMMA.16816.F32 R24, R48, R16, R36 ;  /* 0x000000103018723c */ /* 0x001fe60000001824 */
[----:B------:R-:W-:Y:S04]  /*1deb0*/  STL.64 [R1+0x740], R56 ;  /* 0x0007403801007387 */ /* 0x000fe80000100a00 */
[----:B------:R-:W-:-:S12]  /*1dec0*/  STL.64 [R1+0x748], R58 ;  /* 0x0007483a01007387 */ /* 0x000fd80000100a00 */
[----:B------:R0:W-:Y:S04]  /*1ded0*/  STL.64 [R1+0x730], R24 ;  /* 0x0007301801007387 */ /* 0x0001e80000100a00 */
[----:B------:R1:W-:Y:S04]  /*1dee0*/  STL.64 [R1+0x738], R26 ;  /* 0x0007381a01007387 */ /* 0x0003e80000100a00 */
[----:B0-----:R-:W2:Y:S04]  /*1def0*/  LDL.LU.64 R24, [R1+0x250] ;  /* 0x0002500001187983 */ /* 0x001ea80000300a00 */
[----:B------:R-:W-:Y:S04]  /*1df00*/  STL.64 [R1+0x720], R44 ;  /* 0x0007202c01007387 */ /* 0x000fe80000100a00 */
[----:B------:R-:W-:Y:S04]  /*1df10*/  STL.64 [R1+0x728], R46 ;  /* 0x0007282e01007387 */ /* 0x000fe80000100a00 */
[----:B-1----:R-:W2:Y:S04]  /*1df20*/  LDL.LU.64 R26, [R1+0x258] ;  /* 0x00025800011a7983 */ /* 0x002ea80000300a00 */
[----:B------:R-:W2:Y:S01]  /*1df30*/  LDSM.16.MT88.4 R44, [R31+UR5] ;  /* 0x000000051f2c783b */ /* 0x000ea20008004200 */
[C---:B------:R-:W-:Y:S08]  /*1df40*/  HMMA.16816.F32 R36, R48.reuse, R8, R40 ;  /* 0x000000083024723c */ /* 0x040ff00000001828 */
[----:B------:R-:W-:Y:S01]  /*1df50*/  HMMA.16816.F32 R32, R48, R4, R32 ;  /* 0x000000043020723c */ /* 0x000fe20000001820 */
[----:B------:R-:W0:Y:S10]  /*1df60*/  LDSM.16.MT88.4 R48, [R30+UR5] ;  /* 0x000000051e30783b */ /* 0x000e340008004200 */
[----:B------:R1:W-:Y:S04]  /*1df70*/  STL.64 [R1+0x710], R36 ;  /* 0x0007102401007387 */ /* 0x0003e80000100a00 */
[----:B------:R3:W-:Y:S04]  /*1df80*/  STL.64 [R1+0x718], R38 ;  /* 0x0007182601007387 */ /* 0x0007e80000100a00 */
[----:B-1----:R-:W4:Y:S04]  /*1df90*/  LDL.LU.64 R36, [R1+0x210] ;  /* 0x0002100001247983 */ /* 0x002f280000300a00 */
[----:B---3--:R-:W4:Y:S04]  /*1dfa0*/  LDL.LU.64 R38, [R1+0x218] ;  /* 0x0002180001267983 */ /* 0x008f280000300a00 */
[----:B------:R-:W-:Y:S04]  /*1dfb0*/  STL.64 [R1+0x1c88], R10 ;  /* 0x001c880a01007387 */ /* 0x000fe80000100a00 */
[----:B------:R1:W-:Y:S04]  /*1dfc0*/  STL.64 [R1+0x1c80], R8 ;  /* 0x001c800801007387 */ /* 0x0003e80000100a00 */
[----:B-1----:R-:W3:Y:S04]  /*1dfd0*/  LDL.LU.64 R8, [R1+0x230] ;  /* 0x0002300001087983 */ /* 0x002ee80000300a00 */
[----:B------:R-:W3:Y:S04]  /*1dfe0*/  LDL.LU.64 R10, [R1+0x238] ;  /* 0x00023800010a7983 */ /* 0x000ee80000300a00 */
[----:B------:R-:W3:Y:S04]  /*1dff0*/  LDL.LU.64 R56, [R1+0x200] ;  /* 0x0002000001387983 */ /* 0x000ee80000300a00 */
[----:B------:R-:W3:Y:S04]  /*1e000*/  LDL.LU.64 R58, [R1+0x208] ;  /* 0x00020800013a7983 */ /* 0x000ee80000300a00 */
[----:B------:R1:W-:Y:S04]  /*1e010*/  STL.64 [R1+0x4d0], R32 ;  /* 0x0004d02001007387 */ /* 0x0003e80000100a00 */
[----:B------:R0:W-:Y:S04]  /*1e020*/  STL.64 [R1+0x4d8], R34 ;  /* 0x0004d82201007387 */ /* 0x0001e80000100a00 */
[----:B------:R-:W3:Y:S04]  /*1e030*/  LDL.LU.64 R40, [R1+0x1f0] ;  /* 0x0001f00001287983 */ /* 0x000ee80000300a00 */
[----:B------:R-:W3:Y:S04]  /*1e040*/  LDL.LU.64 R42, [R1+0x1f8] ;  /* 0x0001f800012a7983 */ /* 0x000ee80000300a00 */
[----:B-1----:R-:W3:Y:S04]  /*1e050*/  LDL.LU.64 R32, [R1+0x1d0] ;  /* 0x0001d00001207983 */ /* 0x002ee80000300a00 */
[----:B0-----:R-:W3:Y:S04]  /*1e060*/  LDL.LU.64 R34, [R1+0x1d8] ;  /* 0x0001d80001227983 */ /* 0x001ee80000300a00 */
[----:B------:R-:W-:Y:S04]  /*1e070*/  STL.64 [R1+0x1c78], R6 ;  /* 0x001c780601007387 */ /* 0x000fe80000100a00 */
[----:B------:R0:W-:Y:S04]  /*1e080*/  STL.64 [R1+0x1c70], R4 ;  /* 0x001c700401007387 */ /* 0x0001e80000100a00 */
[----:B0-----:R-:W4:Y:S01]  /*1e090*/  LDL.64 R4, [R1+0x20] ;  /* 0x0000200001047983 */ /* 0x001f220000100a00 */
[----:B--2---:R-:W-:-:S15]  /*1e0a0*/  HMMA.16816.F32 R24, R44, R52, R24 ;  /* 0x000000342c18723c */ /* 0x004fde0000001818 */
[----:B------:R-:W-:-:S04]  /*1e0b0*/  NOP ;  /* 0x0000000000007918 */ /* 0x000fc80000000000 */
[----:B------:R0:W-:Y:S04]  /*1e0c0*/  STL.64 [R1+0x700], R24 ;  /* 0x0007001801007387 */ /* 0x0001e80000100a00 */
[----:B------:R1:W-:Y:S04]  /*1e0d0*/  STL.64 [R1+0x708], R26 ;  /* 0x0007081a01007387 */ /* 0x0003e80000100a00 */
[----:B0-----:R-:W3:Y:S01]  /*1e0e0*/  LDL.LU.64 R24, [R1+0x1cf0] ;  /* 0x001cf00001187983 */ /* 0x001ee20000300a00 */
[C---:B----4-:R-:W-:Y:S08]  /*1e0f0*/  HMMA.16816.F32 R36, R44.reuse, R4, R36 ;  /* 0x000000042c24723c */ /* 0x050ff00000001824 */
[----:B---3--:R-:W-:-:S15]  /*1e100*/  HMMA.16816.F32 R8, R44, R24, R8 ;  /* 0x000000182c08723c */ /* 0x008fde0000001808 */
[----:B------:R-:W-:-:S04]  /*1e110*/  NOP ;  /* 0x0000000000007918 */ /* 0x000fc80000000000 */
[----:B------:R0:W-:Y:S04]  /*1e120*/  STL.64 [R1+0x6f0], R8 ;  /* 0x0006f00801007387 */ /* 0x0001e80000100a00 */
[----:B------:R-:W-:Y:S04]  /*1e130*/  STL.64 [R1+0x6f8], R10 ;  /* 0x0006f80a01007387 */ /* 0x000fe80000100a00 */
[----:B-1----:R-:W2:Y:S01]  /*1e140*/  LDL.LU.64 R26, [R1+0x1ce8] ;  /* 0x001ce800011a7983 */ /* 0x002ea20000300a00 */
[----:B0-----:R-:W-:Y:S02]  /*1e150*/  IMAD.MOV.U32 R9, RZ, RZ, R24 ;  /* 0x000000ffff097224 */ /* 0x001fe400078e0018 */
[----:B------:R-:W-:-:S02]  /*1e160*/  IMAD.MOV.U32 R8, RZ, RZ, R25 ;  /* 0x000000ffff087224 */ /* 0x000fc400078e0019 */
[----:B------:R-:W3:Y:S04]  /*1e170*/  LDL.LU.64 R24, [R1+0x1ce0] ;  /* 0x001ce00001187983 */ /* 0x000ee80000300a00 */
[----:B------:R0:W-:Y:S04]  /*1e180*/  STL.64 [R1+0x6e0], R36 ;  /* 0x0006e02401007387 */ /* 0x0001e80000100a00 */
[----:B------:R-:W-:Y:S04]  /*1e190*/  STL.64 [R1+0x6e8], R38 ;  /* 0x0006e82601007387 */ /* 0x000fe80000100a00 */
[----:B0-----:R-:W4:Y:S01]  /*1e1a0*/  LDL.LU.64 R36, [R1+0x1cd8] ;  /* 0x001cd80001247983 */ /* 0x001f220000300a00 */
[----:B------:R-:W-:-:S02]  /*1e1b0*/  IMAD.MOV.U32 R54, RZ, RZ, R4 ;  /* 0x000000ffff367224 */ /* 0x000fc400078e0004 */
[----:B------:R-:W-:Y:S02]  /*1e1c0*/  IMAD.MOV.U32 R0, RZ, RZ, R5 ;  /* 0x000000ffff007224 */ /* 0x000fe400078e0005 */
[----:B------:R-:W2:Y:S04]  /*1e1d0*/  LDL.LU.64 R4, [R1+0x1c0] ;  /* 0x0001c00001047983 */ /* 0x000ea80000300a00 */
[----:B------:R-:W2:Y:S01]  /*1e1e0*/  LDL.LU.64 R6, [R1+0x1c8] ;  /* 0x0001c80001067983 */ /* 0x000ea20000300a00 */
[----:B----4-:R-:W-:-:S15]  /*1e1f0*/  HMMA.16816.F32 R56, R44, R36, R56 ;  /* 0x000000242c38723c */ /* 0x010fde0000001838 */
[----:B------:R-:W-:-:S04]  /*1e200*/  NOP ;  /* 0x0000000000007918 */ /* 0x000fc80000000000 */
[----:B------:R0:W-:Y:S04]  /*1e210*/  STL.64 [R1+0x6d0], R56 ;  /* 0x0006d03801007387 */ /* 0x0001e80000100a00 */
[----:B------:R1:W-:Y:S04]  /*1e220*/  STL.64 [R1+0x6d8], R58 ;  /* 0x0006d83a01007387 */ /* 0x0003e80000100a00 */
[----:B0-----:R-:W1:Y:S01]  /*1e230*/  LDL.LU.64 R56, [R1+0x1cd0] ;  /* 0x001cd00001387983 */ /* 0x001e620000300a00 */
[----:B------:R-:W-:Y:S02]  /*1e240*/  IMAD.MOV.U32 R11, RZ, RZ, R36 ;  /* 0x000000ffff0b7224 */ /* 0x000fe400078e0024 */
[----:B------:R-:W-:Y:S01]  /*1e250*/  IMAD.MOV.U32 R10, RZ, RZ, R37 ;  /* 0x000000ffff0a7224 */ /* 0x000fe200078e0025 */
[----:B------:R-:W4:Y:S04]  /*1e260*/  LDL.LU.64 R38, [R1+0x1cc8] ;  /* 0x001cc80001267983 */ /* 0x000f280000300a00 */
[----:B------:R-:W2:Y:S01]  /*1e270*/  LDL.LU.64 R36, [R1+0x1cc0] ;  /* 0x001cc00001247983 */ /* 0x000ea20000300a00 */
[----:B-1----:R-:W-:Y:S03]  /*1e280*/  HMMA.16816.F32 R56, R44, R56, R40 ;  /* 0x000000382c38723c */ /* 0x002fe60000001828 */
[----:B------:R-:W2:Y:S04]  /*1e290*/  LDL.LU.64 R42, [R1+0x1cb8] ;  /* 0x001cb800012a7983 */ /* 0x000ea80000300a00 */
[----:B------:R-:W2:-:S12]  /*1e2a0*/  LDL.LU.64 R40, [R1+0x1cb0] ;  /* 0x001cb00001287983 */ /* 0x000e980000300a00 */
[----:B------:R-:W-:Y:S04]  /*1e2b0*/  STL.64 [R1+0x6c0], R56 ;  /* 0x0006c03801007387 */ /* 0x000fe80000100a00 */
[----:B------:R0:W-:Y:S04]  /*1e2c0*/  STL.64 [R1+0x6c8], R58 ;  /* 0x0006c83a01007387 */ /* 0x0001e80000100a00 */
[----:B0-----:R-:W2:Y:S04]  /*1e2d0*/  LDL.LU.64 R58, [R1+0x1ca8] ;  /* 0x001ca800013a7983 */ /* 0x001ea80000300a00 */
[----:B------:R-:W2:Y:S02]  /*1e2e0*/  LDL.LU.64 R56, [R1+0x1ca0] ;  /* 0x001ca00001387983 */ /* 0x000ea40000300a00 */
[----:B--2---:R-:W-:-:S15]  /*1e2f0*/  HMMA.16816.F32 R32, R44, R56, R32 ;  /* 0x000000382c20723c */ /* 0x004fde0000001820 */
[----:B------:R-:W-:-:S04]  /*1e300*/  NOP ;  /* 0x0000000000007918 */ /* 0x000fc80000000000 */
[----:B------:R0:W-:Y:S04]  /*1e310*/  STL.64 [R1+0x6b0], R32 ;  /* 0x0006b02001007387 */ /* 0x0001e80000100a00 */
[----:B------:R1:W-:Y:S04]  /*1e320*/  STL.64 [R1+0x6b8], R34 ;  /* 0x0006b82201007387 */ /* 0x0003e80000100a00 */
[----:B0-----:R-:W2:Y:S04]  /*1e330*/  LDL.LU.64 R32, [R1+0x1b0] ;  /* 0x0001b00001207983 */ /* 0x001ea80000300a00 */
[----:B-1----:R-:W2:Y:S04]  /*1e340*/  LDL.LU.64 R34, [R1+0x1b8] ;  /* 0x0001b80001227983 */ /* 0x002ea80000300a00 */
[----:B------:R-:W-:Y:S04]  /*1e350*/  STL.64 [R1+0x1c10], R58 ;  /* 0x001c103a01007387 */ /* 0x000fe80000100a00 */
[----:B------:R0:W-:Y:S04]  /*1e360*/  STL.64 [R1+0x1c08], R56 ;  /* 0x001c083801007387 */ /* 0x0001e80000100a00 */
[----:B0-----:R-:W3:Y:S01]  /*1e370*/  LDL.64 R56, [R1] ;  /* 0x0000000001387983 */ /* 0x001ee20000100a00 */
[C---:B------:R-:W-:Y:S08]  /*1e380*/  HMMA.16816.F32 R4, R44.reuse, R40, R4 ;  /* 0x000000282c04723c */ /* 0x040ff00000001804 */
[----:B--2---:R-:W-:Y:S01]  /*1e390*/  HMMA.16816.F32 R32, R44, R36, R32 ;  /* 0x000000242c20723c */ /* 0x004fe20000001820 */
[----:B---3--:R0:W-:Y:S02]  /*1e3a0*/  STL.64 [R1+0x1c28], R56 ;  /* 0x001c283801007387 */ /* 0x0081e40000100a00 */
[----:B0-----:R-:W-:-:S02]  /*1e3b0*/  IMAD.MOV.U32 R56, RZ, RZ, R11 ;  /* 0x000000ffff387224 */ /* 0x001fc400078e000b */
[----:B------:R-:W-:-:S05]  /*1e3c0*/  IMAD.MOV.U32 R57, RZ, RZ, R10 ;  /* 0x000000ffff397224 */ /* 0x000fca00078e000a */
[----:B------:R0:W-:Y:S04]  /*1e3d0*/  STL.64 [R1+0x1c40], R56 ;  /* 0x001c403801007387 */ /* 0x0001e80000100a00 */
[----:B0-----:R-:W2:Y:S04]  /*1e3e0*/  LDL.LU.64 R56, [R1+0x180] ;  /* 0x0001800001387983 */ /* 0x001ea80000300a00 */
[----:B------:R-:W2:Y:S04]  /*1e3f0*/  LDL.LU.64 R58, [R1+0x188] ;  /* 0x00018800013a7983 */ /* 0x000ea80000300a00 */
[----:B------:R0:W-:Y:S04]  /*1e400*/  STL.64 [R1+0x6a0], R4 ;  /* 0x0006a00401007387 */ /* 0x0001e80000100a00 */
[----:B------:R1:W-:Y:S04]  /*1e410*/  STL.64 [R1+0x6a8], R6 ;  /* 0x0006a80601007387 */ /* 0x0003e80000100a00 */
[----:B0-----:R-:W3:Y:S04]  /*1e420*/  LDL.LU.64 R4, [R1+0x170] ;  /* 0x0001700001047983 */ /* 0x001ee80000300a00 */
[----:B-1----:R-:W3:Y:S04]  /*1e430*/  LDL.LU.64 R6, [R1+0x178] ;  /* 0x0001780001067983 */ /* 0x002ee80000300a00 */
        /* <DEDUP_REMOVED lines=12> */
[C---:B---3--:R-:W-:Y:S03]  /*1e500*/  HMMA.16816.F32 R4, R44.reuse, R20, R4 ;  /* 0x000000142c04723c */ /* 0x048fe60000001804 */
[----:B--2---:R-:W-:Y:S04]  /*1e510*/  STL.64 [R1+0x1c20], R34 ;  /* 0x001c202201007387 */ /* 0x004fe80000100a00 */
[----:B------:R0:W-:Y:S01]  /*1e520*/  STL.64 [R1+0x1c18], R32 ;  /* 0x001c182001007387 */ /* 0x0001e20000100a00 */
[C---:B----4-:R-:W-:Y:S08]  /*1e530*/  HMMA.16816.F32 R36, R44.reuse, R32, R36 ;  /* 0x000000202c24723c */ /* 0x050ff00000001824 */
[C---:B0-----:R-:W-:Y:S11]  /*1e540*/  HMMA.16816.F32 R32, R44.reuse, R28, R40 ;  /* 0x0000001c2c20723c */ /* 0x041ff60000001828 */
[----:B------:R-:W-:Y:S04]  /*1e550*/  STL.64 [R1+0x830], R36 ;  /* 0x0008302401007387 */ /* 0x000fe80000100a00 */
[----:B------:R-:W-:Y:S04]  /*1e560*/  STL.64 [R1+0x838], R38 ;  /* 0x0008382601007387 */ /* 0x000fe80000100a00 */
[----:B------:R-:W-:Y:S04]  /*1e570*/  STL.64 [R1+0x1c38], R30 ;  /* 0x001c381e01007387 */ /* 0x000fe80000100a00 */
[----:B------:R0:W-:Y:S02]  /*1e580*/  STL.64 [R1+0x1c30], R28 ;  /* 0x001c301c01007387 */ /* 0x0001e40000100a00 */
[----:B0-----:R-:W-:Y:S02]  /*1e590*/  HMMA.16816.F32 R28, R44, R24, R56 ;  /* 0x000000182c1c723c */ /* 0x001fe40000001838 */
[----:B------:R-:W-:Y:S04]  /*1e5a0*/  STL.64 [R1+0x820], R32 ;  /* 0x0008202001007387 */ /* 0x000fe80000100a00 */
[----:B------:R-:W-:Y:S04]  /*1e5b0*/  STL.64 [R1+0x828], R34 ;  /* 0x0008282201007387 */ /* 0x000fe80000100a00 */
[----:B------:R-:W-:Y:S04]  /*1e5c0*/  STL.64 [R1+0x1c50], R26 ;  /* 0x001c501a01007387 */ /* 0x000fe80000100a00 */
[----:B------:R0:W-:Y:S02]  /*1e5d0*/  STL.64 [R1+0x1c48], R24 ;  /* 0x001c481801007387 */ /* 0x0001e40000100a00 */
[----:B0-----:R-:W-:-:S02]  /*1e5e0*/  IMAD.MOV.U32 R24, RZ, RZ, R9 ;  /* 0x000000ffff187224 */ /* 0x001fc400078e0009 */
[----:B------:R-:W-:Y:S01]  /*1e5f0*/  IMAD.MOV.U32 R25, RZ, RZ, R8 ;  /* 0x000000ffff197224 */ /* 0x000fe200078e0008 */
[----:B------:R-:W-:Y:S04]  /*1e600*/  STL.64 [R1+0x810], R28 ;  /* 0x0008101c01007387 */ /* 0x000fe80000100a00 */
[----:B------:R-:W-:Y:S04]  /*1e610*/  STL.64 [R1+0x818], R30 ;  /* 0x0008181e01007387 */ /* 0x000fe80000100a00 */
[----:B------:R-:W-:Y:S04]  /*1e620*/  STL.64 [R1+0x1c68], R24 ;  /* 0x001c681801007387 */ /* 0x000fe80000100a00 */
[----:B------:R-:W2:Y:S04]  /*1e630*/  LDL.LU.64 R40, [R1+0x160] ;  /* 0x0001600001287983 */ /* 0x000ea80000300a00 */
[----:B------:R-:W2:Y:S04]  /*1e640*/  LDL.LU.64 R42, [R1+0x168] ;  /* 0x00016800012a7983 */ /* 0x000ea80000300a00 */
[----:B------:R0:W-:Y:S04]  /*1e650*/  STL.64 [R1+0x800], R4 ;  /* 0x0008000401007387 */ /* 0x0001e80000100a00 */
[----:B------:R1:W-:Y:S04]  /*1e660*/  STL.64 [R1+0x808], R6 ;  /* 0x0008080601007387 */ /* 0x0003e80000100a00 */
[----:B------:R-:W3:Y:S04]  /*1e670*/  LDL.LU.64 R8, [R1+0x150] ;  /* 0x0001500001087983 */ /* 0x000ee80000300a00 */
[----:B------:R-:W3:Y:S04]  /*1e680*/  LDL.LU.64 R10, [R1+0x158] ;  /* 0x00015800010a7983 */ /* 0x000ee80000300a00 */
[----:B0-----:R-:W4:Y:S04]  /*1e690*/  LDL.LU.64 R4, [R1+0x140] ;  /* 0x0001400001047983 */ /* 0x001f280000300a00 */
[----:B-1----:R-:W4:Y:S04]  /*1e6a0*/  LDL.LU.64 R6, [R1+0x148] ;  /* 0x0001480001067983 */ /* 0x002f280000300a00 */
[----:B------:R-:W4:Y:S04]  /*1e6b0*/  LDL.LU.64 R36, [R1+0x130] ;  /* 0x0001300001247983 */ /* 0x000f280000300a00 */
[----:B------:R-:W4:Y:S04]  /*1e6c0*/  LDL.LU.64 R38, [R1+0x138] ;  /* 0x0001380001267983 */ /* 0x000f280000300a00 */
[----:B------:R-:W4:Y:S04]  /*1e6d0*/  LDL.LU.64 R24, [R1+0x1e0] ;  /* 0x0001e00001187983 */ /* 0x000f280000300a00 */
[----:B------:R-:W4:Y:S04]  /*1e6e0*/  LDL.LU.64 R26, [R1+0x1e8] ;  /* 0x0001e800011a7983 */ /* 0x000f280000300a00 */
[----:B------:R-:W-:Y:S04]  /*1e6f0*/  STL.64 [R1+0x1c60], R22 ;  /* 0x001c601601007387 */ /* 0x000fe80000100a00 */
[----:B------:R0:W-:Y:S04]  /*1e700*/  STL.64 [R1+0x1c58], R20 ;  /* 0x001c581401007387 */ /* 0x0001e80000100a00 */
[----:B0-----:R-:W4:Y:S04]  /*1e710*/  LDL.LU.64 R20, [R1+0x120] ;  /* 0x0001200001147983 */ /* 0x001f280000300a00 */
[----:B------:R-:W4:Y:S04]  /*1e720*/  LDL.LU.64 R22, [R1+0x128] ;  /* 0x0001280001167983 */ /* 0x000f280000300a00 */
[----:B------:R-:W4:Y:S04]  /*1e730*/  LDL.LU.64 R56, [R1+0x110] ;  /* 0x0001100001387983 */ /* 0x000f280000300a00 */
[----:B------:R-:W4:Y:S04]  /*1e740*/  LDL.LU.64 R58, [R1+0x118] ;  /* 0x00011800013a7983 */ /* 0x000f280000300a00 */
[----:B------:R-:W4:Y:S04]  /*1e750*/  LDL.LU.64 R28, [R1+0x100] ;  /* 0x00010000011c7983 */ /* 0x000f280000300a00 */
[----:B------:R-:W4:Y:S04]  /*1e760*/  LDL.LU.64 R30, [R1+0x108] ;  /* 0x00010800011e7983 */ /* 0x000f280000300a00 */
[----:B------:R-:W4:Y:S04]  /*1e770*/  LDL.LU.64 R32, [R1+0xf0] ;  /* 0x0000f00001207983 */ /* 0x000f280000300a00 */
[----:B------:R-:W4:Y:S01]  /*1e780*/  LDL.LU.64 R34, [R1+0xf8] ;  /* 0x0000f80001227983 */ /* 0x000f220000300a00 */
[C---:B--2---:R-:W-:Y:S08]  /*1e790*/  HMMA.16816.F32 R40, R44.reuse, R16, R40 ;  /* 0x000000102c28723c */ /* 0x044ff00000001828 */
[C---:B---3--:R-:W-:Y:S11]  /*1e7a0*/  HMMA.16816.F32 R8, R44.reuse, R12, R8 ;  /* 0x0000000c2c08723c */ /* 0x048ff60000001808 */
[----:B------:R0:W-:Y:S04]  /*1e7b0*/  STL.64 [R1+0x7f0], R40 ;  /* 0x0007f02801007387 */ /* 0x0001e80000100a00 */
[----:B------:R1:W-:Y:S04]  /*1e7c0*/  STL.64 [R1+0x7f8], R42 ;  /* 0x0007f82a01007387 */ /* 0x0003e80000100a00 */
[----:B0-----:R-:W2:Y:S04]  /*1e7d0*/  LDL.LU.64 R40, [R1+0xe0] ;  /* 0x0000e00001287983 */ /* 0x001ea80000300a00 */
[----:B-1----:R-:W2:Y:S04]  /*1e7e0*/  LDL.LU.64 R42, [R1+0xe8] ;  /* 0x0000e800012a7983 */ /* 0x002ea80000300a00 */
[----:B------:R-:W-:Y:S04]  /*1e7f0*/  STL.64 [R1+0x7e0], R8 ;  /* 0x0007e00801007387 */ /* 0x000fe80000100a00 */
[----:B------:R0:W-:Y:S04]  /*1e800*/  STL.64 [R1+0x7e8], R10 ;  /* 0x0007e80a01007387 */ /* 0x0001e80000100a00 */
[----:B0-----:R-:W3:Y:S04]  /*1e810*/  LDL.LU.64 R10, [R1+0x1c88] ;  /* 0x001c8800010a7983 */ /* 0x001ee80000300a00 */
[----:B------:R-:W4:Y:S02]  /*1e820*/  LDL.LU.64 R8, [R1+0x1c80] ;  /* 0x001c800001087983 */ /* 0x000f240000300a00 */
[----:B----4-:R-:W-:-:S15]  /*1e830*/  HMMA.16816.F32 R4, R44, R8, R4 ;  /* 0x000000082c04723c */ /* 0x010fde0000001804 */
[----:B------:R-:W-:-:S04]  /*1e840*/  NOP ;  /* 0x0000000000007918 */ /* 0x000fc80000000000 */
[----:B------:R-:W-:Y:S04]  /*1e850*/  STL.64 [R1+0x7d0], R4 ;  /* 0x0007d00401007387 */ /* 0x000fe80000100a00 */
[----:B------:R0:W-:Y:S04]  /*1e860*/  STL.64 [R1+0x7d8], R6 ;  /* 0x0007d80601007387 */ /* 0x0001e80000100a00 */
[----:B0-----:R-:W4:Y:S04]  /*1e870*/  LDL.LU.64 R6, [R1+0x1c78] ;  /* 0x001c780001067983 */ /* 0x001f280000300a00 */
[----:B------:R-:W2:Y:S02]  /*1e880*/  LDL.LU.64 R4, [R1+0x1c70] ;  /* 0x001c700001047983 */ /* 0x000ea40000300a00 */
[----:B--2---:R-:W-:Y:S01]  /*1e890*/  HMMA.16816.F32 R36, R44, R4, R36 ;  /* 0x000000042c24723c */ /* 0x004fe20000001824 */
[----:B------:R-:W-:-:S07]  /*1e8a0*/  IMAD.MOV.U32 R44, RZ, RZ, R54 ;  /* 0x000000ffff2c7224 */ /* 0x000fce00078e0036 */
[----:B------:R-:W-:Y:S11]  /*1e8b0*/  HMMA.16816.F32 R52, R48, R52, R24 ;  /* 0x000000343034723c */ /* 0x000ff60000001818 */
[----:B------:R0:W-:Y:S04]  /*1e8c0*/  STL.64 [R1+0x690], R36 ;  /* 0x0006902401007387 */ /* 0x0001e80000100a00 */
[----:B------:R1:W-:Y:S04]  /*1e8d0*/  STL.64 [R1+0x698], R38 ;  /* 0x0006982601007387 */ /* 0x0003e80000100a00 */
[----:B0-----:R-:W2:Y:S04]  /*1e8e0*/  LDL.LU.64 R36, [R1+0xd0] ;  /* 0x0000d00001247983 */ /* 0x001ea80000300a00 */
[----:B-1----:R-:W2:Y:S04]  /*1e8f0*/  LDL.LU.64 R38, [R1+0xd8] ;  /* 0x0000d80001267983 */ /* 0x002ea80000300a00 */
[----:B------:R-:W2:Y:S04]  /*1e900*/  LDL.LU.64 R24, [R1+0x1c68] ;  /* 0x001c680001187983 */ /* 0x000ea80000300a00 */
[----:B------:R0:W-:Y:S04]  /*1e910*/  STL.64 [R1+0x7c0], R52 ;  /* 0x0007c03401007387 */ /* 0x0001e80000100a00 */
[----:B------:R1:W-:Y:S01]  /*1e920*/  STL.64 [R1+0x7c8], R54 ;  /* 0x0007c83601007387 */ /* 0x0003e20000100a00 */
[----:B------:R-:W-:-:S03]  /*1e930*/  IMAD.MOV.U32 R45, RZ, RZ, R0 ;  /* 0x000000ffff2d7224 */ /* 0x000fc600078e0000 */
[----:B0-----:R-:W3:Y:S04]  /*1e940*/  LDL.LU.64 R52, [R1+0xc0] ;  /* 0x0000c00001347983 */ /* 0x001ee80000300a00 */
[----:B-1----:R-:W3:Y:S01]  /*1e950*/  LDL.LU.64 R54, [R1+0xc8] ;  /* 0x0000c80001367983 */ /* 0x002ee20000300a00 */
[C---:B------:R-:W-:Y:S08]  /*1e960*/  HMMA.16816.F32 R44, R48.reuse, R44, R56 ;  /* 0x0000002c302c723c */ /* 0x040ff00000001838 */
[----:B--2---:R-:W-:Y:S01]  /*1e970*/  HMMA.16816.F32 R24, R48, R24, R20 ;  /* 0x000000183018723c */ /* 0x004fe20000001814 */
[----:B------:R-:W2:Y:S04]  /*1e980*/  LDL.LU.64 R22, [R1+0x1c60] ;  /* 0x001c600001167983 */ /* 0x000ea80000300a00 */
[----:B------:R-:W2:-:S14]  /*1e990*/  LDL.LU.64 R20, [R1+0x1c58] ;  /* 0x001c580001147983 */ /* 0x000e9c0000300a00 */
[----:B------:R-:W-:Y:S04]  /*1e9a0*/  STL.64 [R1+0x7b0], R24 ;  /* 0x0007b01801007387 */ /* 0x000fe80000100a00 */
[----:B------:R0:W-:Y:S04]  /*1e9b0*/  STL.64 [R1+0x7b8], R26 ;  /* 0x0007b81a01007387 */ /* 0x0001e80000100a00 */
[----:B0-----:R-:W2:Y:S04]  /*1e9c0*/  LDL.LU.64 R26, [R1+0x1c50] ;  /* 0x001c5000011a7983 */ /* 0x001ea80000300a00 */
[----:B------:R-:W2:Y:S04]  /*1e9d0*/  LDL.LU.64 R24, [R1+0x1c48] ;  /* 0x001c480001187983 */ /* 0x000ea80000300a00 */
[----:B------:R-:W2:Y:S04]  /*1e9e0*/  LDL.LU.64 R56, [R1+0x1c40] ;  /* 0x001c400001387983 */ /* 0x000ea80000300a00 */
[----:B------:R0:W-:Y:S04]  /*1e9f0*/  STL.64 [R1+0x7a0], R44 ;  /* 0x0007a02c01007387 */ /* 0x0001e80000100a00 */
[----:B------:R1:W-:Y:S04]  /*1ea00*/  STL.64 [R1+0x7a8], R46 ;  /* 0x0007a82e01007387 */ /* 0x0003e80000100a00 */
[----:B0-----:R-:W3:Y:S04]  /*1ea10*/  LDL.LU.64 R44, [R1+0xb0] ;  /* 0x0000b000012c7983 */ /* 0x001ee80000300a00 */
[----:B-1----:R-:W3:Y:S01]  /*1ea20*/  LDL.LU.64 R46, [R1+0xb8] ;  /* 0x0000b800012e7983 */ /* 0x002ee20000300a00 */
[----:B--2---:R-:W-:Y:S03]  /*1ea30*/  HMMA.16816.F32 R56, R48, R56, R28 ;  /* 0x000000383038723c */ /* 0x004fe6000000181c */
[----:B------:R-:W2:Y:S04]  /*1ea40*/  LDL.LU.64 R30, [R1+0x1c38] ;  /* 0x001c3800011e7983 */ /* 0x000ea80000300a00 */
[----:B------:R-:W2:-:S12]  /*1ea50*/  LDL.LU.64 R28, [R1+0x1c30] ;  /* 0x001c3000011c7983 */ /* 0x000e980000300a00 */
        /* <DEDUP_REMOVED lines=11> */
[----:B------:R-:W2:Y:S04]  /*1eb10*/  LDL.LU.64 R58, [R1+0x1c10] ;  /* 0x001c1000013a7983 */ /* 0x000ea80000300a00 */
[----:B------:R-:W2:Y:S02]  /*1eb20*/  LDL.LU.64 R56, [R1+0x1c08] ;  /* 0x001c080001387983 */ /* 0x000ea40000300a00 */
[----:B--2---:R-:W-:-:S15]  /*1eb30*/  HMMA.16816.F32 R40, R48, R56, R40 ;  /* 0x000000383028723c */ /* 0x004fde0000001828 */
[----:B------:R-:W-:-:S04]  /*1eb40*/  NOP ;  /* 0x0000000000007918 */ /* 0x000fc80000000000 */
[----:B------:R-:W-:Y:S04]  /*1eb50*/  STL.64 [R1+0x660], R40 ;  /* 0x0006602801007387 */ /* 0x000fe80000100a00 */
[----:B------:R0:W-:Y:S04]  /*1eb60*/  STL.64 [R1+0x668], R42 ;  /* 0x0006682a01007387 */ /* 0x0001e80000100a00 */
[----:B0-----:R-:W2:Y:S04]  /*1eb70*/  LDL.LU.64 R42, [R1+0x1c00] ;  /* 0x001c0000012a7983 */ /* 0x001ea80000300a00 */
[----:B------:R-:W2:Y:S04]  /*1eb80*/  LDL.LU.64 R40, [R1+0x1bf8] ;  /* 0x001bf80001287983 */ /* 0x000ea80000300a00 */
[----:B------:R-:W-:Y:S04]  /*1eb90*/  STL.64 [R1+0x1b78], R58 ;  /* 0x001b783a01007387 */ /* 0x000fe80000100a00 */
[----:B------:R0:W-:Y:S04]  /*1eba0*/  STL.64 [R1+0x1b70], R56 ;  /* 0x001b703801007387 */ /* 0x0001e80000100a00 */
[----:B0-----:R-:W3:Y:S04]  /*1ebb0*/  LDL.LU.64 R56, [R1+0xa0] ;  /* 0x0000a00001387983 */ /* 0x001ee80000300a00 */
[----:B------:R-:W3:Y:S01]  /*1ebc0*/  LDL.LU.64 R58, [R1+0xa8] ;  /* 0x0000a800013a7983 */ /* 0x000ee20000300a00 */
[----:B--2---:R-:W-:-:S15]  /*1ebd0*/  HMMA.16816.F32 R36, R48, R40, R36 ;  /* 0x000000283024723c */ /* 0x004fde0000001824 */
[----:B------:R-:W-:-:S04]  /*1ebe0*/  NOP ;  /* 0x0000000000007918 */ /* 0x000fc80000000000 */
[----:B------:R-:W-:Y:S04]  /*1ebf0*/  STL.64 [R1+0x650], R36 ;  /* 0x0006502401007387 */ /* 0x000fe80000100a00 */
[----:B------:R0:W-:Y:S04]  /*1ec00*/  STL.64 [R1+0x658], R38 ;  /* 0x0006582601007387 */ /* 0x0001e80000100a00 */
[----:B0-----:R-:W2:Y:S04]  /*1ec10*/  LDL.LU.64 R38, [R1+0x1bf0] ;  /* 0x001bf00001267983 */ /* 0x001ea80000300a00 */
[----:B------:R-:W3:Y:S04]  /*1ec20*/  LDL.LU.64 R36, [R1+0x1be8] ;  /* 0x001be80001247983 */ /* 0x000ee80000300a00 */
[----:B------:R-:W-:Y:S04]  /*1ec30*/  STL.64 [R1+0x1b88], R42 ;  /* 0x001b882a01007387 */ /* 0x000fe80000100a00 */
[----:B------:R3:W-:Y:S04]  /*1ec40*/  STL.64 [R1+0x1b80], R40 ;  /* 0x001b802801007387 */ /* 0x0007e80000100a00 */
[----:B------:R-:W4:Y:S01]  /*1ec50*/  LDL R60, [R1+0x1280] ;  /* 0x00128000013c7983 */ /* 0x000f220000100800 */
[----:B---3--:R-:W-:Y:S03]  /*1ec60*/  HMMA.16816.F32 R40, R48, R36, R52 ;  /* 0x000000243028723c */ /* 0x008fe60000001834 */
[----:B--2---:R-:W-:-:S15]  /*1ec70*/  STL.64 [R1+0x1b98], R38 ;  /* 0x001b982601007387 */ /* 0x004fde0000100a00 */
[----:B------:R-:W-:Y:S01]  /*1ec80*/  NOP ;  /* 0x0000000000007918 */ /* 0x000fe20000000000 */
[----:B------:R-:W-:Y:S04]  /*1ec90*/  STL.64 [R1+0x640], R40 ;  /* 0x0006402801007387 */ /* 0x000fe80000100a00 */
[----:B------:R-:W-:Y:S04]  /*1eca0*/  STL.64 [R1+0x648], R42 ;  /* 0x0006482a01007387 */ /* 0x000fe80000100a00 */
[----:B------:R0:W-:Y:S04]  /*1ecb0*/  STL.64 [R1+0x1b90], R36 ;  /* 0x001b902401007387 */ /* 0x0001e80000100a00 */
[----:B------:R-:W2:Y:S04]  /*1ecc0*/  LDL.LU.64 R52, [R1+0x90] ;  /* 0x0000900001347983 */ /* 0x000ea80000300a00 */
[----:B------:R-:W2:Y:S01]  /*1ecd0*/  LDL.LU.64 R54, [R1+0x98] ;  /* 0x0000980001367983 */ /* 0x000ea20000300a00 */
[----:B0-----:R-:W-:-:S15]  /*1ece0*/  HMMA.16816.F32 R36, R48, R32, R44 ;  /* 0x000000203024723c */ /* 0x001fde000000182c */
[----:B------:R-:W-:-:S04]  /*1ecf0*/  NOP ;  /* 0x0000000000007918 */ /* 0x000fc80000000000 */
[----:B------:R-:W-:Y:S04]  /*1ed00*/  STL.64 [R1+0x630], R36 ;  /* 0x0006302401007387 */ /* 0x000fe80000100a00 */
[----:B------:R-:W-:Y:S04]  /*1ed10*/  STL.64 [R1+0x638], R38 ;  /* 0x0006382601007387 */ /* 0x000fe80000100a00 */
[----:B------:R-:W3:Y:S04]  /*1ed20*/  LDL.LU.64 R44, [R1+0x60] ;  /* 0x00006000012c7983 */ /* 0x000ee80000300a00 */
[----:B------:R-:W3:Y:S04]  /*1ed30*/  LDL.LU.64 R46, [R1+0x68] ;  /* 0x00006800012e7983 */ /* 0x000ee80000300a00 */
        /* <DEDUP_REMOVED lines=8> */
[----:B------:R-:W-:Y:S04]  /*1edc0*/  STL.64 [R1+0x1bb8], R30 ;  /* 0x001bb81e01007387 */ /* 0x000fe80000100a00 */
[----:B------:R0:W-:Y:S04]  /*1edd0*/  STL.64 [R1+0x1bb0], R28 ;  /* 0x001bb01c01007387 */ /* 0x0001e80000100a00 */
[----:B0-----:R-:W2:Y:S04]  /*1ede0*/  LDL.LU.64 R28, [R1+0x70] ;  /* 0x00007000011c7983 */ /* 0x001ea80000300a00 */
[----:B------:R-:W2:Y:S04]  /*1edf0*/  LDL.LU.64 R30, [R1+0x78] ;  /* 0x00007800011e7983 */ /* 0x000ea80000300a00 */
[----:B------:R-:W2:Y:S04]  /*1ee00*/  LDL.64 R32, [R1+0x20] ;  /* 0x0000200001207983 */ /* 0x000ea80000100a00 */
[----:B--2---:R0:W-:Y:S04]  /*1ee10*/  STL.64 [R1+0x1bc0], R32 ;  /* 0x001bc02001007387 */ /* 0x0041e80000100a00 */
[----:B------:R-:W2:Y:S04]  /*1ee20*/  LDL.64 R36, [R1+0x10] ;  /* 0x0000100001247983 */ /* 0x000ea80000100a00 */
[----:B0-----:R-:W3:Y:S04]  /*1ee30*/  LDL.64 R32, [R1+0x40] ;  /* 0x0000400001207983 */ /* 0x001ee80000100a00 */
[----:B--2---:R0:W-:Y:S04]  /*1ee40*/  STL.64 [R1+0x1bc8], R36 ;  /* 0x001bc82401007387 */ /* 0x0041e80000100a00 */
[----:B0-----:R-:W2:Y:S04]  /*1ee50*/  LDL.LU.64 R36, [R1+0x80] ;  /* 0x0000800001247983 */ /* 0x001ea80000300a00 */
[----:B------:R-:W2:Y:S01]  /*1ee60*/  LDL.LU.64 R38, [R1+0x88] ;  /* 0x0000880001267983 */ /* 0x000ea20000300a00 */
[----:B------:R-:W-:Y:S01]  /*1ee70*/  HMMA.16816.F32 R52, R48, R24, R52 ;  /* 0x000000183034723c */ /* 0x000fe20000001834 */
[----:B------:R-:W-:-:S02]  /*1ee80*/  IMAD.MOV.U32 R56, RZ, RZ, R0 ;  /* 0x000000ffff387224 */ /* 0x000fc400078e0000 */
[----:B------:R-:W3:-:S15]  /*1ee90*/  LDL.LU R0, [R1+0x1be0] ;  /* 0x001be00001007983 */ /* 0x000ede0000300800 */
[----:B------:R-:W-:Y:S01]  /*1eea0*/  NOP ;  /* 0x0000000000007918 */ /* 0x000fe20000000000 */
[----:B------:R-:W-:Y:S04]  /*1eeb0*/  STL.64 [R1+0x610], R52 ;  /* 0x0006103401007387 */ /* 0x000fe80000100a00 */
[----:B------:R0:W-:Y:S04]  /*1eec0*/  STL.64 [R1+0x618], R54 ;  /* 0x0006183601007387 */ /* 0x0001e80000100a00 */
[----:B0-----:R-:W3:Y:S04]  /*1eed0*/  LDL.LU.64 R54, [R1+0x1bd8] ;  /* 0x001bd80001367983 */ /* 0x001ee80000300a00 */
[----:B------:R-:W3:Y:S01]  /*1eee0*/  LDL.LU.64 R52, [R1+0x1bd0] ;  /* 0x001bd00001347983 */ /* 0x000ee20000300a00 */
[----:B--2---:R-:W-:-:S15]  /*1eef0*/  HMMA.16816.F32 R36, R48, R20, R36 ;  /* 0x000000143024723c */ /* 0x004fde0000001824 */
[----:B------:R-:W-:-:S04]  /*1ef00*/  NOP ;  /* 0x0000000000007918 */ /* 0x000fc80000000000 */
[----:B------:R-:W-:Y:S04]  /*1ef10*/  STL.64 [R1+0x600], R36 ;  /* 0x0006002401007387 */ /* 0x000fe80000100a00 */
[----:B------:R0:W-:Y:S02]  /*1ef20*/  STL.64 [R1+0x608], R38 ;  /* 0x0006082601007387 */ /* 0x0001e40000100a00 */
[C---:B0-----:R-:W-:Y:S08]  /*1ef30*/  HMMA.16816.F32 R36, R48.reuse, R16, R28 ;  /* 0x000000103024723c */ /* 0x041ff0000000181c */
[C---:B---3--:R-:W-:Y:S01]  /*1ef40*/  HMMA.16816.F32 R28, R48.reuse, R12, R44 ;  /* 0x0000000c301c723c */ /* 0x048fe2000000182c */
[----:B------:R-:W-:Y:S04]  /*1ef50*/  STL.64 [R1+0x1b60], R14 ;  /* 0x001b600e01007387 */ /* 0x000fe80000100a00 */
[----:B------:R-:W-:Y:S06]  /*1ef60*/  LDSM.16.MT88.4 R44, [R0+UR5+0x80] ;  /* 0x00008005002c783b */ /* 0x000fec0008004200 */
[----:B------:R-:W-:Y:S04]  /*1ef70*/  STL.64 [R1+0x5f0], R36 ;  /* 0x0005f02401007387 */ /* 0x000fe80000100a00 */
[----:B------:R-:W-:Y:S04]  /*1ef80*/  STL.64 [R1+0x5f8], R38 ;  /* 0x0005f82601007387 */ /* 0x000fe80000100a00 */
[----:B------:R0:W-:Y:S04]  /*1ef90*/  STL.64 [R1+0x1b58], R12 ;  /* 0x001b580c01007387 */ /* 0x0001e80000100a00 */
[----:B------:R-:W-:Y:S04]  /*1efa0*/  STL.64 [R1+0x5e0], R28 ;  /* 0x0005e01c01007387 */ /* 0x000fe80000100a00 */
[----:B------:R1:W-:Y:S04]  /*1efb0*/  STL.64 [R1+0x5e8], R30 ;  /* 0x0005e81e01007387 */ /* 0x0003e80000100a00 */
[----:B0-----:R-:W2:Y:S04]  /*1efc0*/  LDL.64 R12, [R1+0x30] ;  /* 0x00003000010c7983 */ /* 0x001ea80000100a00 */
[----:B------:R-:W3:Y:S04]  /*1efd0*/  LDL.LU.64 R36, [R1+0xa50] ;  /* 0x000a500001247983 */ /* 0x000ee80000300a00 */
[----:B------:R-:W3:Y:S01]  /*1efe0*/  LDL.LU.64 R38, [R1+0xa58] ;  /* 0x000a580001267983 */ /* 0x000ee20000300a00 */
[----:B-1----:R-:W-:-:S15]  /*1eff0*/  HMMA.16816.F32 R28, R48, R8, R40 ;  /* 0x00000008301c723c */ /* 0x002fde0000001828 */
[----:B------:R-:W-:-:S04]  /*1f000*/  NOP ;  /* 0x0000000000007918 */ /* 0x000fc80000000000 */
[----:B------:R-:W-:Y:S04]  /*1f010*/  STL.64 [R1+0x5d0], R28 ;  /* 0x0005d01c01007387 */ /* 0x000fe80000100a00 */
[----:B------:R0:W-:Y:S02]  /*1f020*/  STL.64 [R1+0x5d8], R30 ;  /* 0x0005d81e01007387 */ /* 0x0001e40000100a00 */
[----:B0-----:R-:W-:Y:S02]  /*1f030*/  HMMA.16816.F32 R28, R48, R4, R52 ;  /* 0x00000004301c723c */ /* 0x001fe40000001834 */
[----:B----4-:R-:W0:Y:S04]  /*1f040*/  LDSM.16.MT88.4 R48, [R60+UR5+0x80] ;  /* 0x000080053c30783b */ /* 0x010e280008004200 */
[----:B------:R-:W-:Y:S04]  /*1f050*/  STL.64 [R1+0x1b50], R10 ;  /* 0x001b500a01007387 */ /* 0x000fe80000100a00 */
[----:B------:R1:W-:Y:S04]  /*1f060*/  STL.64 [R1+0x1b48], R8 ;  /* 0x001b480801007387 */ /* 0x0003e80000100a00 */
[----:B-1----:R-:W2:Y:S04]  /*1f070*/  LDL.LU.64 R8, [R1+0xa30] ;  /* 0x000a300001087983 */ /* 0x002ea80000300a00 */
[----:B------:R-:W2:Y:S04]  /*1f080*/  LDL.LU.64 R10, [R1+0xa38] ;  /* 0x000a3800010a7983 */ /* 0x000ea80000300a00 */
[----:B------:R1:W-:Y:S04]  /*1f090*/  STL.64 [R1+0x4c0], R28 ;  /* 0x0004c01c01007387 */ /* 0x0003e80000100a00 */
[----:B------:R4:W-:Y:S04]  /*1f0a0*/  STL.64 [R1+0x4c8], R30 ;  /* 0x0004c81e01007387 */ /* 0x0009e80000100a00 */
[----:B-1----:R-:W2:Y:S04]  /*1f0b0*/  LDL.LU.64 R28, [R1+0xa10] ;  /* 0x000a1000011c7983 */ /* 0x002ea80000300a00 */
[----:B----4-:R-:W4:Y:S04]  /*1f0c0*/  LDL.LU.64 R30, [R1+0xa18] ;  /* 0x000a1800011e7983 */ /* 0x010f280000300a00 */
[----:B------:R-:W4:Y:S04]  /*1f0d0*/  LDL.LU.64 R40, [R1+0x9c0] ;  /* 0x0009c00001287983 */ /* 0x000f280000300a00 */
[----:B------:R-:W4:Y:S04]  /*1f0e0*/  LDL.LU.64 R42, [R1+0x9c8] ;  /* 0x0009c800012a7983 */ /* 0x000f280000300a00 */
[----:B------:R-:W4:Y:S04]  /*1f0f0*/  LDL.LU.64 R52, [R1+0x9b0] ;  /* 0x0009b00001347983 */ /* 0x000f280000300a00 */
[----:B------:R-:W4:Y:S04]  /*1f100*/  LDL.LU.64 R54, [R1+0x9b8] ;  /* 0x0009b80001367983 */ /* 0x000f280000300a00 */
[----:B0-----:R-:W-:Y:S04]  /*1f110*/  STL.64 [R1+0x1b40], R50 ;  /* 0x001b403201007387 */ /* 0x001fe80000100a00 */
[----:B------:R0:W-:Y:S01]  /*1f120*/  STL.64 [R1+0x1b38], R48 ;  /* 0x001b383001007387 */ /* 0x0001e20000100a00 */
[----:B------:R-:W-:-:S02]  /*1f130*/  IMAD.MOV.U32 R57, RZ, RZ, R61 ;  /* 0x000000ffff397224 */ /* 0x000fc400078e003d */
[----:B------:R-:W-:Y:S02]  /*1f140*/  IMAD.MOV.U32 R60, RZ, RZ, R32 ;  /* 0x000000ffff3c7224 */ /* 0x000fe400078e0020 */
[----:B------:R-:W-:Y:S01]  /*1f150*/  IMAD.MOV.U32 R61, RZ, RZ, R33 ;  /* 0x000000ffff3d7224 */ /* 0x000fe200078e0021 */
[----:B0-----:R-:W4:Y:S04]  /*1f160*/  LDL.LU.64 R48, [R1+0x9f0] ;  /* 0x0009f00001307983 */ /* 0x001f280000300a00 */
[----:B------:R-:W4:Y:S01]  /*1f170*/  LDL.LU.64 R50, [R1+0x9f8] ;  /* 0x0009f80001327983 */ /* 0x000f220000300a00 */
[----:B---3--:R-:W-:-:S15]  /*1f180*/  HMMA.16816.F32 R36, R44, R32, R36 ;  /* 0x000000202c24723c */ /* 0x008fde0000001824 */
[----:B------:R-:W-:-:S04]  /*1f190*/  NOP ;  /* 0x0000000000007918 */ /* 0x000fc80000000000 */
[----:B------:R0:W-:Y:S04]  /*1f1a0*/  STL.64 [R1+0xb0], R36 ;  /* 0x0000b02401007387 */ /* 0x0001e80000100a00 */
[----:B------:R-:W-:Y:S04]  /*1f1b0*/  STL.64 [R1+0xb8], R38 ;  /* 0x0000b82601007387 */ /* 0x000fe80000100a00 */
[----:B0-----:R-:W3:Y:S04]  /*1f1c0*/  LDL.LU.64 R36, [R1+0x1bc8] ;  /* 0x001bc80001247983 */ /* 0x001ee80000300a00 */
[----:B------:R-:W3:Y:S01]  /*1f1d0*/  LDL.LU.64 R32, [R1+0x1bc0] ;  /* 0x001bc00001207983 */ /* 0x000ee20000300a00 */
[C---:B--2---:R-:W-:Y:S08]  /*1f1e0*/  HMMA.16816.F32 R8, R44.reuse, R12, R8 ;  /* 0x0000000c2c08723c */ /* 0x044ff00000001808 */
[----:B----4-:R-:W-:Y:S11]  /*1f1f0*/  HMMA.16816.F32 R56, R44, R56, R40 ;  /* 0x000000382c38723c */ /* 0x010ff60000001828 */
[----:B------:R0:W-:Y:S04]  /*1f200*/  STL.64 [R1+0xa0], R8 ;  /* 0x0000a00801007387 */ /* 0x0001e80000100a00 */
[----:B------:R1:W-:Y:S01]  /*1f210*/  STL.64 [R1+0xa8], R10 ;  /* 0x0000a80a01007387 */ /* 0x0003e20000100a00 */
[----:B0-----:R-:W-:-:S02]  /*1f220*/  IMAD.MOV.U32 R9, RZ, RZ, R12 ;  /* 0x000000ffff097224 */ /* 0x001fc400078e000c */
[----:B------:R-:W-:Y:S02]  /*1f230*/  IMAD.MOV.U32 R8, RZ, RZ, R13 ;  /* 0x000000ffff087224 */ /* 0x000fe400078e000d */
[----:B------:R-:W2:Y:S04]  /*1f240*/  LDL.LU.64 R12, [R1+0x9a0] ;  /* 0x0009a000010c7983 */ /* 0x000ea80000300a00 */
[----:B------:R-:W2:Y:S01]  /*1f250*/  LDL.LU.64 R14, [R1+0x9a8] ;  /* 0x0009a800010e7983 */ /* 0x000ea20000300a00 */
[C---:B---3--:R-:W-:Y:S08]  /*1f260*/  HMMA.16816.F32 R28, R44.reuse, R32, R28 ;  /* 0x000000202c1c723c */ /* 0x048ff0000000181c */
[----:B------:R-:W-:Y:S01]  /*1f270*/  HMMA.16816.F32 R48, R44, R36, R48 ;  /* 0x000000242c30723c */ /* 0x000fe20000001830 */
[----:B-1----:R-:W-:-:S02]  /*1f280*/  IMAD.MOV.U32 R11, RZ, RZ, R32 ;  /* 0x000000ffff0b7224 */ /* 0x002fc400078e0020 */
[----:B------:R-:W-:-:S08]  /*1f290*/  IMAD.MOV.U32 R10, RZ, RZ, R33 ;  /* 0x000000ffff0a7224 */ /* 0x000fd000078e0021 */
[----:B------:R-:W-:Y:S04]  /*1f2a0*/  STL.64 [R1+0x90], R28 ;  /* 0x0000901c01007387 */ /* 0x000fe80000100a00 */
[----:B------:R0:W-:Y:S04]  /*1f2b0*/  STL.64 [R1+0x98], R30 ;  /* 0x0000981e01007387 */ /* 0x0001e80000100a00 */
[----:B0-----:R-:W3:Y:S04]  /*1f2c0*/  LDL.LU.64 R30, [R1+0x1bb8] ;  /* 0x001bb800011e7983 */ /* 0x001ee80000300a00 */
[----:B------:R-:W4:Y:S04]  /*1f2d0*/  LDL.LU.64 R28, [R1+0x1bb0] ;  /* 0x001bb000011c7983 */ /* 0x000f280000300a00 */
[----:B------:R-:W2:Y:S04]  /*1f2e0*/  LDL.LU.64 R34, [R1+0x1ba8] ;  /* 0x001ba80001227983 */ /* 0x000ea80000300a00 */
[----:B------:R-:W2:Y:S04]  /*1f2f0*/  LDL.LU.64 R32, [R1+0x1ba0] ;  /* 0x001ba00001207983 */ /* 0x000ea80000300a00 */
[----:B------:R0:W-:Y:S04]  /*1f300*/  STL.64 [R1+0x80], R48 ;  /* 0x0000803001007387 */ /* 0x0001e80000100a00 */
[----:B------:R-:W-:Y:S04]  /*1f310*/  STL.64 [R1+0x88], R50 ;  /* 0x0000883201007387 */ /* 0x000fe80000100a00 */
[----:B------:R-:W2:Y:S01]  /*1f320*/  LDL.LU.64 R38, [R1+0x1b98] ;  /* 0x001b980001267983 */ /* 0x000ea20000300a00 */
[----:B0-----:R-:W-:-:S02]  /*1f330*/  IMAD.MOV.U32 R49, RZ, RZ, R36 ;  /* 0x000000ffff317224 */ /* 0x001fc400078e0024 */
[----:B------:R-:W-:Y:S02]  /*1f340*/  IMAD.MOV.U32 R48, RZ, RZ, R37 ;  /* 0x000000ffff307224 */ /* 0x000fe400078e0025 */
[----:B------:R-:W2:Y:S04]  /*1f350*/  LDL.LU.64 R36, [R1+0x1b90] ;  /* 0x001b900001247983 */ /* 0x000ea80000300a00 */
[----:B------:R-:W2:Y:S04]  /*1f360*/  LDL.LU.64 R42, [R1+0x1b88] ;  /* 0x001b8800012a7983 */ /* 0x000ea80000300a00 */
[----:B------:R-:W2:Y:S04]  /*1f370*/  LDL.LU.64 R40, [R1+0x1b80] ;  /* 0x001b800001287983 */ /* 0x000ea80000300a00 */
[----:B------:R-:W-:Y:S04]  /*1f380*/  STL.64 [R1+0x70], R56 ;  /* 0x0000703801007387 */ /* 0x000fe80000100a00 */
[----:B------:R0:W-:Y:S04]  /*1f390*/  STL.64 [R1+0x78], R58 ;  /* 0x0000783a01007387 */ /* 0x0001e80000100a00 */
[----:B0-----:R-:W2:Y:S04]  /*1f3a0*/  LDL.LU.64 R58, [R1+0x1b78] ;  /* 0x001b7800013a7983 */ /* 0x001ea80000300a00 */
[----:B------:R-:W2:Y:S02]  /*1f3b0*/  LDL.LU.64 R56, [R1+0x1b70] ;  /* 0x001b700001387983 */ /* 0x000ea40000300a00 */
[----:B--2---:R-:W-:Y:S02]  /*1f3c0*/  HMMA.16816.F32 R52, R44, R56, R52 ;  /* 0x000000382c34723c */ /* 0x004fe40000001834 */
[----:B------:R-:W-:Y:S04]  /*1f3d0*/  STL.64 [R1+0x1ad0], R58 ;  /* 0x001ad03a01007387 */ /* 0x000fe80000100a00 */
[----:B------:R0:W-:-:S13]  /*1f3e0*/  STL.64 [R1+0x1ac8], R56 ;  /* 0x001ac83801007387 */ /* 0x0001da0000100a00 */
[----:B------:R-:W-:Y:S04]  /*1f3f0*/  STL.64 [R1+0x60], R52 ;  /* 0x0000603401007387 */ /* 0x000fe80000100a00 */
[----:B------:R-:W-:Y:S04]  /*1f400*/  STL.64 [R1+0x68], R54 ;  /* 0x0000683601007387 */ /* 0x000fe80000100a00 */
[----:B0-----:R-:W2:Y:S01]  /*1f410*/  LDL.LU.64 R56, [R1] ;  /* 0x0000000001387983 */ /* 0x001ea20000300a00 */
[----:B------:R-:W-:Y:S03]  /*1f420*/  HMMA.16816.F32 R12, R44, R40, R12 ;  /* 0x000000282c0c723c */ /* 0x000fe6000000180c */
[----:B--2---:R0:W-:Y:S02]  /*1f430*/  STL.64 [R1+0x1ad8], R56 ;  /* 0x001ad83801007387 */ /* 0x0041e40000100a00 */
[----:B0-----:R-:W-:-:S02]  /*1f440*/  IMAD.MOV.U32 R56, RZ, RZ, R49 ;  /* 0x000000ffff387224 */ /* 0x001fc400078e0031 */
[----:B------:R-:W-:-:S05]  /*1f450*/  IMAD.MOV.U32 R57, RZ, RZ, R48 ;  /* 0x000000ffff397224 */ /* 0x000fca00078e0030 */
[----:B------:R0:W-:Y:S02]  /*1f460*/  STL.64 [R1+0x1af0], R56 ;  /* 0x001af03801007387 */ /* 0x0001e40000100a00 */
[----:B0-----:R-:W-:Y:S02]  /*1f470*/  IMAD.MOV.U32 R56, RZ, RZ, R11 ;  /* 0x000000ffff387224 */ /* 0x001fe400078e000b */
[----:B------:R-:W-:-:S05]  /*1f480*/  IMAD.MOV.U32 R57, RZ, RZ, R10 ;  /* 0x000000ffff397224 */ /* 0x000fca00078e000a */
[----:B------:R0:W-:Y:S04]  /*1f490*/  STL.64 [R1+0x1b08], R56 ;  /* 0x001b083801007387 */ /* 0x0001e80000100a00 */
[----:B------:R-:W2:Y:S04]  /*1f4a0*/  LDL.LU.64 R52, [R1+0x980] ;  /* 0x0009800001347983 */ /* 0x000ea80000300a00 */
[----:B------:R-:W2:Y:S04]  /*1f4b0*/  LDL.LU.64 R54, [R1+0x988] ;  /* 0x0009880001367983 */ /* 0x000ea80000300a00 */
[----:B------:R1:W-:Y:S04]  /*1f4c0*/  STL.64 [R1+0x230], R12 ;  /* 0x0002300c01007387 */ /* 0x0003e80000100a00 */
[----:B------:R1:W-:Y:S04]  /*1f4d0*/  STL.64 [R1+0x238], R14 ;  /* 0x0002380e01007387 */ /* 0x0003e80000100a00 */
[----:B------:R-:W4:Y:S04]  /*1f4e0*/  LDL.LU.64 R48, [R1+0x970] ;  /* 0x0009700001307983 */ /* 0x000f280000300a00 */
[----:B------:R-:W4:Y:S01]  /*1f4f0*/  LDL.LU.64 R50, [R1+0x978] ;  /* 0x0009780001327983 */ /* 0x000f220000300a00 */
[----:B0-----:R-:W-:-:S02]  /*1f500*/  IMAD.MOV.U32 R56, RZ, RZ, R9 ;  /* 0x000000ffff387224 */ /* 0x001fc400078e0009 */
[----:B------:R-:W-:Y:S01]  /*1f510*/  IMAD.MOV.U32 R57, RZ, RZ, R8 ;  /* 0x000000ffff397224 */ /* 0x000fe200078e0008 */
[----:B-1----:R-:W2:Y:S04]  /*1f520*/  LDL.LU.64 R12, [R1+0x960] ;  /* 0x00096000010c7983 */ /* 0x002ea80000300a00 */
[----:B------:R-:W2:Y:S04]  /*1f530*/  LDL.LU.64 R14, [R1+0x968] ;  /* 0x00096800010e7983 */ /* 0x000ea80000300a00 */
[----:B------:R-:W2:Y:S04]  /*1f540*/  LDL.LU.64 R8, [R1+0x950] ;  /* 0x0009500001087983 */ /* 0x000ea80000300a00 */
[----:B------:R-:W2:Y:S04]  /*1f550*/  LDL.LU.64 R10, [R1+0x958] ;  /* 0x00095800010a7983 */ /* 0x000ea80000300a00 */
[----:B------:R0:W-:Y:S04]  /*1f560*/  STL.64 [R1+0x1b20], R56 ;  /* 0x001b203801007387 */ /* 0x0001e80000100a00 */
[----:B0-----:R-:W2:Y:S04]  /*1f570*/  LDL.LU.64 R56, [R1+0x990] ;  /* 0x0009900001387983 */ /* 0x001ea80000300a00 */
[----:B------:R-:W2:Y:S04]  /*1f580*/  LDL.LU.64 R58, [R1+0x998] ;  /* 0x00099800013a7983 */ /* 0x000ea80000300a00 */
[----:B------:R-:W-:Y:S04]  /*1f590*/  STL.64 [R1+0x1ae8], R42 ;  /* 0x001ae82a01007387 */ /* 0x000fe80000100a00 */
[----:B------:R2:W-:Y:S02]  /*1f5a0*/  STL.64 [R1+0x1ae0], R40 ;  /* 0x001ae02801007387 */ /* 0x0005e40000100a00 */
[----:B--2---:R-:W-:Y:S01]  /*1f5b0*/  HMMA.16816.F32 R40, R44, R36, R56 ;  /* 0x000000242c28723c */ /* 0x004fe20000001838 */
[----:B------:R-:W-:-:S02]  /*1f5c0*/  IMAD.MOV.U32 R56, RZ, RZ, R60 ;  /* 0x000000ffff387224 */ /* 0x000fc400078e003c */
[----:B------:R-:W2:Y:S01]  /*1f5d0*/  LDL.LU R60, [R1+0x1b6c] ;  /* 0x001b6c00013c7983 */ /* 0x000ea20000300800 */
[----:B------:R-:W-:-:S04]  /*1f5e0*/  IMAD.MOV.U32 R57, RZ, RZ, R61 ;  /* 0x000000ffff397224 */ /* 0x000fc800078e003d */
[C---:B------:R-:W-:Y:S11]  /*1f5f0*/  HMMA.16816.F32 R12, R44.reuse, R24, R12 ;  /* 0x000000182c0c723c */ /* 0x040ff6000000180c */
[----:B------:R-:W-:Y:S04]  /*1f600*/  STL.64 [R1+0x220], R40 ;  /* 0x0002202801007387 */ /* 0x000fe80000100a00 */
[----:B------:R-:W-:Y:S04]  /*1f610*/  STL.64 [R1+0x228], R42 ;  /* 0x0002282a01007387 */ /* 0x000fe80000100a00 */
[----:B------:R-:W2:Y:S04]  /*1f620*/  LDL.LU R61, [R1+0x1b68] ;  /* 0x001b6800013d7983 */ /* 0x000ea80000300800 */
[----:B------:R-:W-:Y:S04]  /*1f630*/  STL.64 [R1+0x1b00], R38 ;  /* 0x001b002601007387 */ /* 0x000fe80000100a00 */
[----:B------:R0:W-:Y:S04]  /*1f640*/  STL.64 [R1+0x1af8], R36 ;  /* 0x001af82401007387 */ /* 0x0001e80000100a00 */
[----:B------:R-:W-:Y:S04]  /*1f650*/  STL.64 [R1+0x1b18], R34 ;  /* 0x001b182201007387 */ /* 0x000fe80000100a00 */
[----:B------:R4:W-:Y:S01]  /*1f660*/  STL.64 [R1+0x1b10], R32 ;  /* 0x001b102001007387 */ /* 0x0009e20000100a00 */
[C---:B0-----:R-:W-:Y:S08]  /*1f670*/  HMMA.16816.F32 R36, R44.reuse, R32, R52 ;  /* 0x000000202c24723c */ /* 0x041ff00000001834 */
[C---:B----4-:R-:W-:Y:S11]  /*1f680*/  HMMA.16816.F32 R32, R44.reuse, R28, R48 ;  /* 0x0000001c2c20723c */ /* 0x050ff60000001830 */
[----:B------:R-:W-:Y:S04]  /*1f690*/  STL.64 [R1+0x210], R36 ;  /* 0x0002102401007387 */ /* 0x000fe80000100a00 */
[----:B------:R-:W-:Y:S04]  /*1f6a0*/  STL.64 [R1+0x218], R38 ;  /* 0x0002182601007387 */ /* 0x000fe80000100a00 */
[----:B---3--:R-:W-:Y:S04]  /*1f6b0*/  STL.64 [R1+0x1b30], R30 ;  /* 0x001b301e01007387 */ /* 0x008fe80000100a00 */
[----:B------:R-:W-:Y:S04]  /*1f6c0*/  STL.64 [R1+0x1b28], R28 ;  /* 0x001b281c01007387 */ /* 0x000fe80000100a00 */
[----:B------:R-:W-:Y:S04]  /*1f6d0*/  STL.64 [R1+0x200], R32 ;  /* 0x0002002001007387 */ /* 0x000fe80000100a00 */
[----:B------:R-:W-:Y:S04]  /*1f6e0*/  STL.64 [R1+0x208], R34 ;  /* 0x0002082201007387 */ /* 0x000fe80000100a00 */
[----:B------:R-:W-:Y:S04]  /*1f6f0*/  STL.64 [R1+0x1ac0], R26 ;  /* 0x001ac01a01007387 */ /* 0x000fe80000100a00 */
[----:B------:R-:W-:Y:S04]  /*1f700*/  STL.64 [R1+0x1ab8], R24 ;  /* 0x001ab81801007387 */ /* 0x000fe80000100a00 */
[----:B------:R0:W-:Y:S04]  /*1f710*/  STL.64 [R1+0x1f0], R12 ;  /* 0x0001f00c01007387 */ /* 0x0001e80000100a00 */
[----:B------:R1:W-:Y:S04]  /*1f720*/  STL.64 [R1+0x1f8], R14 ;  /* 0x0001f80e01007387 */ /* 0x0003e80000100a00 */
[----:B0-----:R-:W3:Y:S04]  /*1f730*/  LDL.LU.64 R12, [R1+0x940] ;  /* 0x00094000010c7983 */ /* 0x001ee80000300a00 */
[----:B-1----:R-:W3:Y:S01]  /*1f740*/  LDL.LU.64 R14, [R1+0x948] ;  /* 0x00094800010e7983 */ /* 0x002ee20000300a00 */
[----:B------:R-:W-:-:S15]  /*1f750*/  HMMA.16816.F32 R8, R44, R20, R8 ;  /* 0x000000142c08723c */ /* 0x000fde0000001808 */
[----:B------:R-:W-:-:S04]  /*1f760*/  NOP ;  /* 0x0000000000007918 */ /* 0x000fc80000000000 */
[----:B------:R0:W-:Y:S04]  /*1f770*/  STL.64 [R1+0x1e0], R8 ;  /* 0x0001e00801007387 */ /* 0x0001e80000100a00 */
[----:B------:R1:W-:Y:S04]  /*1f780*/  STL.64 [R1+0x1e8], R10 ;  /* 0x0001e80a01007387 */ /* 0x0003e80000100a00 */
[----:B0-----:R-:W4:Y:S04]  /*1f790*/  LDL.LU.64 R8, [R1+0x930] ;  /* 0x0009300001087983 */ /* 0x001f280000300a00 */
[----:B-1----:R-:W4:Y:S04]  /*1f7a0*/  LDL.LU.64 R10, [R1+0x938] ;  /* 0x00093800010a7983 */ /* 0x002f280000300a00 */
[----:B------:R-:W2:Y:S04]  /*1f7b0*/  LDL.LU.64 R48, [R1+0x900] ;  /* 0x0009000001307983 */ /* 0x000ea80000300a00 */
        /* <DEDUP_REMOVED lines=13> */
[----:B------:R-:W-:Y:S04]  /*1f890*/  STL.64 [R1+0x1ab0], R22 ;  /* 0x001ab01601007387 */ /* 0x000fe80000100a00 */
[----:B------:R0:W-:Y:S04]  /*1f8a0*/  STL.64 [R1+0x1aa8], R20 ;  /* 0x001aa81401007387 */ /* 0x0001e80000100a00 */
[----:B0-----:R-:W2:Y:S04]  /*1f8b0*/  LDL.LU.64 R20, [R1+0x920] ;  /* 0x0009200001147983 */ /* 0x001ea80000300a00 */
[----:B------:R-:W2:Y:S01]  /*1f8c0*/  LDL.LU.64 R22, [R1+0x928] ;  /* 0x0009280001167983 */ /* 0x000ea20000300a00 */
[----:B---3--:R-:W-:-:S15]  /*1f8d0*/  HMMA.16816.F32 R12, R44, R16, R12 ;  /* 0x000000102c0c723c */ /* 0x008fde000000180c */
[----:B------:R-:W-:-:S04]  /*1f8e0*/  NOP ;  /* 0x0000000000007918 */ /* 0x000fc80000000000 */
        /* <DEDUP_REMOVED lines=10> */
[C---:B--2---:R-:W-:Y:S08]  /*1f990*/  HMMA.16816.F32 R20, R44.reuse, R8, R20 ;  /* 0x000000082c14723c */ /* 0x044ff00000001814 */
[----:B------:R-:W-:Y:S11]  /*1f9a0*/  HMMA.16816.F32 R44, R44, R4, R48 ;  /* 0x000000042c2c723c */ /* 0x000ff60000001830 */
[----:B------:R0:W-:Y:S04]  /*1f9b0*/  STL.64 [R1+0x1b0], R20 ;  /* 0x0001b01401007387 */ /* 0x0001e80000100a00 */
[----:B------:R1:W-:Y:S04]  /*1f9c0*/  STL.64 [R1+0x1b8], R22 ;  /* 0x0001b81601007387 */ /* 0x0003e80000100a00 */
[----:B0-----:R-:W2:Y:S04]  /*1f9d0*/  LDL.LU.64 R20, [R1+0x8d0] ;  /* 0x0008d00001147983 */ /* 0x001ea80000300a00 */
[----:B-1----:R-:W2:Y:S04]  /*1f9e0*/  LDL.LU.64 R22, [R1+0x8d8] ;  /* 0x0008d80001167983 */ /* 0x002ea80000300a00 */
        /* <DEDUP_REMOVED lines=10> */
[----:B------:R1:W-:Y:S04]  /*1fa90*/  STL.64 [R1+0x1a8], R58 ;  /* 0x0001a83a01007387 */ /* 0x0003e80000100a00 */
[----:B0-----:R-:W1:Y:S02]  /*1faa0*/  LDL.LU.64 R56, [R1+0x1b20] ;  /* 0x001b200001387983 */ /* 0x001e640000300a00 */
[----:B-1----:R-:W-:Y:S02]  /*1fab0*/  HMMA.16816.F32 R56, R48, R56, R32 ;  /* 0x000000383038723c */ /* 0x002fe40000001820 */
[----:B------:R-:W2:Y:S04]  /*1fac0*/  LDL.LU.64 R34, [R1+0x1b18] ;  /* 0x001b180001227983 */ /* 0x000ea80000300a00 */
[----:B------:R-:W2:-:S13]  /*1fad0*/  LDL.LU.64 R32, [R1+0x1b10] ;  /* 0x001b100001207983 */ /* 0x000e9a0000300a00 */
        /* <DEDUP_REMOVED lines=14> */
[----:B0-----:R-:W3:Y:S02]  /*1fbc0*/  LDL.LU.64 R56, [R1+0x1ad8] ;  /* 0x001ad80001387983 */ /* 0x001ee40000300a00 */
[----:B---3--:R-:W-:-:S15]  /*1fbd0*/  HMMA.16816.F32 R44, R48, R56, R44 ;  /* 0x00000038302c723c */ /* 0x008fde000000182c */
[----:B------:R-:W-:-:S04]  /*1fbe0*/  NOP ;  /* 0x0000000000007918 */ /* 0x000fc80000000000 */
[----:B------:R0:W-:Y:S04]  /*1fbf0*/  STL.64 [R1+0x160], R44 ;  /* 0x0001602c01007387 */ /* 0x0001e80000100a00 */
[----:B------:R-:W-:Y:S04]  /*1fc00*/  STL.64 [R1+0x168], R46 ;  /* 0x0001682e01007387 */ /* 0x000fe80000100a00 */
[----:B-1----:R-:W3:Y:S01]  /*1fc10*/  LDL.LU.64 R58, [R1+0x1ad0] ;  /* 0x001ad000013a7983 */ /* 0x002ee20000300a00 */
[----:B0-----:R-:W-:Y:S02]  /*1fc20*/  IMAD.MOV.U32 R45, RZ, RZ, R56 ;  /* 0x000000ffff2d7224 */ /* 0x001fe400078e0038 */
[----:B------:R-:W-:-:S02]  /*1fc30*/  IMAD.MOV.U32 R44, RZ, RZ, R57 ;  /* 0x000000ffff2c7224 */ /* 0x000fc400078e0039 */
[----:B------:R-:W3:Y:S01]  /*1fc40*/  LDL.LU.64 R56, [R1+0x1ac8] ;  /* 0x001ac80001387983 */ /* 0x000ee20000300a00 */
[C---:B--2---:R-:W-:Y:S08]  /*1fc50*/  HMMA.16816.F32 R24, R48.reuse, R40, R24 ;  /* 0x000000283018723c */ /* 0x044ff00000001818 */
[----:B---3--:R-:W-:Y:S01]  /*1fc60*/  HMMA.16816.F32 R52, R48, R56, R52 ;  /* 0x000000383034723c */ /* 0x008fe20000001834 */
[----:B------:R-:W-:Y:S04]  /*1fc70*/  STL.64 [R1+0x1a70], R58 ;  /* 0x001a703a01007387 */ /* 0x000fe80000100a00 */
[----:B------:R-:W-:-:S14]  /*1fc80*/  STL.64 [R1+0x1a68], R56 ;  /* 0x001a683801007387 */ /* 0x000fdc0000100a00 */
[----:B------:R-:W-:Y:S04]  /*1fc90*/  STL.64 [R1+0x150], R52 ;  /* 0x0001503401007387 */ /* 0x000fe80000100a00 */
[----:B------:R-:W-:Y:S04]  /*1fca0*/  STL.64 [R1+0x158], R54 ;  /* 0x0001583601007387 */ /* 0x000fe80000100a00 */
[----:B------:R-:W-:Y:S04]  /*1fcb0*/  STL.64 [R1+0x1a80], R42 ;  /* 0x001a802a01007387 */ /* 0x000fe80000100a00 */
[----:B------:R0:W-:Y:S04]  /*1fcc0*/  STL.64 [R1+0x1a78], R40 ;  /* 0x001a782801007387 */ /* 0x0001e80000100a00 */
[----:B------:R1:W-:Y:S04]  /*1fcd0*/  STL.64 [R1+0x140], R24 ;  /* 0x0001401801007387 */ /* 0x0003e80000100a00 */
[----:B------:R2:W-:Y:S04]  /*1fce0*/  STL.64 [R1+0x148], R26 ;  /* 0x0001481a01007387 */ /* 0x0005e80000100a00 */
[----:B0-----:R-:W3:Y:S04]  /*1fcf0*/  LDL.LU.64 R40, [R1+0x8c0] ;  /* 0x0008c00001287983 */ /* 0x001ee80000300a00 */
[----:B------:R-:W3:Y:S01]  /*1fd00*/  LDL.LU.64 R42, [R1+0x8c8] ;  /* 0x0008c800012a7983 */ /* 0x000ee20000300a00 */
[----:B------:R-:W-:Y:S03]  /*1fd10*/  HMMA.16816.F32 R20, R48, R36, R20 ;  /* 0x000000243014723c */ /* 0x000fe60000001814 */
[----:B-1----:R-:W4:Y:S04]  /*1fd20*/  LDL.LU.64 R24, [R1+0x8b0] ;  /* 0x0008b00001187983 */ /* 0x002f280000300a00 */
[----:B--2---:R-:W4:-:S12]  /*1fd30*/  LDL.LU.64 R26, [R1+0x8b8] ;  /* 0x0008b800011a7983 */ /* 0x004f180000300a00 */
[----:B------:R0:W-:Y:S04]  /*1fd40*/  STL.64 [R1+0x130], R20 ;  /* 0x0001301401007387 */ /* 0x0001e80000100a00 */
[----:B------:R1:W-:Y:S04]  /*1fd50*/  STL.64 [R1+0x138], R22 ;  /* 0x0001381601007387 */ /* 0x0003e80000100a00 */
[----:B0-----:R-:W2:Y:S04]  /*1fd60*/  LDL.LU.64 R20, [R1+0x8a0] ;  /* 0x0008a00001147983 */ /* 0x001ea80000300a00 */
[----:B-1----:R-:W2:Y:S04]  /*1fd70*/  LDL.LU.64 R22, [R1+0x8a8] ;  /* 0x0008a80001167983 */ /* 0x002ea80000300a00 */
[----:B------:R-:W2:Y:S04]  /*1fd80*/  LDL.LU.64 R56, [R1+0x860] ;  /* 0x0008600001387983 */ /* 0x000ea80000300a00 */
[----:B------:R-:W2:Y:S04]  /*1fd90*/  LDL.LU.64 R58, [R1+0x868] ;  /* 0x00086800013a7983 */ /* 0x000ea80000300a00 */
[----:B------:R-:W2:Y:S04]  /*1fda0*/  LDL.LU.64 R52, [R1+0x850] ;  /* 0x0008500001347983 */ /* 0x000ea80000300a00 */
[----:B------:R-:W2:Y:S04]  /*1fdb0*/  LDL.LU.64 R54, [R1+0x858] ;  /* 0x0008580001367983 */ /* 0x000ea80000300a00 */
[----:B------:R-:W-:Y:S04]  /*1fdc0*/  STL.64 [R1+0x1a60], R38 ;  /* 0x001a602601007387 */ /* 0x000fe80000100a00 */
[----:B------:R0:W-:Y:S04]  /*1fdd0*/  STL.64 [R1+0x1a58], R36 ;  /* 0x001a582401007387 */ /* 0x0001e80000100a00 */
[----:B0-----:R-:W2:Y:S04]  /*1fde0*/  LDL.LU.64 R36, [R1+0x870] ;  /* 0x0008700001247983 */ /* 0x001ea80000300a00 */
[----:B------:R-:W2:Y:S04]  /*1fdf0*/  LDL.LU.64 R38, [R1+0x878] ;  /* 0x0008780001267983 */ /* 0x000ea80000300a00 */
[----:B------:R-:W-:Y:S04]  /*1fe00*/  STL.64 [R1+0x1a90], R34 ;  /* 0x001a902201007387 */ /* 0x000fe80000100a00 */
[----:B------:R0:W-:Y:S01]  /*1fe10*/  STL.64 [R1+0x1a88], R32 ;  /* 0x001a882001007387 */ /* 0x0001e20000100a00 */
[----:B---3--:R-:W-:-:S15]  /*1fe20*/  HMMA.16816.F32 R40, R48, R32, R40 ;  /* 0x000000203028723c */ /* 0x008fde0000001828 */
[----:B------:R-:W-:-:S04]  /*1fe30*/  NOP ;  /* 0x0000000000007918 */ /* 0x000fc80000000000 */
[----:B------:R-:W-:Y:S04]  /*1fe40*/  STL.64 [R1+0x120], R40 ;  /* 0x0001202801007387 */ /* 0x000fe80000100a00 */
[----:B------:R-:W-:Y:S04]  /*1fe50*/  STL.64 [R1+0x128], R42 ;  /* 0x0001282a01007387 */ /* 0x000fe80000100a00 */
[----:B0-----:R-:W3:Y:S01]  /*1fe60*/  LDL.LU.64 R32, [R1+0x30] ;  /* 0x0000300001207983 */ /* 0x001ee20000300a00 */
[C---:B----4-:R-:W-:Y:S03]  /*1fe70*/  HMMA.16816.F32 R24, R48.reuse, R28, R24 ;  /* 0x0000001c3018723c */ /* 0x050fe60000001818 */
[----:B---3--:R0:W-:Y:S04]  /*1fe80*/  STL.64 [R1+0x1aa0], R32 ;  /* 0x001aa02001007387 */ /* 0x0081e80000100a00 */
[----:B0-----:R-:W3:Y:S04]  /*1fe90*/  LDL.LU.64 R32, [R1+0x880] ;  /* 0x0008800001207983 */ /* 0x001ee80000300a00 */
[----:B------:R-:W3:Y:S04]  /*1fea0*/  LDL.LU.64 R34, [R1+0x888] ;  /* 0x0008880001227983 */ /* 0x000ee80000300a00 */
[----:B------:R-:W4:Y:S04]  /*1feb0*/  LDL.LU.64 R40, [R1+0x20] ;  /* 0x0000200001287983 */ /* 0x000f280000300a00 */
[----:B----4-:R0:W-:Y:S04]  /*1fec0*/  STL.64 [R1+0x1a98], R40 ;  /* 0x001a982801007387 */ /* 0x0101e80000100a00 */
[----:B0-----:R-:W4:Y:S04]  /*1fed0*/  LDL.LU.64 R40, [R1+0x890] ;  /* 0x0008900001287983 */ /* 0x001f280000300a00 */
[----:B------:R-:W4:Y:S04]  /*1fee0*/  LDL.LU.64 R42, [R1+0x898] ;  /* 0x00089800012a7983 */ /* 0x000f280000300a00 */
[----:B------:R-:W-:Y:S04]  /*1fef0*/  STL.64 [R1+0x110], R24 ;  /* 0x0001101801007387 */ /* 0x000fe80000100a00 */
[----:B------:R0:W-:Y:S04]  /*1ff00*/  STL.64 [R1+0x118], R26 ;  /* 0x0001181a01007387 */ /* 0x0001e80000100a00 */
[----:B0-----:R-:W2:Y:S04]  /*1ff10*/  LDL.LU.64 R26, [R1+0x1ac0] ;  /* 0x001ac000011a7983 */ /* 0x001ea80000300a00 */
[----:B------:R-:W2:Y:S02]  /*1ff20*/  LDL.LU.64 R24, [R1+0x1ab8] ;  /* 0x001ab80001187983 */ /* 0x000ea40000300a00 */
[----:B--2---:R-:W-:-:S15]  /*1ff30*/  HMMA.16816.F32 R20, R48, R24, R20 ;  /* 0x000000183014723c */ /* 0x004fde0000001814 */
[----:B------:R-:W-:-:S04]  /*1ff40*/  NOP ;  /* 0x0000000000007918 */ /* 0x000fc80000000000 */
[----:B------:R-:W-:Y:S04]  /*1ff50*/  STL.64 [R1+0x100], R20 ;  /* 0x0001001401007387 */ /* 0x000fe80000100a00 */
[----:B------:R0:W-:Y:S04]  /*1ff60*/  STL.64 [R1+0x108], R22 ;  /* 0x0001081601007387 */ /* 0x0001e80000100a00 */
[----:B0-----:R-:W2:Y:S04]  /*1ff70*/  LDL.LU.64 R22, [R1+0x1ab0] ;  /* 0x001ab00001167983 */ /* 0x001ea80000300a00 */
[----:B------:R-:W4:Y:S01]  /*1ff80*/  LDL.LU.64 R20, [R1+0x1aa8] ;  /* 0x001aa80001147983 */ /* 0x000f220000300a00 */
[C---:B------:R-:W-:Y:S08]  /*1ff90*/  HMMA.16816.F32 R36, R48.reuse, R12, R36 ;  /* 0x0000000c3024723c */ /* 0x040ff00000001824 */
[----:B----4-:R-:W-:-:S15]  /*1ffa0*/  HMMA.16816.F32 R40, R48, R20, R40 ;  /* 0x000000143028723c */ /* 0x010fde0000001828 */
[----:B------:R-:W-:-:S04]  /*1ffb0*/  NOP ;  /* 0x0000000000007918 */ /* 0x000fc80000000000 */
[----:B------:R-:W-:Y:S04]  /*1ffc0*/  STL.64 [R1+0xf0], R40 ;  /* 0x0000f02801007387 */ /* 0x000fe80000100a00 */
[----:B------:R3:W-:Y:S02]  /*1ffd0*/  STL.64 [R1+0xf8], R42 ;  /* 0x0000f82a01007387 */ /* 0x0007e40000100a00 */
[C---:B---3--:R-:W-:Y:S08]  /*1ffe0*/  HMMA.16816.F32 R40, R48.reuse, R16, R32 ;  /* 0x000000103028723c */ /* 0x048ff00000001820 */
[C---:B------:R-:W-:Y:S11]  /*1fff0*/  HMMA.16816.F32 R32, R48.reuse, R8, R56 ;  /* 0x000000083020723c */ /* 0x040ff60000001838 */
[----:B------:R-:W-:Y:S04]  /*20000*/  STL.64 [R1+0xe0], R40 ;  /* 0x0000e02801007387 */ /* 0x000fe80000100a00 */
[----:B------:R-:W-:Y:S04]  /*20010*/  STL.64 [R1+0xe8], R42 ;  /* 0x0000e82a01007387 */ /* 0x000fe80000100a00 */
[----:B------:R-:W-:Y:S04]  /*20020*/  STL.64 [R1+0x1a48], R10 ;  /* 0x001a480a01007387 */ /* 0x000fe80000100a00 */
[----:B------:R-:W-:Y:S04]  /*20030*/  STL.64 [R1+0xd0], R36 ;  /* 0x0000d02401007387 */ /* 0x000fe80000100a00 */
[----:B------:R-:W-:Y:S04]  /*20040*/  STL.64 [R1+0xd8], R38 ;  /* 0x0000d82601007387 */ /* 0x000fe80000100a00 */
[----:B------:R0:W-:Y:S04]  /*20050*/  STL.64 [R1+0x1a40], R8 ;  /* 0x001a400801007387 */ /* 0x0001e80000100a00 */
[----:B------:R1:W-:Y:S04]  /*20060*/  STL.64 [R1+0x250], R32 ;  /* 0x0002502001007387 */ /* 0x0003e80000100a00 */
[----:B------:R3:W-:Y:S04]  /*20070*/  STL.64 [R1+0x258], R34 ;  /* 0x0002582201007387 */ /* 0x0007e80000100a00 */
[----:B0-----:R-:W4:Y:S04]  /*20080*/  LDL.LU.64 R8, [R1+0x40] ;  /* 0x0000400001087983 */ /* 0x001f280000300a00 */
[----:B-1----:R-:W4:Y:S04]  /*20090*/  LDL.LU.64 R32, [R1+0x340] ;  /* 0x0003400001207983 */ /* 0x002f280000300a00 */
[----:B---3--:R-:W4:Y:S01]  /*200a0*/  LDL.LU.64 R34, [R1+0x348] ;  /* 0x0003480001227983 */ /* 0x008f220000300a00 */
[----:B------:R-:W-:Y:S01]  /*200b0*/  HMMA.16816.F32 R36, R48, R4, R52 ;  /* 0x000000043024723c */ /* 0x000fe20000001834 */
[----:B------:R-:W-:-:S02]  /*200c0*/  IMAD.MOV.U32 R48, RZ, RZ, R45 ;  /* 0x000000ffff307224 */ /* 0x000fc400078e002d */
[----:B------:R-:W-:Y:S01]  /*200d0*/  IMAD.MOV.U32 R49, RZ, RZ, R44 ;  /* 0x000000ffff317224 */ /* 0x000fe200078e002c */
[----:B------:R-:W0:Y:S04]  /*200e0*/  LDSM.16.MT88.4 R52, [R30+UR5+0x80] ;  /* 0x000080051e34783b */ /* 0x000e280008004200 */
[----:B------:R-:W4:Y:S11]  /*200f0*/  LDSM.16.MT88.4 R44, [R31+UR5+0x80] ;  /* 0x000080051f2c783b */ /* 0x000f360008004200 */
[----:B------:R-:W-:Y:S04]  /*20100*/  STL.64 [R1+0xc0], R36 ;  /* 0x0000c02401007387 */ /* 0x000fe80000100a00 */
[----:B------:R-:W-:Y:S04]  /*20110*/  STL.64 [R1+0xc8], R38 ;  /* 0x0000c82601007387 */ /* 0x000fe80000100a00 */
[----:B------:R-:W-:Y:S04]  /*20120*/  STL.64 [R1+0x1a38], R6 ;  /* 0x001a380601007387 */ /* 0x000fe80000100a00 */
[----:B------:R1:W-:Y:S04]  /*20130*/  STL.64 [R1+0x1a30], R4 ;  /* 0x001a300401007387 */ /* 0x0003e80000100a00 */
[----:B------:R-:W3:Y:S04]  /*20140*/  LDL.LU.64 R40, [R1+0x330] ;  /* 0x0003300001287983 */ /* 0x000ee80000300a00 */
[----:B------:R-:W3:Y:S04]  /*20150*/  LDL.LU.64 R42, [R1+0x338] ;  /* 0x00033800012a7983 */ /* 0x000ee80000300a00 */
[----:B-1----:R-:W2:Y:S04]  /*20160*/  LDL.LU.64 R4, [R1+0x320] ;  /* 0x0003200001047983 */ /* 0x002ea80000300a00 */
[----:B------:R-:W2:Y:S04]  /*20170*/  LDL.LU.64 R6, [R1+0x328] ;  /* 0x0003280001067983 */ /* 0x000ea80000300a00 */
[----:B------:R-:W2:Y:S04]  /*20180*/  LDL.LU.64 R56, [R1+0x310] ;  /* 0x0003100001387983 */ /* 0x000ea80000300a00 */
[----:B------:R-:W2:Y:S04]  /*20190*/  LDL.LU.64 R58, [R1+0x318] ;  /* 0x00031800013a7983 */ /* 0x000ea80000300a00 */
[----:B------:R-:W2:Y:S04]  /*201a0*/  LDL.LU.64 R36, [R1+0x300] ;  /* 0x0003000001247983 */ /* 0x000ea80000300a00 */
[----:B------:R-:W2:Y:S04]  /*201b0*/  LDL.LU.64 R38, [R1+0x308] ;  /* 0x0003080001267983 */ /* 0x000ea80000300a00 */
[----:B0-----:R-:W-:Y:S04]  /*201c0*/  STL.64 [R1+0x1a28], R54 ;  /* 0x001a283601007387 */ /* 0x001fe80000100a00 */
[----:B------:R0:W-:Y:S04]  /*201d0*/  STL.64 [R1+0x1a20], R52 ;  /* 0x001a203401007387 */ /* 0x0001e80000100a00 */
[----:B0-----:R-:W2:Y:S01]  /*201e0*/  LDL.LU.64 R52, [R1+0x10] ;  /* 0x0000100001347983 */ /* 0x001ea20000300a00 */
[----:B----4-:R-:W-:-:S15]  /*201f0*/  HMMA.16816.F32 R32, R44, R8, R32 ;  /* 0x000000082c20723c */ /* 0x010fde0000001820 */
[----:B------:R-:W-:-:S04]  /*20200*/  NOP ;  /* 0x0000000000007918 */ /* 0x000fc80000000000 */
[----:B------:R0:W-:Y:S04]  /*20210*/  STL.64 [R1+0x340], R32 ;  /* 0x0003402001007387 */ /* 0x0001e80000100a00 */
[----:B------:R-:W-:Y:S04]  /*20220*/  STL.64 [R1+0x348], R34 ;  /* 0x0003482201007387 */ /* 0x000fe80000100a00 */
[----:B0-----:R-:W3:Y:S01]  /*20230*/  LDL.LU.64 R32, [R1+0x1aa0] ;  /* 0x001aa00001207983 */ /* 0x001ee20000300a00 */
[----:B------:R-:W-:Y:S02]  /*20240*/  IMAD.MOV.U32 R31, RZ, RZ, R8 ;  /* 0x000000ffff1f7224 */ /* 0x000fe400078e0008 */
[----:B------:R-:W-:-:S02]  /*20250*/  IMAD.MOV.U32 R30, RZ, RZ, R9 ;  /* 0x000000ffff1e7224 */ /* 0x000fc400078e0009 */
[----:B------:R-:W4:Y:S04]  /*20260*/  LDL.LU.64 R8, [R1+0x2f0] ;  /* 0x0002f00001087983 */ /* 0x000f280000300a00 */
[----:B------:R-:W4:Y:S01]  /*20270*/  LDL.LU.64 R10, [R1+0x2f8] ;  /* 0x0002f800010a7983 */ /* 0x000f220000300a00 */
[----:B---3--:R-:W-:-:S15]  /*20280*/  HMMA.16816.F32 R40, R44, R32, R40 ;  /* 0x000000202c28723c */ /* 0x008fde0000001828 */
[----:B------:R-:W-:-:S04]  /*20290*/  NOP ;  /* 0x0000000000007918 */ /* 0x000fc80000000000 */
[----:B------:R0:W-:Y:S04]  /*202a0*/  STL.64 [R1+0x330], R40 ;  /* 0x0003302801007387 */ /* 0x0001e80000100a00 */
[----:B------:R1:W-:Y:S04]  /*202b0*/  STL.64 [R1+0x338], R42 ;  /* 0x0003382a01007387 */ /* 0x0003e80000100a00 */
[----:B0-----:R-:W3:Y:S01]  /*202c0*/  LDL.LU.64 R40, [R1+0x1a98] ;  /* 0x001a980001287983 */ /* 0x001ee20000300a00 */
[----:B--2---:R-:W-:Y:S01]  /*202d0*/  HMMA.16816.F32 R56, R44, R52, R56 ;  /* 0x000000342c38723c */ /* 0x004fe20000001838 */
[----:B------:R-:W-:-:S02]  /*202e0*/  IMAD.MOV.U32 R51, RZ, RZ, R32 ;  /* 0x000000ffff337224 */ /* 0x000fc400078e0020 */
[----:B------:R-:W-:Y:S01]  /*202f0*/  IMAD.MOV.U32 R50, RZ, RZ, R33 ;  /* 0x000000ffff327224 */ /* 0x000fe200078e0021 */
[----:B------:R-:W2:Y:S04]  /*20300*/  LDL.LU.64 R34, [R1+0x1a90] ;  /* 0x001a900001227983 */ /* 0x000ea80000300a00 */
[----:B------:R-:W2:Y:S01]  /*20310*/  LDL.LU.64 R32, [R1+0x1a88] ;  /* 0x001a880001207983 */ /* 0x000ea20000300a00 */
[----:B---3--:R-:W-:-:S15]  /*20320*/  HMMA.16816.F32 R4, R44, R40, R4 ;  /* 0x000000282c04723c */ /* 0x008fde0000001804 */
[----:B------:R-:W-:-:S04]  /*20330*/  NOP ;  /* 0x0000000000007918 */ /* 0x000fc80000000000 */
[----:B------:R0:W-:Y:S04]  /*20340*/  STL.64 [R1+0x320], R4 ;  /* 0x0003200401007387 */ /* 0x0001e80000100a00 */
[----:B------:R3:W-:Y:S04]  /*20350*/  STL.64 [R1+0x328], R6 ;  /* 0x0003280601007387 */ /* 0x0007e80000100a00 */
[----:B-1----:R-:W2:Y:S01]  /*20360*/  LDL.LU.64 R42, [R1+0x1a80] ;  /* 0x001a8000012a7983 */ /* 0x002ea20000300a00 */
[----:B0-----:R-:W-:Y:S02]  /*20370*/  IMAD.MOV.U32 R5, RZ, RZ, R40 ;  /* 0x000000ffff057224 */ /* 0x001fe400078e0028 */
[----:B------:R-:W-:-:S02]  /*20380*/  IMAD.MOV.U32 R4, RZ, RZ, R41 ;  /* 0x000000ffff047224 */ /* 0x000fc400078e0029 */
[----:B------:R-:W2:Y:S04]  /*20390*/  LDL.LU.64 R40, [R1+0x1a78] ;  /* 0x001a780001287983 */ /* 0x000ea80000300a00 */
[----:B------:R-:W-:Y:S04]  /*203a0*/  STL.64 [R1+0x310], R56 ;  /* 0x0003103801007387 */ /* 0x000fe80000100a00 */
[----:B------:R0:W-:Y:S01]  /*203b0*/  STL.64 [R1+0x318], R58 ;  /* 0x0003183a01007387 */ /* 0x0001e20000100a00 */
[----:B---3--:R-:W-:-:S03]  /*203c0*/  IMAD.MOV.U32 R7, RZ, RZ, R52 ;  /* 0x000000ffff077224 */ /* 0x008fc600078e0034 */
[----:B0-----:R-:W3:Y:S04]  /*203d0*/  LDL.LU.64 R58, [R1+0x1a70] ;  /* 0x001a7000013a7983 */ /* 0x001ee80000300a00 */
[----:B------:R-:W4:Y:S01]  /*203e0*/  LDL.LU.64 R56, [R1+0x1a68] ;  /* 0x001a680001387983 */ /* 0x000f220000300a00 */
[----:B------:R-:W-:Y:S02]  /*203f0*/  IMAD.MOV.U32 R6, RZ, RZ, R53 ;  /* 0x000000ffff067224 */ /* 0x000fe400078e0035 */
[----:B------:R-:W-:Y:S01]  /*20400*/  HMMA.16816.F32 R52, R44, R48, R36 ;  /* 0x000000302c34723c */ /* 0x000fe20000001824 */
[----:B------:R-:W2:Y:S04]  /*20410*/  LDL.LU.64 R36, [R1+0x2e0] ;  /* 0x0002e00001247983 */ /* 0x000ea80000300a00 */
[----:B------:R-:W2:-:S14]  /*20420*/  LDL.LU.64 R38, [R1+0x2e8] ;  /* 0x0002e80001267983 */ /* 0x000e9c0000300a00 */
[----:B------:R-:W-:Y:S04]  /*20430*/  STL.64 [R1+0x300], R52 ;  /* 0x0003003401007387 */ /* 0x000fe80000100a00 */
[----:B------:R-:W-:Y:S04]  /*20440*/  STL.64 [R1+0x308], R54 ;  /* 0x0003083601007387 */ /* 0x000fe80000100a00 */
[----:B------:R0:W-:Y:S02]  /*20450*/  STL.64 [R1+0x19d0], R48 ;  /* 0x0019d03001007387 */ /* 0x0001e40000100a00 */
[----:B0-----:R-:W-:-:S02]  /*20460*/  IMAD.MOV.U32 R48, RZ, RZ, R7 ;  /* 0x000000ffff307224 */ /* 0x001fc400078e0007 */
[----:B------:R-:W-:-:S05]  /*20470*/  IMAD.MOV.U32 R49, RZ, RZ, R6 ;  /* 0x000000ffff317224 */ /* 0x000fca00078e0006 */
[----:B------:R0:W-:Y:S02]  /*20480*/  STL.64 [R1+0x19e8], R48 ;  /* 0x0019e83001007387 */ /* 0x0001e40000100a00 */
[----:B0-----:R-:W-:Y:S02]  /*20490*/  IMAD.MOV.U32 R48, RZ, RZ, R5 ;  /* 0x000000ffff307224 */ /* 0x001fe400078e0005 */
[----:B------:R-:W-:Y:S01]  /*204a0*/  IMAD.MOV.U32 R49, RZ, RZ, R4 ;  /* 0x000000ffff317224 */ /* 0x000fe200078e0004 */
[C---:B----4-:R-:W-:Y:S08]  /*204b0*/  HMMA.16816.F32 R8, R44.reuse, R56, R8 ;  /* 0x000000382c08723c */ /* 0x050ff00000001808 */
[----:B--2---:R-:W-:Y:S11]  /*204c0*/  HMMA.16816.F32 R36, R44, R40, R36 ;  /* 0x000000282c24723c */ /* 0x004ff60000001824 */
[----:B------:R0:W-:Y:S04]  /*204d0*/  STL.64 [R1+0x2f0], R8 ;  /* 0x0002f00801007387 */ /* 0x0001e80000100a00 */
[----:B------:R1:W-:Y:S04]  /*204e0*/  STL.64 [R1+0x2f8], R10 ;  /* 0x0002f80a01007387 */ /* 0x0003e80000100a00 */
[----:B------:R-:W2:Y:S04]  /*204f0*/  LDL.LU.64 R52, [R1+0x2b0] ;  /* 0x0002b00001347983 */ /* 0x000ea80000300a00 */
[----:B------:R-:W2:Y:S04]  /*20500*/  LDL.LU.64 R54, [R1+0x2b8] ;  /* 0x0002b80001367983 */ /* 0x000ea80000300a00 */
[----:B0-----:R-:W4:Y:S04]  /*20510*/  LDL.LU.64 R8, [R1+0x2a0] ;  /* 0x0002a00001087983 */ /* 0x001f280000300a00 */
[----:B-1----:R-:W4:Y:S04]  /*20520*/  LDL.LU.64 R10, [R1+0x2a8] ;  /* 0x0002a800010a7983 */ /* 0x002f280000300a00 */
[----:B------:R-:W2:Y:S04]  /*20530*/  LDL.LU.64 R4, [R1+0x290] ;  /* 0x0002900001047983 */ /* 0x000ea80000300a00 */
[----:B------:R-:W2:Y:S04]  /*20540*/  LDL.LU.64 R6, [R1+0x298] ;  /* 0x0002980001067983 */ /* 0x000ea80000300a00 */
[----:B------:R0:W-:Y:S04]  /*20550*/  STL.64 [R1+0x1a00], R48 ;  /* 0x001a003001007387 */ /* 0x0001e80000100a00 */
[----:B---3--:R-:W-:Y:S04]  /*20560*/  STL.64 [R1+0x19e0], R58 ;  /* 0x0019e03a01007387 */ /* 0x008fe80000100a00 */
[----:B------:R1:W-:Y:S01]  /*20570*/  STL.64 [R1+0x19d8], R56 ;  /* 0x0019d83801007387 */ /* 0x0003e20000100a00 */
[----:B0-----:R-:W-:-:S02]  /*20580*/  IMAD.MOV.U32 R48, RZ, RZ, R51 ;  /* 0x000000ffff307224 */ /* 0x001fc400078e0033 */
[----:B------:R-:W-:Y:S01]  /*20590*/  IMAD.MOV.U32 R49, RZ, RZ, R50 ;  /* 0x000000ffff317224 */ /* 0x000fe200078e0032 */
[----:B-1----:R-:W3:Y:S04]  /*205a0*/  LDL.LU.64 R56, [R1+0x2c0] ;  /* 0x0002c00001387983 */ /* 0x002ee80000300a00 */
[----:B------:R-:W3:Y:S04]  /*205b0*/  LDL.LU.64 R58, [R1+0x2c8] ;  /* 0x0002c800013a7983 */ /* 0x000ee80000300a00 */
[----:B------:R-:W-:Y:S04]  /*205c0*/  STL.64 [R1+0x2e0], R36 ;  /* 0x0002e02401007387 */ /* 0x000fe80000100a00 */
[----:B------:R0:W-:Y:S04]  /*205d0*/  STL.64 [R1+0x2e8], R38 ;  /* 0x0002e82601007387 */ /* 0x0001e80000100a00 */
[----:B0-----:R-:W3:Y:S04]  /*205e0*/  LDL.LU.64 R38, [R1+0x1a60] ;  /* 0x001a600001267983 */ /* 0x001ee80000300a00 */
[----:B------:R-:W3:Y:S04]  /*205f0*/  LDL.LU.64 R36, [R1+0x1a58] ;  /* 0x001a580001247983 */ /* 0x000ee80000300a00 */
[----:B------:R0:W-:Y:S04]  /*20600*/  STL.64 [R1+0x1a18], R48 ;  /* 0x001a183001007387 */ /* 0x0001e80000100a00 */
[----:B0-----:R-:W3:Y:S04]  /*20610*/  LDL.LU.64 R48, [R1+0x2d0] ;  /* 0x0002d00001307983 */ /* 0x001ee80000300a00 */
[----:B------:R-:W3:Y:S04]  /*20620*/  LDL.LU.64 R50, [R1+0x2d8] ;  /* 0x0002d80001327983 */ /* 0x000ee80000300a00 */
[----:B------:R-:W-:Y:S04]  /*20630*/  STL.64 [R1+0x19f8], R42 ;  /* 0x0019f82a01007387 */ /* 0x000fe80000100a00 */
[----:B------:R3:W-:Y:S01]  /*20640*/  STL.64 [R1+0x19f0], R40 ;  /* 0x0019f02801007387 */ /* 0x0007e20000100a00 */
[C---:B----4-:R-:W-:Y:S08]  /*20650*/  HMMA.16816.F32 R8, R44.reuse, R24, R8 ;  /* 0x000000182c08723c */ /* 0x050ff00000001808 */
[C---:B--2---:R-:W-:Y:S08]  /*20660*/  HMMA.16816.F32 R4, R44.reuse, R20, R4 ;  /* 0x000000142c04723c */ /* 0x044ff00000001804 */
[C---:B---3--:R-:W-:Y:S01]  /*20670*/  HMMA.16816.F32 R40, R44.reuse, R36, R48 ;  /* 0x000000242c28723c */ /* 0x048fe20000001830 */
[----:B------:R-:W-:Y:S04]  /*20680*/  STL.64 [R1+0x1a10], R38 ;  /* 0x001a102601007387 */ /* 0x000fe80000100a00 */
[----:B------:R0:W-:Y:S03]  /*20690*/  STL.64 [R1+0x1a08], R36 ;  /* 0x001a082401007387 */ /* 0x0001e60000100a00 */
[C---:B0-----:R-:W-:Y:S11]  /*206a0*/  HMMA.16816.F32 R36, R44.reuse, R28, R52 ;  /* 0x0000001c2c24723c */ /* 0x041ff60000001834 */
[----:B------:R-:W-:Y:S04]  /*206b0*/  STL.64 [R1+0x2d0], R40 ;  /* 0x0002d02801007387 */ /* 0x000fe80000100a00 */
[----:B------:R0:W-:Y:S02]  /*206c0*/  STL.64 [R1+0x2d8], R42 ;  /* 0x0002d82a01007387 */ /* 0x0001e40000100a00 */
[----:B0-----:R-:W-:-:S15]  /*206d0*/  HMMA.16816.F32 R40, R44, R32, R56 ;  /* 0x000000202c28723c */ /* 0x001fde0000001838 */
[----:B------:R-:W-:-:S04]  /*206e0*/  NOP ;  /* 0x0000000000007918 */ /* 0x000fc80000000000 */
[----:B------:R-:W-:Y:S04]  /*206f0*/  STL.64 [R1+0x2c0], R40 ;  /* 0x0002c02801007387 */ /* 0x000fe80000100a00 */
[----:B------:R-:W-:Y:S04]  /*20700*/  STL.64 [R1+0x2c8], R42 ;  /* 0x0002c82a01007387 */ /* 0x000fe80000100a00 */
        /* <DEDUP_REMOVED lines=12> */
[----:B------:R-:W4:Y:S04]  /*207d0*/  LDL.LU.64 R52, [R1+0x240] ;  /* 0x0002400001347983 */ /* 0x000f280000300a00 */
[----:B------:R-:W4:Y:S04]  /*207e0*/  LDL.LU.64 R54, [R1+0x248] ;  /* 0x0002480001367983 */ /* 0x000f280000300a00 */
[----:B------:R-:W3:Y:S04]  /*207f0*/  LDL.LU.64 R48, [R1+0x440] ;  /* 0x0004400001307983 */ /* 0x000ee80000300a00 */
        /* <DEDUP_REMOVED lines=9> */
[----:B------:R-:W-:Y:S04]  /*20890*/  STL.64 [R1+0x19a8], R22 ;  /* 0x0019a81601007387 */ /* 0x000fe80000100a00 */
[----:B------:R0:W-:Y:S04]  /*208a0*/  STL.64 [R1+0x19a0], R20 ;  /* 0x0019a01401007387 */ /* 0x0001e80000100a00 */
[----:B0-----:R-:W3:Y:S04]  /*208b0*/  LDL.LU.64 R20, [R1+0x280] ;  /* 0x0002800001147983 */ /* 0x001ee80000300a00 */
[----:B------:R-:W3:Y:S01]  /*208c0*/  LDL.LU.64 R22, [R1+0x288] ;  /* 0x0002880001167983 */ /* 0x000ee20000300a00 */
[C---:B--2---:R-:W-:Y:S08]  /*208d0*/  HMMA.16816.F32 R8, R44.reuse, R12, R8 ;  /* 0x0000000c2c08723c */ /* 0x044ff00000001808 */
[----:B---3--:R-:W-:-:S15]  /*208e0*/  HMMA.16816.F32 R20, R44, R16, R20 ;  /* 0x000000102c14723c */ /* 0x008fde0000001814 */
[----:B------:R-:W-:-:S04]  /*208f0*/  NOP ;  /* 0x0000000000007918 */ /* 0x000fc80000000000 */
[----:B------:R0:W-:Y:S04]  /*20900*/  STL.64 [R1+0x280], R20 ;  /* 0x0002801401007387 */ /* 0x0001e80000100a00 */
[----:B------:R1:W-:Y:S04]  /*20910*/  STL.64 [R1+0x288], R22 ;  /* 0x0002881601007387 */ /* 0x0003e80000100a00 */
[----:B0-----:R-:W2:Y:S04]  /*20920*/  LDL.LU.64 R20, [R1+0x3e0] ;  /* 0x0003e00001147983 */ /* 0x001ea80000300a00 */
[----:B-1----:R-:W2:Y:S04]  /*20930*/  LDL.LU.64 R22, [R1+0x3e8] ;  /* 0x0003e80001167983 */ /* 0x002ea80000300a00 */
[----:B------:R-:W-:Y:S04]  /*20940*/  STL.64 [R1+0x1998], R18 ;  /* 0x0019981201007387 */ /* 0x000fe80000100a00 */
[----:B------:R0:W-:Y:S02]  /*20950*/  STL.64 [R1+0x1990], R16 ;  /* 0x0019901001007387 */ /* 0x0001e40000100a00 */
[----:B0-----:R-:W-:-:S02]  /*20960*/  IMAD.MOV.U32 R16, RZ, RZ, R31 ;  /* 0x000000ffff107224 */ /* 0x001fc400078e001f */
[----:B------:R-:W-:Y:S01]  /*20970*/  IMAD.MOV.U32 R17, RZ, RZ, R30 ;  /* 0x000000ffff117224 */ /* 0x000fe200078e001e */
[----:B------:R-:W3:Y:S04]  /*20980*/  LDL.LU R31, [R1+0x1a54] ;  /* 0x001a5400011f7983 */ /* 0x000ee80000300800 */
[----:B------:R-:W2:Y:S04]  /*20990*/  LDL.LU R30, [R1+0x1a50] ;  /* 0x001a5000011e7983 */ /* 0x000ea80000300800 */
        /* <DEDUP_REMOVED lines=9> */
[----:B------:R-:W4:Y:S02]  /*20a30*/  LDL.LU.64 R4, [R1+0x1a30] ;  /* 0x001a300001047983 */ /* 0x000f240000300a00 */
[----:B----4-:R-:W-:Y:S02]  /*20a40*/  HMMA.16816.F32 R44, R44, R4, R52 ;  /* 0x000000042c2c723c */ /* 0x010fe40000001834 */
[----:B------:R-:W4:Y:S04]  /*20a50*/  LDL.LU.64 R54, [R1+0x1a28] ;  /* 0x001a280001367983 */ /* 0x000f280000300a00 */
[----:B------:R-:W4:-:S13]  /*20a60*/  LDL.LU.64 R52, [R1+0x1a20] ;  /* 0x001a200001347983 */ /* 0x000f1a0000300a00 */
[----:B------:R0:W-:Y:S04]  /*20a70*/  STL.64 [R1+0x240], R44 ;  /* 0x0002402c01007387 */ /* 0x0001e80000100a00 */
[----:B------:R1:W-:Y:S04]  /*20a80*/  STL.64 [R1+0x248], R46 ;  /* 0x0002482e01007387 */ /* 0x0003e80000100a00 */
[----:B0-----:R-:W2:Y:S04]  /*20a90*/  LDL.LU.64 R44, [R1+0x400] ;  /* 0x00040000012c7983 */ /* 0x001ea80000300a00 */
[----:B-1----:R-:W2:Y:S01]  /*20aa0*/  LDL.LU.64 R46, [R1+0x408] ;  /* 0x00040800012e7983 */ /* 0x002ea20000300a00 */
[----:B----4-:R-:W-:Y:S03]  /*20ab0*/  HMMA.16816.F32 R16, R52, R16, R48 ;  /* 0x000000103410723c */ /* 0x010fe60000001830 */
[----:B------:R-:W4:-:S15]  /*20ac0*/  LDL.LU.64 R48, [R1+0x1a18] ;  /* 0x001a180001307983 */ /* 0x000f1e0000300a00 */
[----:B------:R-:W-:Y:S01]  /*20ad0*/  NOP ;  /* 0x0000000000007918 */ /* 0x000fe20000000000 */
[----:B------:R0:W-:Y:S04]  /*20ae0*/  STL.64 [R1+0x440], R16 ;  /* 0x0004401001007387 */ /* 0x0001e80000100a00 */
[----:B------:R1:W-:Y:S04]  /*20af0*/  STL.64 [R1+0x448], R18 ;  /* 0x0004481201007387 */ /* 0x0003e80000100a00 */
[----:B0-----:R-:W2:Y:S04]  /*20b00*/  LDL.LU.64 R16, [R1+0x3d0] ;  /* 0x0003d00001107983 */ /* 0x001ea80000300a00 */
[----:B-1----:R-:W2:Y:S01]  /*20b10*/  LDL.LU.64 R18, [R1+0x3d8] ;  /* 0x0003d80001127983 */ /* 0x002ea20000300a00 */
[----:B----4-:R-:W-:Y:S03]  /*20b20*/  HMMA.16816.F32 R48, R52, R48, R36 ;  /* 0x000000303430723c */ /* 0x010fe60000001824 */
[----:B------:R-:W4:Y:S04]  /*20b30*/  LDL.LU.64 R38, [R1+0x1a10] ;  /* 0x001a100001267983 */ /* 0x000f280000300a00 */
        /* <DEDUP_REMOVED lines=11> */
[----:B------:R-:W3:Y:S04]  /*20bf0*/  LDL.LU.64 R58, [R1+0x19e0] ;  /* 0x0019e000013a7983 */ /* 0x000ee80000300a00 */
[----:B------:R-:W3:-:S13]  /*20c00*/  LDL.LU.64 R56, [R1+0x19d8] ;  /* 0x0019d80001387983 */ /* 0x000eda0000300a00 */
[----:B------:R0:W-:Y:S04]  /*20c10*/  STL.64 [R1+0x410], R48 ;  /* 0x0004103001007387 */ /* 0x0001e80000100a00 */
[----:B------:R-:W-:Y:S04]  /*20c20*/  STL.64 [R1+0x418], R50 ;  /* 0x0004183201007387 */ /* 0x000fe80000100a00 */
[----:B0-----:R-:W3:Y:S01]  /*20c30*/  LDL.LU.64 R48, [R1+0x19d0] ;  /* 0x0019d00001307983 */ /* 0x001ee20000300a00 */
[----:B--2---:R-:W-:Y:S01]  /*20c40*/  HMMA.16816.F32 R20, R52, R40, R20 ;  /* 0x000000283414723c */ /* 0x004fe20000001814 */
[----:B------:R-:W-:-:S02]  /*20c50*/  IMAD.MOV.U32 R40, RZ, RZ, R30 ;  /* 0x000000ffff287224 */ /* 0x000fc400078e001e */
[----:B----4-:R-:W-:-:S05]  /*20c60*/  IMAD.MOV.U32 R41, RZ, RZ, R38 ;  /* 0x000000ffff297224 */ /* 0x010fca00078e0026 */
[C---:B---3--:R-:W-:Y:S08]  /*20c70*/  HMMA.16816.F32 R24, R52.reuse, R56, R24 ;  /* 0x000000383418723c */ /* 0x048ff00000001818 */
[C---:B------:R-:W-:Y:S08]  /*20c80*/  HMMA.16816.F32 R44, R52.reuse, R48, R44 ;  /* 0x00000030342c723c */ /* 0x040ff0000000182c */
[----:B------:R-:W-:Y:S01]  /*20c90*/  HMMA.16816.F32 R16, R52, R36, R16 ;  /* 0x000000243410723c */ /* 0x000fe20000001810 */
[----:B------:R-:W-:Y:S10]  /*20ca0*/  LDSM.16.MT88.4 R48, [R0+UR5+0x1000] ;  /* 0x001000050030783b */ /* 0x000ff40008004200 */
[----:B------:R0:W-:Y:S04]  /*20cb0*/  STL.64 [R1+0x400], R44 ;  /* 0x0004002c01007387 */ /* 0x0001e80000100a00 */
[----:B------:R1:W-:Y:S04]  /*20cc0*/  STL.64 [R1+0x408], R46 ;  /* 0x0004082e01007387 */ /* 0x0003e80000100a00 */
[----:B0-----:R-:W2:Y:S04]  /*20cd0*/  LDL.LU.64 R44, [R1+0x3c0] ;  /* 0x0003c000012c7983 */ /* 0x001ea80000300a00 */
[----:B-1----:R-:W2:Y:S04]  /*20ce0*/  LDL.LU.64 R46, [R1+0x3c8] ;  /* 0x0003c800012e7983 */ /* 0x002ea80000300a00 */
[----:B------:R-:W-:Y:S04]  /*20cf0*/  STL.64 [R1+0x3f0], R24 ;  /* 0x0003f01801007387 */ /* 0x000fe80000100a00 */
[----:B------:R-:W-:Y:S04]  /*20d00*/  STL.64 [R1+0x3f8], R26 ;  /* 0x0003f81a01007387 */ /* 0x000fe80000100a00 */
[----:B------:R0:W-:Y:S04]  /*20d10*/  STL.64 [R1+0x1978], R58 ;  /* 0x0019783a01007387 */ /* 0x0001e80000100a00 */
[----:B0-----:R-:W3:Y:S04]  /*20d20*/  LDL.64 R58, [R1+0x48] ;  /* 0x00004800013a7983 */ /* 0x001ee80000100a00 */
[----:B------:R0:W-:Y:S04]  /*20d30*/  STL.64 [R1+0x1980], R42 ;  /* 0x0019802a01007387 */ /* 0x0001e80000100a00 */
[----:B------:R1:W-:Y:S04]  /*20d40*/  STL.64 [R1+0x3e0], R20 ;  /* 0x0003e01401007387 */ /* 0x0003e80000100a00 */
[----:B------:R4:W-:Y:S04]  /*20d50*/  STL.64 [R1+0x3e8], R22 ;  /* 0x0003e81601007387 */ /* 0x0009e80000100a00 */
[----:B------:R-:W3:Y:S04]  /*20d60*/  LDL.LU R30, [R1+0x19cc] ;  /* 0x0019cc00011e7983 */ /* 0x000ee80000300800 */
[----:B------:R-:W3:Y:S01]  /*20d70*/  LDL.LU R38, [R1+0x19c8] ;  /* 0x0019c80001267983 */ /* 0x000ee20000300800 */
[----:B0-----:R-:W-:-:S03]  /*20d80*/  IMAD.MOV.U32 R42, RZ, RZ, R39 ;  /* 0x000000ffff2a7224 */ /* 0x001fc600078e0027 */
[----:B------:R-:W3:Y:S01]  /*20d90*/  LDL.LU R39, [R1+0x19c4] ;  /* 0x0019c40001277983 */ /* 0x000ee20000300800 */
[----:B------:R-:W-:-:S03]  /*20da0*/  IMAD.MOV.U32 R43, RZ, RZ, R31 ;  /* 0x000000ffff2b7224 */ /* 0x000fc600078e001f */
[----:B------:R-:W3:Y:S04]  /*20db0*/  LDL.LU R31, [R1+0x19c0] ;  /* 0x0019c000011f7983 */ /* 0x000ee80000300800 */
[----:B------:R-:W3:Y:S04]  /*20dc0*/  LDL.LU.64 R24, [R1+0x3b0] ;  /* 0x0003b00001187983 */ /* 0x000ee80000300a00 */
[----:B------:R-:W3:Y:S04]  /*20dd0*/  LDL.LU.64 R26, [R1+0x3b8] ;  /* 0x0003b800011a7983 */ /* 0x000ee80000300a00 */
[----:B------:R0:W-:Y:S04]  /*20de0*/  STL.64 [R1+0x3d0], R16 ;  /* 0x0003d01001007387 */ /* 0x0001e80000100a00 */
[----:B------:R0:W-:Y:S04]  /*20df0*/  STL.64 [R1+0x3d8], R18 ;  /* 0x0003d81201007387 */ /* 0x0001e80000100a00 */
[----:B-1----:R-:W3:Y:S04]  /*20e00*/  LDL.LU.64 R20, [R1+0x3a0] ;  /* 0x0003a00001147983 */ /* 0x002ee80000300a00 */
[----:B----4-:R-:W4:Y:S04]  /*20e10*/  LDL.LU.64 R22, [R1+0x3a8] ;  /* 0x0003a80001167983 */ /* 0x010f280000300a00 */
[----:B0-----:R-:W4:Y:S04]  /*20e20*/  LDL.LU.64 R16, [R1+0x390] ;  /* 0x0003900001107983 */ /* 0x001f280000300a00 */
[----:B------:R-:W4:Y:S01]  /*20e30*/  LDL.LU.64 R18, [R1+0x398] ;  /* 0x0003980001127983 */ /* 0x000f220000300a00 */
[C---:B--2---:R-:W-:Y:S03]  /*20e40*/  HMMA.16816.F32 R44, R52.reuse, R32, R44 ;  /* 0x00000020342c723c */ /* 0x044fe6000000182c */
[----:B---3--:R0:W-:Y:S04]  /*20e50*/  STL.64 [R1+0x1948], R38 ;  /* 0x0019482601007387 */ /* 0x0081e80000100a00 */
[----:B------:R-:W2:Y:S04]  /*20e60*/  LDL.LU.64 R36, [R1+0x350] ;  /* 0x0003500001247983 */ /* 0x000ea80000300a00 */
[----:B0-----:R-:W2:Y:S08]  /*20e70*/  LDL.LU.64 R38, [R1+0x358] ;  /* 0x0003580001267983 */ /* 0x001eb00000300a00 */
[----:B------:R-:W-:Y:S04]  /*20e80*/  STL.64 [R1+0x3c0], R44 ;  /* 0x0003c02c01007387 */ /* 0x000fe80000100a00 */
[----:B------:R-:W-:Y:S04]  /*20e90*/  STL.64 [R1+0x3c8], R46 ;  /* 0x0003c82e01007387 */ /* 0x000fe80000100a00 */
[----:B------:R-:W0:Y:S01]  /*20ea0*/  LDSM.16.MT88.4 R44, [R0+UR5+0x1080] ;  /* 0x00108005002c783b */ /* 0x000e220008004200 */
[C---:B------:R-:W-:Y:S03]  /*20eb0*/  HMMA.16816.F32 R24, R52.reuse, R28, R24 ;  /* 0x0000001c3418723c */ /* 0x040fe60000001818 */
[----:B------:R1:W-:Y:S04]  /*20ec0*/  STL.64 [R1+0x1988], R34 ;  /* 0x0019882201007387 */ /* 0x0003e80000100a00 */
[----:B------:R-:W3:Y:S04]  /*20ed0*/  LDL.LU.64 R32, [R1+0x360] ;  /* 0x0003600001207983 */ /* 0x000ee80000300a00 */
[----:B-1----:R-:W3:Y:S04]  /*20ee0*/  LDL.LU.64 R34, [R1+0x368] ;  /* 0x0003680001227983 */ /* 0x002ee80000300a00 */
[----:B0-----:R-:W-:Y:S04]  /*20ef0*/  STL.64 [R1+0x18f8], R46 ;  /* 0x0018f82e01007387 */ /* 0x001fe80000100a00 */
[----:B------:R0:W-:Y:S04]  /*20f00*/  STL.64 [R1+0x18f0], R44 ;  /* 0x0018f02c01007387 */ /* 0x0001e80000100a00 */
[----:B0-----:R-:W2:Y:S04]  /*20f10*/  LDL.LU.64 R44, [R1+0x370] ;  /* 0x00037000012c7983 */ /* 0x001ea80000300a00 */
[----:B------:R-:W2:Y:S04]  /*20f20*/  LDL.LU.64 R46, [R1+0x378] ;  /* 0x00037800012e7983 */ /* 0x000ea80000300a00 */
[----:B------:R-:W-:Y:S04]  /*20f30*/  STL.64 [R1+0x3b0], R24 ;  /* 0x0003b01801007387 */ /* 0x000fe80000100a00 */
[----:B------:R0:W-:Y:S04]  /*20f40*/  STL.64 [R1+0x3b8], R26 ;  /* 0x0003b81a01007387 */ /* 0x0001e80000100a00 */
[----:B0-----:R-:W2:Y:S04]  /*20f50*/  LDL.LU.64 R26, [R1+0x19b8] ;  /* 0x0019b800011a7983 */ /* 0x001ea80000300a00 */
[----:B------:R-:W4:Y:S04]  /*20f60*/  LDL.LU.64 R24, [R1+0x19b0] ;  /* 0x0019b00001187983 */ /* 0x000f280000300a00 */
[----:B------:R0:W-:Y:S04]  /*20f70*/  STL.64 [R1+0x1910], R30 ;  /* 0x0019101e01007387 */ /* 0x0001e80000100a00 */
[----:B------:R-:W2:Y:S04]  /*20f80*/  LDL.LU.64 R28, [R1+0x380] ;  /* 0x00038000011c7983 */ /* 0x000ea80000300a00 */
[----:B0-----:R-:W2:Y:S01]  /*20f90*/  LDL.LU.64 R30, [R1+0x388] ;  /* 0x00038800011e7983 */ /* 0x001ea20000300a00 */
[----:B----4-:R-:W-:-:S15]  /*20fa0*/  HMMA.16816.F32 R20, R52, R24, R20 ;  /* 0x000000183414723c */ /* 0x010fde0000001814 */
[----:B------:R-:W-:-:S04]  /*20fb0*/  NOP ;  /* 0x0000000000007918 */ /* 0x000fc80000000000 */
[----:B------:R-:W-:Y:S04]  /*20fc0*/  STL.64 [R1+0x3a0], R20 ;  /* 0x0003a01401007387 */ /* 0x000fe80000100a00 */
[----:B------:R0:W-:Y:S04]  /*20fd0*/  STL.64 [R1+0x3a8], R22 ;  /* 0x0003a81601007387 */ /* 0x0001e80000100a00 */
[----:B0-----:R-:W4:Y:S04]  /*20fe0*/  LDL.LU.64 R22, [R1+0x19a8] ;  /* 0x0019a80001167983 */ /* 0x001f280000300a00 */
[----:B------:R-:W2:Y:S02]  /*20ff0*/  LDL.LU.64 R20, [R1+0x19a0] ;  /* 0x0019a00001147983 */ /* 0x000ea40000300a00 */
[----:B--2---:R-:W-:-:S15]  /*21000*/  HMMA.16816.F32 R16, R52, R20, R16 ;  /* 0x000000143410723c */ /* 0x004fde0000001810 */
[----:B------:R-:W-:-:S04]  /*21010*/  NOP ;  /* 0x0000000000007918 */ /* 0x000fc80000000000 */
[----:B------:R-:W-:Y:S04]  /*21020*/  STL.64 [R1+0x390], R16 ;  /* 0x0003901001007387 */ /* 0x000fe80000100a00 */
[----:B------:R0:W-:Y:S04]  /*21030*/  STL.64 [R1+0x398], R18 ;  /* 0x0003981201007387 */ /* 0x0001e80000100a00 */
[----:B0-----:R-:W2:Y:S04]  /*21040*/  LDL.LU.64 R18, [R1+0x1998] ;  /* 0x0019980001127983 */ /* 0x001ea80000300a00 */
[----:B------:R-:W2:Y:S01]  /*21050*/  LDL.LU.64 R16, [R1+0x1990] ;  /* 0x0019900001107983 */ /* 0x000ea20000300a00 */
[----:B------:R-:W-:Y:S01]  /*21060*/  HMMA.16816.F32 R44, R52, R12, R44 ;  /* 0x0000000c342c723c */ /* 0x000fe2000000182c */
[----:B------:R-:W-:-:S02]  /*21070*/  IMAD.MOV.U32 R13, RZ, RZ, R58 ;  /* 0x000000ffff0d7224 */ /* 0x000fc400078e003a */
[----:B------:R-:W-:-:S05]  /*21080*/  IMAD.MOV.U32 R12, RZ, RZ, R59 ;  /* 0x000000ffff0c7224 */ /* 0x000fca00078e003b */
[----:B--2---:R-:W-:-:S15]  /*21090*/  HMMA.16816.F32 R28, R52, R16, R28 ;  /* 0x00000010341c723c */ /* 0x004fde000000181c */
[----:B------:R-:W-:-:S04]  /*210a0*/  NOP ;  /* 0x0000000000007918 */ /* 0x000fc80000000000 */
[----:B------:R-:W-:Y:S04]  /*210b0*/  STL.64 [R1+0x380], R28 ;  /* 0x0003801c01007387 */ /* 0x000fe80000100a00 */
[----:B------:R3:W-:Y:S02]  /*210c0*/  STL.64 [R1+0x388], R30 ;  /* 0x0003881e01007387 */ /* 0x0007e40000100a00 */
[----:B---3--:R-:W-:-:S15]  /*210d0*/  HMMA.16816.F32 R28, R52, R8, R32 ;  /* 0x00000008341c723c */ /* 0x008fde0000001820 */
[----:B------:R-:W-:-:S04]  /*210e0*/  NOP ;  /* 0x0000000000007918 */ /* 0x000fc80000000000 */
[----:B------:R-:W-:Y:S04]  /*210f0*/  STL.64 [R1+0x360], R28 ;  /* 0x0003601c01007387 */ /* 0x000fe80000100a00 */
[----:B------:R-:W-:Y:S04]  /*21100*/  STL.64 [R1+0x370], R44 ;  /* 0x0003702c01007387 */ /* 0x000fe80000100a00 */
[----:B------:R-:W-:Y:S04]  /*21110*/  STL.64 [R1+0x378], R46 ;  /* 0x0003782e01007387 */ /* 0x000fe80000100a00 */
[----:B------:R0:W-:Y:S01]  /*21120*/  STL [R1+0x368], R30 ;  /* 0x0003681e01007387 */ /* 0x0001e20000100800 */
[----:B------:R-:W-:-:S03]  /*21130*/  IMAD.MOV.U32 R0, RZ, RZ, R31 ;  /* 0x000000ffff007224 */ /* 0x000fc600078e001f */
[----:B------:R-:W2:Y:S01]  /*21140*/  LDL.64 R34, [R1+0x38] ;  /* 0x0000380001227983 */ /* 0x000ea20000100a00 */
[----:B0-----:R-:W-:Y:S01]  /*21150*/  HMMA.16816.F32 R28, R52, R4, R36 ;  /* 0x00000004341c723c */ /* 0x001fe20000001824 */
[----:B------:R-:W-:Y:S02]  /*21160*/  IMAD.MOV.U32 R44, RZ, RZ, R61 ;  /* 0x000000ffff2c7224 */ /* 0x000fe400078e003d */
[----:B------:R-:W-:Y:S02]  /*21170*/  IMAD.MOV.U32 R45, RZ, RZ, R60 ;  /* 0x000000ffff2d7224 */ /* 0x000fe400078e003c */
[----:B------:R-:W-:Y:S02]  /*21180*/  IMAD.MOV.U32 R46, RZ, RZ, R3 ;  /* 0x000000ffff2e7224 */ /* 0x000fe400078e0003 */
[----:B------:R-:W-:-:S12]  /*21190*/  IMAD.MOV.U32 R47, RZ, RZ, R2 ;  /* 0x000000ffff2f7224 */ /* 0x000fd800078e0002 */
[----:B------:R-:W-:Y:S02]  /*211a0*/  IMAD.MOV.U32 R61, RZ, RZ, R28 ;  /* 0x000000ffff3d7224 */ /* 0x000fe400078e001c */
[----:B------:R-:W-:Y:S02]  /*211b0*/  IMAD.MOV.U32 R60, RZ, RZ, R29 ;  /* 0x000000ffff3c7224 */ /* 0x000fe400078e001d */
[----:B------:R-:W-:Y:S02]  /*211c0*/  IMAD.MOV.U32 R3, RZ, RZ, R30 ;  /* 0x000000ffff037224 */ /* 0x000fe400078e001e */
[----:B------:R-:W-:Y:S02]  /*211d0*/  IMAD.MOV.U32 R2, RZ, RZ, R31 ;  /* 0x000000ffff027224 */ /* 0x000fe400078e001f */
[----:B------:R-:W-:-:S15]  /*211e0*/  HMMA.16816.F32 R28, R48, R58, R40 ;  /* 0x0000003a301c723c */ /* 0x000fde0000001828 */
[----:B------:R-:W-:-:S04]  /*211f0*/  NOP ;  /* 0x0000000000007918 */ /* 0x000fc80000000000 */
[----:B------:R-:W-:Y:S04]  /*21200*/  STL.64 [R1+0x4b0], R28 ;  /* 0x0004b01c01007387 */ /* 0x000fe80000100a00 */
[----:B------:R0:W-:Y:S04]  /*21210*/  STL.64 [R1+0x4b8], R30 ;  /* 0x0004b81e01007387 */ /* 0x0001e80000100a00 */
[----:B------:R-:W3:Y:S04]  /*21220*/  LDL.LU R36, [R1+0x490] ;  /* 0x0004900001247983 */ /* 0x000ee80000300800 */
[----:B------:R-:W3:Y:S04]  /*21230*/  LDL.LU R37, [R1+0x494] ;  /* 0x0004940001257983 */ /* 0x000ee80000300800 */
[----:B------:R-:W3:Y:S04]  /*21240*/  LDL.LU R38, [R1+0x498] ;  /* 0x0004980001267983 */ /* 0x000ee80000300800 */
[----:B------:R-:W3:Y:S04]  /*21250*/  LDL.LU R39, [R1+0x49c] ;  /* 0x00049c0001277983 */ /* 0x000ee80000300800 */
[----:B------:R-:W3:Y:S04]  /*21260*/  LDL.64 R42, [R1+0x28] ;  /* 0x00002800012a7983 */ /* 0x000ee80000100a00 */
[----:B------:R-:W4:Y:S04]  /*21270*/  LDL.LU R52, [R1+0x470] ;  /* 0x0004700001347983 */ /* 0x000f280000300800 */
[----:B------:R-:W4:Y:S04]  /*21280*/  LDL.LU R53, [R1+0x474] ;  /* 0x0004740001357983 */ /* 0x000f280000300800 */
[----:B------:R-:W4:Y:S01]  /*21290*/  LDL.LU R54, [R1+0x478] ;  /* 0x0004780001367983 */ /* 0x000f220000300800 */
[----:B------:R-:W-:-:S03]  /*212a0*/  IMAD.MOV.U32 R17, RZ, RZ, R31 ;  /* 0x000000ffff117224 */ /* 0x000fc600078e001f */
[----:B------:R-:W4:Y:S04]  /*212b0*/  LDL.LU R55, [R1+0x47c] ;  /* 0x00047c0001377983 */ /* 0x000f280000300800 */
[----:B------:R-:W4:Y:S04]  /*212c0*/  LDL.64 R58, [R1+0x18] ;  /* 0x00001800013a7983 */ /* 0x000f280000100a00 */
[----:B0-----:R-:W4:Y:S04]  /*212d0*/  LDL.64 R30, [R1+0x8] ;  /* 0x00000800011e7983 */ /* 0x001f280000100a00 */
[----:B------:R-:W-:Y:S04]  /*212e0*/  STL.64 [R1+0x1930], R14 ;  /* 0x0019300e01007387 */ /* 0x000fe80000100a00 */
[----:B------:R0:W-:Y:S04]  /*212f0*/  STL.64 [R1+0x1928], R12 ;  /* 0x0019280c01007387 */ /* 0x0001e80000100a00 */
[----:B0-----:R-:W4:Y:S04]  /*21300*/  LDL.LU R12, [R1+0x480] ;  /* 0x00048000010c7983 */ /* 0x001f280000300800 */
[----:B------:R-:W4:Y:S04]  /*21310*/  LDL.LU R13, [R1+0x484] ;  /* 0x00048400010d7983 */ /* 0x000f280000300800 */
[----:B------:R-:W4:Y:S04]  /*21320*/  LDL.LU R14, [R1+0x488] ;  /* 0x00048800010e7983 */ /* 0x000f280000300800 */
[----:B------:R-:W4:Y:S01]  /*21330*/  LDL.LU R15, [R1+0x48c] ;  /* 0x00048c00010f7983 */ /* 0x000f220000300800 */
[----:B------:R-:W-:-:S05]  /*21340*/  IMAD.MOV.U32 R16, RZ, RZ, R29 ;  /* 0x000000ffff107224 */ /* 0x000fca00078e001d */
[----:B------:R0:W-:Y:S04]  /*21350*/  STL [R1+0x1434], R16 ;  /* 0x0014341001007387 */ /* 0x0001e80000100800 */
[----:B0-----:R-:W4:Y:S04]  /*21360*/  LDL R16, [R1+0x1280] ;  /* 0x0012800001107983 */ /* 0x001f280000100800 */
[----:B------:R-:W-:Y:S01]  /*21370*/  STL [R1+0x1430], R17 ;  /* 0x0014301101007387 */ /* 0x000fe20000100800 */
[----:B--2---:R-:W-:Y:S01]  /*21380*/  HMMA.16816.F32 R44, R48, R34, R44 ;  /* 0x00000022302c723c */ /* 0x004fe2000000182c */
[----:B------:R-:W-:-:S02]  /*21390*/  IMAD.MOV.U32 R5, RZ, RZ, R34 ;  /* 0x000000ffff057224 */ /* 0x000fc400078e0022 */
[----:B------:R-:W-:Y:S02]  /*213a0*/  IMAD.MOV.U32 R4, RZ, RZ, R35 ;  /* 0x000000ffff047224 */ /* 0x000fe400078e0023 */
[----:B------:R-:W2:-:S14]  /*213b0*/  LDL.LU.64 R34, [R1+0x1988] ;  /* 0x0019880001227983 */ /* 0x000e9c0000300a00 */
[----:B------:R0:W-:Y:S04]  /*213c0*/  STL.64 [R1+0x4a0], R44 ;  /* 0x0004a02c01007387 */ /* 0x0001e80000100a00 */
[----:B------:R1:W-:Y:S01]  /*213d0*/  STL.64 [R1+0x4a8], R46 ;  /* 0x0004a82e01007387 */ /* 0x0003e20000100a00 */
[----:B------:R-:W-:Y:S02]  /*213e0*/  IMAD.MOV.U32 R24, RZ, RZ, R44 ;  /* 0x000000ffff187224 */ /* 0x000fe400078e002c */
[----:B------:R-:W-:Y:S02]  /*213f0*/  IMAD.MOV.U32 R32, RZ, RZ, R45 ;  /* 0x000000ffff207224 */ /* 0x000fe400078e002d */
[----:B------:R-:W-:Y:S02]  /*21400*/  IMAD.MOV.U32 R25, RZ, RZ, R46 ;  /* 0x000000ffff197224 */ /* 0x000fe400078e002e */
[----:B------:R-:W-:Y:S01]  /*21410*/  IMAD.MOV.U32 R33, RZ, RZ, R47 ;  /* 0x000000ffff217224 */ /* 0x000fe200078e002f */
[----:B0-----:R-:W2:Y:S04]  /*21420*/  LDL.LU R44, [R1+0x460] ;  /* 0x00046000012c7983 */ /* 0x001ea80000300800 */
[----:B------:R-:W2:Y:S04]  /*21430*/  LDL.LU R45, [R1+0x464] ;  /* 0x00046400012d7983 */ /* 0x000ea80000300800 */
[----:B-1----:R-:W2:Y:S04]  /*21440*/  LDL.LU R46, [R1+0x468] ;  /* 0x00046800012e7983 */ /* 0x002ea80000300800 */
[----:B------:R-:W2:Y:S04]  /*21450*/  LDL.LU R47, [R1+0x46c] ;  /* 0x00046c00012f7983 */ /* 0x000ea80000300800 */
[----:B------:R-:W-:Y:S04]  /*21460*/  STL [R1+0x1444], R24 ;  /* 0x0014441801007387 */ /* 0x000fe80000100800 */
[----:B------:R-:W-:Y:S04]  /*21470*/  STL [R1+0x1440], R25 ;  /* 0x0014401901007387 */ /* 0x000fe80000100800 */
[----:B------:R-:W-:Y:S04]  /*21480*/  STL [R1+0x143c], R32 ;  /* 0x00143c2001007387 */ /* 0x000fe80000100800 */
[----:B------:R-:W-:Y:S01]  /*21490*/  STL [R1+0x1438], R33 ;  /* 0x0014382101007387 */ /* 0x000fe20000100800 */
[----:B---3--:R-:W-:Y:S01]  /*214a0*/  HMMA.16816.F32 R36, R48, R42, R36 ;  /* 0x0000002a3024723c */ /* 0x008fe20000001824 */
[----:B------:R-:W-:-:S02]  /*214b0*/  IMAD.MOV.U32 R9, RZ, RZ, R42 ;  /* 0x000000ffff097224 */ /* 0x000fc400078e002a */
[----:B------:R-:W-:Y:S02]  /*214c0*/  IMAD.MOV.U32 R8, RZ, RZ, R43 ;  /* 0x000000ffff087224 */ /* 0x000fe400078e002b */
[----:B------:R-:W3:Y:S01]  /*214d0*/  LDL.LU.64 R42, [R1+0x1980] ;  /* 0x00198000012a7983 */ /* 0x000ee20000300a00 */
[----:B----4-:R-:W-:Y:S02]  /*214e0*/  IMAD.MOV.U32 R20, RZ, RZ, R58 ;  /* 0x000000ffff147224 */ /* 0x010fe400078e003a */
[----:B------:R-:W-:-:S11]  /*214f0*/  IMAD.MOV.U32 R17, RZ, RZ, R59 ;  /* 0x000000ffff117224 */ /* 0x000fd600078e003b */
[----:B------:R0:W-:Y:S04]  /*21500*/  STL.64 [R1+0x490], R36 ;  /* 0x0004902401007387 */ /* 0x0001e80000100a00 */
[----:B------:R1:W-:Y:S01]  /*21510*/  STL.64 [R1+0x498], R38 ;  /* 0x0004982601007387 */ /* 0x0003e20000100a00 */
[----:B------:R-:W-:Y:S02]  /*21520*/  IMAD.MOV.U32 R40, RZ, RZ, R36 ;  /* 0x000000ffff287224 */ /* 0x000fe400078e0024 */
[----:B------:R-:W-:Y:S01]  /*21530*/  IMAD.MOV.U32 R41, RZ, RZ, R38 ;  /* 0x000000ffff297224 */ /* 0x000fe200078e0026 */
[----:B------:R-:W-:Y:S01]  /*21540*/  HMMA.16816.F32 R12, R48, R58, R12 ;  /* 0x0000003a300c723c */ /* 0x000fe2000000180c */
[----:B0-----:R-:W4:Y:S04]  /*21550*/  LDL.LU R36, [R1+0x5c0] ;  /* 0x0005c00001247983 */ /* 0x001f280000300800 */
[----:B------:R-:W4:Y:S04]  /*21560*/  LDL.LU R37, [R1+0x5c4] ;  /* 0x0005c40001257983 */ /* 0x000f280000300800 */
[----:B-1----:R-:W4:Y:S04]  /*21570*/  LDL.LU R38, [R1+0x5c8] ;  /* 0x0005c80001267983 */ /* 0x002f280000300800 */
[----:B------:R-:W4:Y:S04]  /*21580*/  LDL.LU R39, [R1+0x5cc] ;  /* 0x0005cc0001277983 */ /* 0x000f280000300800 */
[----:B------:R-:W-:Y:S04]  /*21590*/  STL [R1+0x144c], R40 ;  /* 0x00144c2801007387 */ /* 0x000fe80000100800 */
[----:B------:R-:W-:Y:S04]  /*215a0*/  STL [R1+0x1448], R41 ;  /* 0x0014482901007387 */ /* 0x000fe80000100800 */
[----:B------:R-:W2:Y:S04]  /*215b0*/  LDL.LU.64 R58, [R1+0x1978] ;  /* 0x00197800013a7983 */ /* 0x000ea80000300a00 */
[----:B------:R0:W-:Y:S04]  /*215c0*/  STL.64 [R1+0x480], R12 ;  /* 0x0004800c01007387 */ /* 0x0001e80000100a00 */
[----:B------:R2:W-:Y:S01]  /*215d0*/  STL.64 [R1+0x488], R14 ;  /* 0x0004880e01007387 */ /* 0x0005e20000100a00 */
[----:B------:R-:W-:-:S02]  /*215e0*/  IMAD.MOV.U32 R56, RZ, RZ, R12 ;  /* 0x000000ffff387224 */ /* 0x000fc400078e000c */
[----:B------:R-:W-:Y:S01]  /*215f0*/  IMAD.MOV.U32 R57, RZ, RZ, R14 ;  /* 0x000000ffff397224 */ /* 0x000fe200078e000e */
[----:B0-----:R-:W3:Y:S04]  /*21600*/  LDL.LU R12, [R1+0x5b0] ;  /* 0x0005b000010c7983 */ /* 0x001ee80000300800 */
[----:B------:R-:W3:Y:S01]  /*21610*/  LDL.LU R13, [R1+0x5b4] ;  /* 0x0005b400010d7983 */ /* 0x000ee20000300800 */
[----:B--2---:R-:W-:Y:S02]  /*21620*/  IMAD.MOV.U32 R14, RZ, RZ, R58 ;  /* 0x000000ffff0e7224 */ /* 0x004fe400078e003a */
[----:B------:R-:W-:Y:S01]  /*21630*/  IMAD.MOV.U32 R15, RZ, RZ, R59 ;  /* 0x000000ffff0f7224 */ /* 0x000fe200078e003b */
[----:B------:R-:W2:Y:S04]  /*21640*/  LDL.LU R58, [R1+0x1974] ;  /* 0x00197400013a7983 */ /* 0x000ea80000300800 */
[----:B------:R-:W2:Y:S01]  /*21650*/  LDL.LU R59, [R1+0x1970] ;  /* 0x00197000013b7983 */ /* 0x000ea20000300800 */
[----:B------:R-:W-:Y:S01]  /*21660*/  HMMA.16816.F32 R52, R48, R30, R52 ;  /* 0x0000001e3034723c */ /* 0x000fe20000001834 */
[----:B------:R-:W-:-:S15]  /*21670*/  IMAD.MOV.U32 R24, RZ, RZ, R30 ;  /* 0x000000ffff187224 */ /* 0x000fde00078e001e */
[----:B------:R-:W-:-:S03]  /*21680*/  NOP ;  /* 0x0000000000007918 */ /* 0x000fc60000000000 */
[----:B------:R-:W-:Y:S04]  /*21690*/  STL.64 [R1+0x470], R52 ;  /* 0x0004703401007387 */ /* 0x000fe80000100a00 */
[----:B------:R2:W-:Y:S04]  /*216a0*/  STL.64 [R1+0x478], R54 ;  /* 0x0004783601007387 */ /* 0x0005e80000100a00 */
[----:B------:R-:W3:Y:S04]  /*216b0*/  LDL.LU R28, [R1+0x5a0] ;  /* 0x0005a000011c7983 */ /* 0x000ee80000300800 */
[----:B------:R-:W3:Y:S01]  /*216c0*/  LDL.LU R29, [R1+0x5a4] ;  /* 0x0005a400011d7983 */ /* 0x000ee20000300800 */
[----:B------:R-:W-:-:S03]  /*216d0*/  IMAD.MOV.U32 R21, RZ, RZ, R31 ;  /* 0x000000ffff157224 */ /* 0x000fc600078e001f */
[----:B------:R-:W3:Y:S04]  /*216e0*/  LDL.LU R30, [R1+0x5a8] ;  /* 0x0005a800011e7983 */ /* 0x000ee80000300800 */
[----:B------:R-:W3:Y:S01]  /*216f0*/  LDL.LU R31, [R1+0x5ac] ;  /* 0x0005ac00011f7983 */ /* 0x000ee20000300800 */
[----:B--2---:R-:W-:Y:S03]  /*21700*/  HMMA.16816.F32 R52, R48, R58, R44 ;  /* 0x0000003a3034723c */ /* 0x004fe6000000182c */
[----:B------:R-:W2:-:S15]  /*21710*/  LDL.LU R44, [R1+0x590] ;  /* 0x00059000012c7983 */ /* 0x000e9e0000300800 */
[----:B------:R-:W-:Y:S01]  /*21720*/  NOP ;  /* 0x0000000000007918 */ /* 0x000fe20000000000 */
[----:B------:R-:W-:Y:S04]  /*21730*/  STL.64 [R1+0x460], R52 ;  /* 0x0004603401007387 */ /* 0x000fe80000100a00 */
[----:B------:R-:W-:Y:S04]  /*21740*/  STL.64 [R1+0x468], R54 ;  /* 0x0004683601007387 */ /* 0x000fe80000100a00 */
[----:B------:R-:W2:Y:S04]  /*21750*/  LDL.LU R45, [R1+0x594] ;  /* 0x00059400012d7983 */ /* 0x000ea80000300800 */
[----:B------:R-:W2:Y:S04]  /*21760*/  LDL.LU R46, [R1+0x598] ;  /* 0x00059800012e7983 */ /* 0x000ea80000300800 */
[----:B------:R-:W2:Y:S04]  /*21770*/  LDL.LU R47, [R1+0x59c] ;  /* 0x00059c00012f7983 */ /* 0x000ea80000300800 */
[----:B------:R-:W-:Y:S04]  /*21780*/  STL.64 [R1+0x1878], R58 ;  /* 0x0018783a01007387 */ /* 0x000fe80000100a00 */
[----:B------:R0:W-:Y:S04]  /*21790*/  STL.64 [R1+0x1870], R56 ;  /* 0x0018703801007387 */ /* 0x0001e80000100a00 */
[----:B------:R-:W1:Y:S01]  /*217a0*/  LDSM.16.MT88.4 R52, [R16+UR5+0x1000] ;  /* 0x001000051034783b */ /* 0x000e620008004200 */
[----:B0-----:R-:W-:-:S02]  /*217b0*/  IMAD.MOV.U32 R56, RZ, RZ, R7 ;  /* 0x000000ffff387224 */ /* 0x001fc400078e0007 */
[----:B------:R-:W-:Y:S01]  /*217c0*/  IMAD.MOV.U32 R57, RZ, RZ, R6 ;  /* 0x000000ffff397224 */ /* 0x000fe200078e0006 */
[----:B------:R-:W2:Y:S04]  /*217d0*/  LDL.LU R7, [R1+0x196c] ;  /* 0x00196c0001077983 */ /* 0x000ea80000300800 */
[----:B------:R-:W2:Y:S01]  /*217e0*/  LDL.LU R6, [R1+0x1968] ;  /* 0x0019680001067983 */ /* 0x000ea20000300800 */
[----:B---3--:R-:W-:Y:S02]  /*217f0*/  IMAD.MOV.U32 R58, RZ, RZ, R42 ;  /* 0x000000ffff3a7224 */ /* 0x008fe400078e002a */
[----:B------:R-:W-:Y:S01]  /*21800*/  IMAD.MOV.U32 R59, RZ, RZ, R43 ;  /* 0x000000ffff3b7224 */ /* 0x000fe200078e002b */
[----:B------:R-:W4:Y:S04]  /*21810*/  LDL.LU R42, [R1+0x1964] ;  /* 0x00196400012a7983 */ /* 0x000f280000300800 */
[----:B------:R-:W4:Y:S01]  /*21820*/  LDL.LU R43, [R1+0x1960] ;  /* 0x00196000012b7983 */ /* 0x000f220000300800 */
[----:B------:R-:W-:-:S02]  /*21830*/  IMAD.MOV.U32 R40, RZ, RZ, R19 ;  /* 0x000000ffff287224 */ /* 0x000fc400078e0013 */
[----:B------:R-:W-:Y:S01]  /*21840*/  IMAD.MOV.U32 R41, RZ, RZ, R18 ;  /* 0x000000ffff297224 */ /* 0x000fe200078e0012 */
[----:B-1----:R-:W-:Y:S04]  /*21850*/  STL.64 [R1+0x1840], R54 ;  /* 0x0018403601007387 */ /* 0x002fe80000100a00 */
[----:B------:R0:W-:Y:S02]  /*21860*/  STL.64 [R1+0x1838], R52 ;  /* 0x0018383401007387 */ /* 0x0001e40000100a00 */
[----:B0-----:R-:W-:Y:S02]  /*21870*/  IMAD.MOV.U32 R52, RZ, RZ, R27 ;  /* 0x000000ffff347224 */ /* 0x001fe400078e001b */
[----:B------:R-:W-:Y:S01]  /*21880*/  IMAD.MOV.U32 R53, RZ, RZ, R26 ;  /* 0x000000ffff357224 */ /* 0x000fe200078e001a */
[----:B------:R-:W3:Y:S04]  /*21890*/  LDL.LU R27, [R1+0x195c] ;  /* 0x00195c00011b7983 */ /* 0x000ee80000300800 */
[----:B------:R-:W2:Y:S01]  /*218a0*/  LDL.LU R26, [R1+0x1958] ;  /* 0x00195800011a7983 */ /* 0x000ea20000300800 */
[----:B------:R-:W-:-:S02]  /*218b0*/  IMAD.MOV.U32 R54, RZ, RZ, R23 ;  /* 0x000000ffff367224 */ /* 0x000fc400078e0017 */
[----:B------:R-:W-:Y:S01]  /*218c0*/  IMAD.MOV.U32 R55, RZ, RZ, R22 ;  /* 0x000000ffff377224 */ /* 0x000fe200078e0016 */
[----:B------:R-:W2:Y:S04]  /*218d0*/  LDL.LU R23, [R1+0x1954] ;  /* 0x0019540001177983 */ /* 0x000ea80000300800 */
[----:B------:R-:W2:Y:S01]  /*218e0*/  LDL.LU R22, [R1+0x1950] ;  /* 0x0019500001167983 */ /* 0x000ea20000300800 */
[----:B----4-:R-:W-:-:S15]  /*218f0*/  HMMA.16816.F32 R36, R48, R42, R36 ;  /* 0x0000002a3024723c */ /* 0x010fde0000001824 */
[----:B------:R-:W-:-:S04]  /*21900*/  NOP ;  /* 0x0000000000007918 */ /* 0x000fc80000000000 */
[----:B------:R-:W-:Y:S04]  /*21910*/  STL.64 [R1+0x5c0], R36 ;  /* 0x0005c02401007387 */ /* 0x000fe80000100a00 */
[----:B------:R0:W-:Y:S04]  /*21920*/  STL.64 [R1+0x5c8], R38 ;  /* 0x0005c82601007387 */ /* 0x0001e80000100a00 */
[----:B0-----:R-:W4:Y:S04]  /*21930*/  LDL.LU.64 R38, [R1+0x1948] ;  /* 0x0019480001267983 */ /* 0x001f280000300a00 */
[----:B------:R0:W-:Y:S04]  /*21940*/  STL.64 [R1+0x1880], R42 ;  /* 0x0018802a01007387 */ /* 0x0001e80000100a00 */
[----:B------:R-:W3:Y:S04]  /*21950*/  LDL.LU R19, [R1+0x1944] ;  /* 0x0019440001137983 */ /* 0x000ee80000300800 */
[----:B------:R-:W3:Y:S01]  /*21960*/  LDL.LU R18, [R1+0x1940] ;  /* 0x0019400001127983 */ /* 0x000ee20000300800 */
[----:B0-----:R-:W-:-:S02]  /*21970*/  IMAD.MOV.U32 R42, RZ, RZ, R34 ;  /* 0x000000ffff2a7224 */ /* 0x001fc400078e0022 */
[----:B------:R-:W-:Y:S01]  /*21980*/  IMAD.MOV.U32 R43, RZ, RZ, R35 ;  /* 0x000000ffff2b7224 */ /* 0x000fe200078e0023 */
[----:B------:R-:W3:Y:S04]  /*21990*/  LDL.LU R34, [R1+0x193c] ;  /* 0x00193c0001227983 */ /* 0x000ee80000300800 */
[----:B------:R-:W3:Y:S01]  /*219a0*/  LDL.LU R35, [R1+0x1938] ;  /* 0x0019380001237983 */ /* 0x000ee20000300800 */
[----:B--2---:R-:W-:Y:S02]  /*219b0*/  IMAD.MOV.U32 R36, RZ, RZ, R6 ;  /* 0x000000ffff247224 */ /* 0x004fe400078e0006 */
[----:B------:R-:W-:Y:S01]  /*219c0*/  IMAD.MOV.U32 R37, RZ, RZ, R7 ;  /* 0x000000ffff257224 */ /* 0x000fe200078e0007 */
[C---:B----4-:R-:W-:Y:S08]  /*219d0*/  HMMA.16816.F32 R12, R48.reuse, R38, R12 ;  /* 0x00000026300c723c */ /* 0x050ff0000000180c */
[----:B---3--:R-:W-:Y:S11]  /*219e0*/  HMMA.16816.F32 R28, R48, R34, R28 ;  /* 0x00000022301c723c */ /* 0x008ff6000000181c */
[----:B------:R-:W-:Y:S04]  /*219f0*/  STL.64 [R1+0x5b0], R12 ;  /* 0x0005b00c01007387 */ /* 0x000fe80000100a00 */
[----:B------:R0:W-:Y:S04]  /*21a00*/  STL.64 [R1+0x5b8], R14 ;  /* 0x0005b80e01007387 */ /* 0x0001e80000100a00 */
[----:B0-----:R-:W2:Y:S04]  /*21a10*/  LDL.LU.64 R14, [R1+0x1930] ;  /* 0x00193000010e7983 */ /* 0x001ea80000300a00 */
[----:B------:R-:W3:Y:S04]  /*21a20*/  LDL.LU.64 R12, [R1+0x1928] ;  /* 0x00192800010c7983 */ /* 0x000ee80000300a00 */
[----:B------:R0:W-:Y:S04]  /*21a30*/  STL.64 [R1+0x18c8], R38 ;  /* 0x0018c82601007387 */ /* 0x0001e80000100a00 */
[----:B------:R-:W4:Y:S04]  /*21a40*/  LDL.LU R6, [R1+0x1924] ;  /* 0x0019240001067983 */ /* 0x000f280000300800 */
[----:B------:R-:W4:Y:S01]  /*21a50*/  LDL.LU R7, [R1+0x1920] ;  /* 0x0019200001077983 */ /* 0x000f220000300800 */
[----:B0-----:R-:W-:-:S02]  /*21a60*/  IMAD.MOV.U32 R38, RZ, RZ, R10 ;  /* 0x000000ffff267224 */ /* 0x001fc400078e000a */
[----:B------:R-:W-:Y:S01]  /*21a70*/  IMAD.MOV.U32 R39, RZ, RZ, R11 ;  /* 0x000000ffff277224 */ /* 0x000fe200078e000b */
[----:B------:R-:W2:Y:S04]  /*21a80*/  LDL.LU R10, [R1+0x191c] ;  /* 0x00191c00010a7983 */ /* 0x000ea80000300800 */
[----:B------:R-:W2:Y:S04]  /*21a90*/  LDL.LU R11, [R1+0x1918] ;  /* 0x00191800010b7983 */ /* 0x000ea80000300800 */
[----:B------:R-:W-:Y:S04]  /*21aa0*/  STL.64 [R1+0x5a0], R28 ;  /* 0x0005a01c01007387 */ /* 0x000fe80000100a00 */
[----:B------:R0:W-:Y:S04]  /*21ab0*/  STL.64 [R1+0x5a8], R30 ;  /* 0x0005a81e01007387 */ /* 0x0001e80000100a00 */
[----:B0-----:R-:W2:Y:S04]  /*21ac0*/  LDL.LU.64 R30, [R1+0x1910] ;  /* 0x00191000011e7983 */ /* 0x001ea80000300a00 */
[----:B------:R0:W-:Y:S01]  /*21ad0*/  STL.64 [R1+0x1888], R34 ;  /* 0x0018882201007387 */ /* 0x0001e20000100a00 */
[----:B------:R-:W-:-:S02]  /*21ae0*/  IMAD.MOV.U32 R32, RZ, RZ, R22 ;  /* 0x000000ffff207224 */ /* 0x000fc400078e0016 */
[----:B------:R-:W-:Y:S01]  /*21af0*/  IMAD.MOV.U32 R33, RZ, RZ, R23 ;  /* 0x000000ffff217224 */ /* 0x000fe200078e0017 */
[----:B------:R-:W3:Y:S04]  /*21b00*/  LDL.LU R22, [R1+0x190c] ;  /* 0x00190c0001167983 */ /* 0x000ee80000300800 */
[----:B------:R-:W3:Y:S01]  /*21b10*/  LDL.LU R23, [R1+0x1908] ;  /* 0x0019080001177983 */ /* 0x000ee20000300800 */
[----:B0-----:R-:W-:Y:S02]  /*21b20*/  IMAD.MOV.U32 R34, RZ, RZ, R26 ;  /* 0x000000ffff227224 */ /* 0x001fe400078e001a */
[----:B------:R-:W-:Y:S01]  /*21b30*/  IMAD.MOV.U32 R35, RZ, RZ, R27 ;  /* 0x000000ffff237224 */ /* 0x000fe200078e001b */
[----:B------:R-:W3:Y:S04]  /*21b40*/  LDL.LU R26, [R1+0x1904] ;  /* 0x00190400011a7983 */ /* 0x000ee80000300800 */
[----:B------:R-:W3:Y:S01]  /*21b50*/  LDL.LU R27, [R1+0x1900] ;  /* 0x00190000011b7983 */ /* 0x000ee20000300800 */
[----:B------:R-:W-:-:S02]  /*21b60*/  IMAD.MOV.U32 R28, RZ, RZ, R18 ;  /* 0x000000ffff1c7224 */ /* 0x000fc400078e0012 */
[----:B------:R-:W-:Y:S01]  /*21b70*/  IMAD.MOV.U32 R29, RZ, RZ, R19 ;  /* 0x000000ffff1d7224 */ /* 0x000fe200078e0013 */
[----:B--2---:R-:W-:-:S15]  /*21b80*/  HMMA.16816.F32 R44, R48, R30, R44 ;  /* 0x0000001e302c723c */ /* 0x004fde000000182c */
[----:B------:R-:W-:-:S04]  /*21b90*/  NOP ;  /* 0x0000000000007918 */ /* 0x000fc80000000000 */
[----:B------:R-:W-:Y:S04]  /*21ba0*/  STL.64 [R1+0x590], R44 ;  /* 0x0005902c01007387 */ /* 0x000fe80000100a00 */
[----:B------:R0:W-:Y:S04]  /*21bb0*/  STL.64 [R1+0x598], R46 ;  /* 0x0005982e01007387 */ /* 0x0001e80000100a00 */
[----:B0-----:R-:W2:Y:S04]  /*21bc0*/  LDL.LU.64 R46, [R1+0x18f8] ;  /* 0x0018f800012e7983 */ /* 0x001ea80000300a00 */
[----:B------:R-:W2:Y:S04]  /*21bd0*/  LDL.LU.64 R44, [R1+0x18f0] ;  /* 0x0018f000012c7983 */ /* 0x000ea80000300a00 */
[----:B------:R0:W-:Y:S04]  /*21be0*/  STL.64 [R1+0x18d0], R30 ;  /* 0x0018d01e01007387 */ /* 0x0001e80000100a00 */
[----:B------:R-:W2:Y:S04]  /*21bf0*/  LDL.LU R18, [R1+0x18ec] ;  /* 0x0018ec0001127983 */ /* 0x000ea80000300800 */
[----:B------:R-:W2:Y:S01]  /*21c00*/  LDL.LU R19, [R1+0x18e8] ;  /* 0x0018e80001137983 */ /* 0x000ea20000300800 */
[----:B0-----:R-:W-:-:S02]  /*21c10*/  IMAD.MOV.U32 R30, RZ, RZ, R14 ;  /* 0x000000ffff1e7224 */ /* 0x001fc400078e000e */
[----:B------:R-:W-:Y:S01]  /*21c20*/  IMAD.MOV.U32 R31, RZ, RZ, R15 ;  /* 0x000000ffff1f7224 */ /* 0x000fe200078e000f */
[----:B------:R-:W4:Y:S04]  /*21c30*/  LDL.LU R14, [R1+0x18e4] ;  /* 0x0018e400010e7983 */ /* 0x000f280000300800 */
[----:B------:R-:W4:Y:S02]  /*21c40*/  LDL.LU R15, [R1+0x18e0] ;  /* 0x0018e000010f7983 */ /* 0x000f240000300800 */
[C---:B---3--:R-:W-:Y:S08]  /*21c50*/  HMMA.16816.F32 R28, R48.reuse, R26, R28 ;  /* 0x0000001a301c723c */ /* 0x048ff0000000181c */
[C---:B------:R-:W-:Y:S01]  /*21c60*/  HMMA.16816.F32 R32, R48.reuse, R22, R32 ;  /* 0x000000163020723c */ /* 0x040fe20000001820 */
[----:B------:R-:W-:Y:S10]  /*21c70*/  STL.64 [R1+0x1890], R26 ;  /* 0x0018901a01007387 */ /* 0x000ff40000100a00 */
[----:B------:R-:W-:Y:S04]  /*21c80*/  STL.64 [R1+0x580], R28 ;  /* 0x0005801c01007387 */ /* 0x000fe80000100a00 */
[----:B------:R-:W-:Y:S04]  /*21c90*/  STL.64 [R1+0x588], R30 ;  /* 0x0005881e01007387 */ /* 0x000fe80000100a00 */
[----:B------:R-:W-:Y:S04]  /*21ca0*/  STL.64 [R1+0x18d8], R22 ;  /* 0x0018d81601007387 */ /* 0x000fe80000100a00 */
[----:B------:R-:W-:Y:S04]  /*21cb0*/  STL.64 [R1+0x570], R32 ;  /* 0x0005702001007387 */ /* 0x000fe80000100a00 */
[----:B------:R0:W-:Y:S02]  /*21cc0*/  STL.64 [R1+0x578], R34 ;  /* 0x0005782201007387 */ /* 0x0001e40000100a00 */
[C---:B0-----:R-:W-:Y:S08]  /*21cd0*/  HMMA.16816.F32 R32, R48.reuse, R10, R52 ;  /* 0x0000000a3020723c */ /* 0x041ff00000001834 */
[C---:B--2---:R-:W-:Y:S01]  /*21ce0*/  HMMA.16816.F32 R28, R48.reuse, R18, R36 ;  /* 0x00000012301c723c */ /* 0x044fe20000001824 */
[----:B------:R-:W-:Y:S04]  /*21cf0*/  STL.64 [R1+0x18a0], R18 ;  /* 0x0018a01201007387 */ /* 0x000fe80000100a00 */
[----:B------:R-:W-:Y:S03]  /*21d00*/  STL [R1+0x1898], R16 ;  /* 0x0018981001007387 */ /* 0x000fe60000100800 */
[C---:B----4-:R-:W-:Y:S11]  /*21d10*/  HMMA.16816.F32 R36, R48.reuse, R14, R40 ;  /* 0x0000000e3024723c */ /* 0x050ff60000001828 */
[----:B------:R-:W-:Y:S04]  /*21d20*/  STL.64 [R1+0x560], R28 ;  /* 0x0005601c01007387 */ /* 0x000fe80000100a00 */
[----:B------:R0:W-:Y:S02]  /*21d30*/  STL.64 [R1+0x568], R30 ;  /* 0x0005681e01007387 */ /* 0x0001e40000100a00 */
[----:B0-----:R-:W-:Y:S02]  /*21d40*/  HMMA.16816.F32 R28, R48, R6, R56 ;  /* 0x00000006301c723c */ /* 0x001fe40000001838 */
[----:B------:R-:W-:Y:S04]  /*21d50*/  STL.64 [R1+0x550], R36 ;  /* 0x0005502401007387 */ /* 0x000fe80000100a00 */
[----:B------:R-:W-:Y:S04]  /*21d60*/  STL.64 [R1+0x558], R38 ;  /* 0x0005582601007387 */ /* 0x000fe80000100a00 */
[----:B------:R-:W2:Y:S04]  /*21d70*/  LDL.LU R52, [R1+0x1e0] ;  /* 0x0001e00001347983 */ /* 0x000ea80000300800 */
[----:B------:R-:W-:Y:S04]  /*21d80*/  STL.64 [R1+0x540], R32 ;  /* 0x0005402001007387 */ /* 0x000fe80000100a00 */
[----:B------:R0:W-:Y:S04]  /*21d90*/  STL.64 [R1+0x548], R34 ;  /* 0x0005482201007387 */ /* 0x0001e80000100a00 */
[----:B------:R-:W-:Y:S04]  /*21da0*/  STL.64 [R1+0x450], R28 ;  /* 0x0004501c01007387 */ /* 0x000fe80000100a00 */
[----:B------:R-:W-:Y:S04]  /*21db0*/  STL.64 [R1+0x458], R30 ;  /* 0x0004581e01007387 */ /* 0x000fe80000100a00 */
[----:B------:R-:W2:Y:S04]  /*21dc0*/  LDL.LU R53, [R1+0x1e4] ;  /* 0x0001e40001357983 */ /* 0x000ea80000300800 */
[----:B------:R-:W3:Y:S04]  /*21dd0*/  LDL.LU R54, [R1+0x1e8] ;  /* 0x0001e80001367983 */ /* 0x000ee80000300800 */
[----:B------:R-:W3:Y:S04]  /*21de0*/  LDL.LU R55, [R1+0x1ec] ;  /* 0x0001ec0001377983 */ /* 0x000ee80000300800 */
[----:B---3--:R-:W-:Y:S04]  /*21df0*/  STL.64 [R1+0x18b0], R54 ;  /* 0x0018b03601007387 */ /* 0x008fe80000100a00 */
[----:B--2---:R1:W-:Y:S04]  /*21e00*/  STL.64 [R1+0x18a8], R52 ;  /* 0x0018a83401007387 */ /* 0x0043e80000100a00 */
[----:B------:R-:W2:Y:S04]  /*21e10*/  LDL.LU R48, [R1+0x60] ;  /* 0x0000600001307983 */ /* 0x000ea80000300800 */
[----:B------:R-:W2:Y:S04]  /*21e20*/  LDL.LU R49, [R1+0x64] ;  /* 0x0000640001317983 */ /* 0x000ea80000300800 */
[----:B------:R-:W3:Y:S04]  /*21e30*/  LDL.LU R50, [R1+0x68] ;  /* 0x0000680001327983 */ /* 0x000ee80000300800 */
[----:B------:R-:W3:Y:S01]  /*21e40*/  LDL.LU R51, [R1+0x6c] ;  /* 0x00006c0001337983 */ /* 0x000ee20000300800 */
[----:B0-----:R-:W-:-:S02]  /*21e50*/  IMAD.MOV.U32 R34, RZ, RZ, R20 ;  /* 0x000000ffff227224 */ /* 0x001fc400078e0014 */
[----:B------:R-:W-:Y:S02]  /*21e60*/  IMAD.MOV.U32 R59, RZ, RZ, R21 ;  /* 0x000000ffff3b7224 */ /* 0x000fe400078e0015 */
[----:B------:R-:W-:Y:S02]  /*21e70*/  IMAD.MOV.U32 R58, RZ, RZ, R24 ;  /* 0x000000ffff3a7224 */ /* 0x000fe400078e0018 */
[----:B------:R-:W-:Y:S01]  /*21e80*/  IMAD.MOV.U32 R19, RZ, RZ, R8 ;  /* 0x000000ffff137224 */ /* 0x000fe200078e0008 */
[----:B---3--:R0:W-:Y:S04]  /*21e90*/  STL.64 [R1+0x18c0], R50 ;  /* 0x0018c03201007387 */ /* 0x0081e80000100a00 */
[----:B--2---:R-:W-:Y:S04]  /*21ea0*/  STL.64 [R1+0x18b8], R48 ;  /* 0x0018b83001007387 */ /* 0x004fe80000100a00 */
[----:B------:R-:W2:Y:S04]  /*21eb0*/  LDL.LU R20, [R1+0xb0] ;  /* 0x0000b00001147983 */ /* 0x000ea80000300800 */
[----:B------:R-:W2:Y:S04]  /*21ec0*/  LDL.LU R21, [R1+0xb4] ;  /* 0x0000b40001157983 */ /* 0x000ea80000300800 */
[----:B------:R-:W2:Y:S04]  /*21ed0*/  LDL.LU R22, [R1+0xb8] ;  /* 0x0000b80001167983 */ /* 0x000ea80000300800 */
[----:B------:R-:W2:Y:S04]  /*21ee0*/  LDL.LU R23, [R1+0xbc] ;  /* 0x0000bc0001177983 */ /* 0x000ea80000300800 */
[----:B------:R-:W3:Y:S04]  /*21ef0*/  LDL.LU R24, [R1+0x80] ;  /* 0x0000800001187983 */ /* 0x000ee80000300800 */
[----:B------:R-:W3:Y:S04]  /*21f00*/  LDL.LU R25, [R1+0x84] ;  /* 0x0000840001197983 */ /* 0x000ee80000300800 */
[----:B------:R-:W3:Y:S04]  /*21f10*/  LDL.LU R26, [R1+0x88] ;  /* 0x00008800011a7983 */ /* 0x000ee80000300800 */
[----:B------:R-:W3:Y:S04]  /*21f20*/  LDL.LU R27, [R1+0x8c] ;  /* 0x00008c00011b7983 */ /* 0x000ee80000300800 */
[----:B------:R-:W4:Y:S04]  /*21f30*/  LDL.LU R36, [R1+0xa0] ;  /* 0x0000a00001247983 */ /* 0x000f280000300800 */
[----:B------:R-:W4:Y:S04]  /*21f40*/  LDL.LU R37, [R1+0xa4] ;  /* 0x0000a40001257983 */ /* 0x000f280000300800 */
[----:B------:R-:W4:Y:S04]  /*21f50*/  LDL.LU R38, [R1+0xa8] ;  /* 0x0000a80001267983 */ /* 0x000f280000300800 */
[----:B------:R-:W4:Y:S04]  /*21f60*/  LDL.LU R39, [R1+0xac] ;  /* 0x0000ac0001277983 */ /* 0x000f280000300800 */
[----:B-1----:R-:W3:Y:S04]  /*21f70*/  LDL.LU R52, [R1+0x90] ;  /* 0x0000900001347983 */ /* 0x002ee80000300800 */
[----:B------:R-:W3:Y:S04]  /*21f80*/  LDL.LU R53, [R1+0x94] ;  /* 0x0000940001357983 */ /* 0x000ee80000300800 */
[----:B------:R-:W3:Y:S04]  /*21f90*/  LDL.LU R54, [R1+0x98] ;  /* 0x0000980001367983 */ /* 0x000ee80000300800 */
[----:B------:R-:W3:Y:S04]  /*21fa0*/  LDL.LU R55, [R1+0x9c] ;  /* 0x00009c0001377983 */ /* 0x000ee80000300800 */
[----:B------:R-:W3:Y:S04]  /*21fb0*/  LDL.LU R40, [R1+0x70] ;  /* 0x0000700001287983 */ /* 0x000ee80000300800 */
[----:B------:R-:W3:Y:S04]  /*21fc0*/  LDL.LU R41, [R1+0x74] ;  /* 0x0000740001297983 */ /* 0x000ee80000300800 */
[----:B------:R-:W3:Y:S04]  /*21fd0*/  LDL.LU R42, [R1+0x78] ;  /* 0x00007800012a7983 */ /* 0x000ee80000300800 */
[----:B------:R-:W3:Y:S01]  /*21fe0*/  LDL.LU R43, [R1+0x7c] ;  /* 0x00007c00012b7983 */ /* 0x000ee20000300800 */
[----:B0-----:R-:W-:-:S03]  /*21ff0*/  IMAD.MOV.U32 R51, RZ, RZ, R4 ;  /* 0x000000ffff337224 */ /* 0x001fc600078e0004 */
[----:B------:R0:W-:Y:S01]  /*22000*/  STL.64 [R1+0x1848], R6 ;  /* 0x0018480601007387 */ /* 0x0001e20000100a00 */
[----:B------:R-:W-:-:S03]  /*22010*/  IMAD.MOV.U32 R50, RZ, RZ, R5 ;  /* 0x000000ffff327224 */ /* 0x000fc600078e0005 */
[----:B------:R-:W3:Y:S04]  /*22020*/  LDL.LU R4, [R1+0x1f0] ;  /* 0x0001f00001047983 */ /* 0x000ee80000300800 */
[----:B------:R-:W3:Y:S04]  /*22030*/  LDL.LU R5, [R1+0x1f4] ;  /* 0x0001f40001057983 */ /* 0x000ee80000300800 */
[----:B0-----:R-:W3:Y:S04]  /*22040*/  LDL.LU R6, [R1+0x1f8] ;  /* 0x0001f80001067983 */ /* 0x001ee80000300800 */
[----:B------:R-:W3:Y:S04]  /*22050*/  LDL.LU R7, [R1+0x1fc] ;  /* 0x0001fc0001077983 */ /* 0x000ee80000300800 */
[----:B------:R-:W3:Y:S01]  /*22060*/  LDL R8, [R1+0x127c] ;  /* 0x00127c0001087983 */ /* 0x000ee20000100800 */
[----:B------:R-:W-:-:S02]  /*22070*/  IMAD.MOV.U32 R30, RZ, RZ, R13 ;  /* 0x000000ffff1e7224 */ /* 0x000fc400078e000d */
[----:B------:R-:W-:Y:S02]  /*22080*/  IMAD.MOV.U32 R31, RZ, RZ, R12 ;  /* 0x000000ffff1f7224 */ /* 0x000fe400078e000c */
[----:B------:R-:W-:Y:S01]  /*22090*/  IMAD.MOV.U32 R18, RZ, RZ, R9 ;  /* 0x000000ffff127224 */ /* 0x000fe200078e0009 */
[----:B------:R-:W-:Y:S01]  /*220a0*/  STL.64 [R1+0x1858], R10 ;  /* 0x0018580a01007387 */ /* 0x000fe20000100a00 */
[----:B------:R-:W-:-:S03]  /*220b0*/  IMAD.MOV.U32 R35, RZ, RZ, R17 ;  /* 0x000000ffff237224 */ /* 0x000fc600078e0011 */
[C---:B--2---:R-:W-:Y:S08]  /*220c0*/  HMMA.16816.F32 R28, R44.reuse, R30, R20 ;  /* 0x0000001e2c1c723c */ /* 0x044ff00000001814 */
[C---:B----4-:R-:W-:Y:S08]  /*220d0*/  HMMA.16816.F32 R48, R44.reuse, R50, R36 ;  /* 0x000000322c30723c */ /* 0x050ff00000001824 */
[C---:B---3--:R-:W-:Y:S08]  /*220e0*/  HMMA.16816.F32 R16, R44.reuse, R18, R52 ;  /* 0x000000122c10723c */ /* 0x048ff00000001834 */
[C---:B------:R-:W-:Y:S08]  /*220f0*/  HMMA.16816.F32 R32, R44.reuse, R34, R24 ;  /* 0x000000222c20723c */ /* 0x040ff00000001818 */
[----:B------:R-:W-:Y:S01]  /*22100*/  HMMA.16816.F32 R56, R44, R58, R40 ;  /* 0x0000003a2c38723c */ /* 0x000fe20000001828 */
[----:B------:R-:W-:-:S02]  /*22110*/  IMAD.MOV.U32 R13, RZ, RZ, R30 ;  /* 0x000000ffff0d7224 */ /* 0x000fc400078e001e */
[----:B------:R-:W-:Y:S02]  /*22120*/  IMAD.MOV.U32 R12, RZ, RZ, R28 ;  /* 0x000000ffff0c7224 */ /* 0x000fe400078e001c */
[----:B------:R-:W-:Y:S01]  /*22130*/  IMAD.MOV.U32 R21, RZ, RZ, R31 ;  /* 0x000000ffff157224 */ /* 0x000fe200078e001f */
[----:B------:R0:W-:Y:S04]  /*22140*/  STL [R1+0x1850], R8 ;  /* 0x0018500801007387 */ /* 0x0001e80000100800 */
[----:B0-----:R-:W2:Y:S04]  /*22150*/  LDL.LU R8, [R1+0x200] ;  /* 0x0002000001087983 */ /* 0x001ea80000300800 */
[----:B------:R-:W2:Y:S04]  /*22160*/  LDL.LU R9, [R1+0x204] ;  /* 0x0002040001097983 */ /* 0x000ea80000300800 */
[----:B------:R-:W2:Y:S04]  /*22170*/  LDL.LU R10, [R1+0x208] ;  /* 0x00020800010a7983 */ /* 0x000ea80000300800 */
[----:B------:R-:W2:Y:S04]  /*22180*/  LDL.LU R11, [R1+0x20c] ;  /* 0x00020c00010b7983 */ /* 0x000ea80000300800 */
[----:B------:R-:W3:Y:S04]  /*22190*/  LDL.LU.64 R22, [R1+0x18d8] ;  /* 0x0018d80001167983 */ /* 0x000ee80000300a00 */
[----:B------:R-:W-:Y:S04]  /*221a0*/  STL.64 [R1+0xa50], R28 ;  /* 0x000a501c01007387 */ /* 0x000fe80000100a00 */
[----:B------:R0:W-:Y:S01]  /*221b0*/  STL.64 [R1+0xa58], R30 ;  /* 0x000a581e01007387 */ /* 0x0001e20000100a00 */
[----:B------:R-:W-:-:S02]  /*221c0*/  IMAD.MOV.U32 R20, RZ, RZ, R29 ;  /* 0x000000ffff147224 */ /* 0x000fc400078e001d */
[----:B------:R-:W-:Y:S01]  /*221d0*/  IMAD.MOV.U32 R37, RZ, RZ, R51 ;  /* 0x000000ffff257224 */ /* 0x000fe200078e0033 */
[----:B0-----:R-:W2:Y:S04]  /*221e0*/  LDL.LU.64 R30, [R1+0x18d0] ;  /* 0x0018d000011e7983 */ /* 0x001ea80000300a00 */
[----:B------:R-:W-:Y:S04]  /*221f0*/  STL.64 [R1+0x1868], R14 ;  /* 0x0018680e01007387 */ /* 0x000fe80000100a00 */
[----:B------:R0:W-:Y:S01]  /*22200*/  STL.64 [R1+0x1860], R12 ;  /* 0x0018600c01007387 */ /* 0x0001e20000100a00 */
[----:B------:R-:W-:-:S02]  /*22210*/  IMAD.MOV.U32 R29, RZ, RZ, R50 ;  /* 0x000000ffff1d7224 */ /* 0x000fc400078e0032 */
[----:B------:R-:W-:Y:S02]  /*22220*/  IMAD.MOV.U32 R36, RZ, RZ, R49 ;  /* 0x000000ffff247224 */ /* 0x000fe400078e0031 */
[----:B------:R-:W-:Y:S01]  /*22230*/  IMAD.MOV.U32 R28, RZ, RZ, R48 ;  /* 0x000000ffff1c7224 */ /* 0x000fe200078e0030 */
[----:B0-----:R-:W4:Y:S04]  /*22240*/  LDL.LU R12, [R1+0x210] ;  /* 0x00021000010c7983 */ /* 0x001f280000300800 */
[----:B------:R-:W4:Y:S04]  /*22250*/  LDL.LU R13, [R1+0x214] ;  /* 0x00021400010d7983 */ /* 0x000f280000300800 */
[----:B------:R-:W4:Y:S04]  /*22260*/  LDL.LU R14, [R1+0x218] ;  /* 0x00021800010e7983 */ /* 0x000f280000300800 */
[----:B------:R-:W4:Y:S04]  /*22270*/  LDL.LU R15, [R1+0x21c] ;  /* 0x00021c00010f7983 */ /* 0x000f280000300800 */
[----:B------:R-:W2:Y:S04]  /*22280*/  LDL.LU.64 R38, [R1+0x18c8] ;  /* 0x0018c80001267983 */ /* 0x000ea80000300a00 */
[----:B------:R-:W-:Y:S04]  /*22290*/  STL.64 [R1+0xa30], R48 ;  /* 0x000a303001007387 */ /* 0x000fe80000100a00 */
[----:B------:R0:W-:Y:S04]  /*222a0*/  STL.64 [R1+0xa38], R50 ;  /* 0x000a383201007387 */ /* 0x0001e80000100a00 */
[----:B0-----:R-:W2:Y:S04]  /*222b0*/  LDL.LU.64 R50, [R1+0x18c0] ;  /* 0x0018c00001327983 */ /* 0x001ea80000300a00 */
[----:B------:R-:W2:Y:S04]  /*222c0*/  LDL.LU.64 R48, [R1+0x18b8] ;  /* 0x0018b80001307983 */ /* 0x000ea80000300a00 */
[----:B------:R-:W3:Y:S04]  /*222d0*/  LDL.LU.64 R54, [R1+0x18b0] ;  /* 0x0018b00001367983 */ /* 0x000ee80000300a00 */
[----:B------:R-:W3:Y:S04]  /*222e0*/  LDL.LU.64 R52, [R1+0x18a8] ;  /* 0x0018a80001347983 */ /* 0x000ee80000300a00 */
[----:B------:R-:W-:Y:S04]  /*222f0*/  STL.64 [R1+0xa10], R16 ;  /* 0x000a101001007387 */ /* 0x000fe80000100a00 */
[----:B------:R0:W-:Y:S04]  /*22300*/  STL.64 [R1+0xa18], R18 ;  /* 0x000a181201007387 */ /* 0x0001e80000100a00 */
[----:B0-----:R-:W2:Y:S04]  /*22310*/  LDL.LU.64 R18, [R1+0x18a0] ;  /* 0x0018a00001127983 */ /* 0x001ea80000300a00 */
[----:B------:R-:W2:Y:S04]  /*22320*/  LDL.LU R16, [R1+0x1898] ;  /* 0x0018980001107983 */ /* 0x000ea80000300800 */
[----:B------:R-:W2:Y:S04]  /*22330*/  LDL.LU.64 R26, [R1+0x1890] ;  /* 0x00189000011a7983 */ /* 0x000ea80000300a00 */
[----:B------:R-:W-:Y:S04]  /*22340*/  STL.64 [R1+0x9f0], R32 ;  /* 0x0009f02001007387 */ /* 0x000fe80000100a00 */
[----:B------:R0:W-:Y:S04]  /*22350*/  STL.64 [R1+0x9f8], R34 ;  /* 0x0009f82201007387 */ /* 0x0001e80000100a00 */
[----:B0-----:R-:W4:Y:S04]  /*22360*/  LDL.LU.64 R34, [R1+0x1888] ;  /* 0x0018880001227983 */ /* 0x001f280000300a00 */
[----:B------:R-:W2:Y:S04]  /*22370*/  LDL.LU.64 R42, [R1+0x1880] ;  /* 0x00188000012a7983 */ /* 0x000ea80000300a00 */
[----:B------:R-:W-:Y:S04]  /*22380*/  STL.64 [R1+0x9c0], R56 ;  /* 0x0009c03801007387 */ /* 0x000fe80000100a00 */
[----:B------:R0:W-:Y:S04]  /*22390*/  STL.64 [R1+0x9c8], R58 ;  /* 0x0009c83a01007387 */ /* 0x0001e80000100a00 */
[----:B0-----:R-:W2:Y:S04]  /*223a0*/  LDL.LU.64 R58, [R1+0x1878] ;  /* 0x00187800013a7983 */ /* 0x001ea80000300a00 */
[----:B------:R-:W3:Y:S01]  /*223b0*/  LDL.LU.64 R56, [R1+0x1870] ;  /* 0x0018700001387983 */ /* 0x000ee20000300a00 */
[----:B--2---:R-:W-:Y:S03]  /*223c0*/  HMMA.16816.F32 R48, R44, R58, R48 ;  /* 0x0000003a2c30723c */ /* 0x004fe60000001830 */
[----:B------:R-:W-:Y:S04]  /*223d0*/  STL.64 [R1+0x17f8], R58 ;  /* 0x0017f83a01007387 */ /* 0x000fe80000100a00 */
[----:B---3--:R0:W-:-:S12]  /*223e0*/  STL.64 [R1+0x17f0], R56 ;  /* 0x0017f03801007387 */ /* 0x0081d80000100a00 */
[----:B------:R-:W-:Y:S04]  /*223f0*/  STL.64 [R1+0x9b0], R48 ;  /* 0x0009b03001007387 */ /* 0x000fe80000100a00 */
[----:B------:R-:W-:Y:S04]  /*22400*/  STL.64 [R1+0x9b8], R50 ;  /* 0x0009b83201007387 */ /* 0x000fe80000100a00 */
[----:B------:R-:W1:Y:S04]  /*22410*/  LDSM.16.MT88.4 R48, [R16+UR5+0x1080] ;  /* 0x001080051030783b */ /* 0x000e680008004200 */
[----:B0-----:R-:W2:Y:S04]  /*22420*/  LDL.LU R56, [R1+0x220] ;  /* 0x0002200001387983 */ /* 0x001ea80000300800 */
[----:B------:R-:W2:Y:S04]  /*22430*/  LDL.LU R57, [R1+0x224] ;  /* 0x0002240001397983 */ /* 0x000ea80000300800 */
[----:B------:R-:W2:Y:S04]  /*22440*/  LDL.LU R58, [R1+0x228] ;  /* 0x00022800013a7983 */ /* 0x000ea80000300800 */
[----:B------:R-:W2:Y:S04]  /*22450*/  LDL.LU R59, [R1+0x22c] ;  /* 0x00022c00013b7983 */ /* 0x000ea80000300800 */
[----:B-1----:R-:W-:Y:S04]  /*22460*/  STL.64 [R1+0x1798], R50 ;  /* 0x0017983201007387 */ /* 0x002fe80000100a00 */
[----:B------:R0:W-:Y:S04]  /*22470*/  STL.64 [R1+0x1790], R48 ;  /* 0x0017903001007387 */ /* 0x0001e80000100a00 */
[----:B0-----:R-:W3:Y:S04]  /*22480*/  LDL.LU R48, [R1+0x230] ;  /* 0x0002300001307983 */ /* 0x001ee80000300800 */
[----:B------:R-:W3:Y:S04]  /*22490*/  LDL.LU R49, [R1+0x234] ;  /* 0x0002340001317983 */ /* 0x000ee80000300800 */
[----:B------:R-:W3:Y:S04]  /*224a0*/  LDL.LU R50, [R1+0x238] ;  /* 0x0002380001327983 */ /* 0x000ee80000300800 */
[----:B------:R-:W3:Y:S04]  /*224b0*/  LDL.LU R51, [R1+0x23c] ;  /* 0x00023c0001337983 */ /* 0x000ee80000300800 */
[----:B------:R2:W-:Y:S01]  /*224c0*/  STL.64 [R1+0x1800], R42 ;  /* 0x0018002a01007387 */ /* 0x0005e20000100a00 */
[C---:B----4-:R-:W-:Y:S08]  /*224d0*/  HMMA.16816.F32 R12, R44.reuse, R34, R12 ;  /* 0x000000222c0c723c */ /* 0x050ff0000000180c */
[C---:B------:R-:W-:Y:S08]  /*224e0*/  HMMA.16816.F32 R8, R44.reuse, R30, R8 ;  /* 0x0000001e2c08723c */ /* 0x040ff00000001808 */
[C---:B---3--:R-:W-:Y:S08]  /*224f0*/  HMMA.16816.F32 R48, R44.reuse, R42, R48 ;  /* 0x0000002a2c30723c */ /* 0x048ff00000001830 */
[C---:B--2---:R-:W-:Y:S11]  /*22500*/  HMMA.16816.F32 R40, R44.reuse, R38, R56 ;  /* 0x000000262c28723c */ /* 0x044ff60000001838 */
[----:B------:R-:W-:Y:S04]  /*22510*/  STL.64 [R1+0x9a0], R48 ;  /* 0x0009a03001007387 */ /* 0x000fe80000100a00 */
        /* <DEDUP_REMOVED lines=11> */
[----:B------:R0:W-:Y:S02]  /*225d0*/  STL.64 [R1+0x978], R10 ;  /* 0x0009780a01007387 */ /* 0x0001e40000100a00 */
[C---:B0-----:R-:W-:Y:S08]  /*225e0*/  HMMA.16816.F32 R8, R44.reuse, R26, R4 ;  /* 0x0000001a2c08723c */ /* 0x041ff00000001804 */
[C---:B------:R-:W-:Y:S01]  /*225f0*/  HMMA.16816.F32 R4, R44.reuse, R22, R52 ;  /* 0x000000162c04723c */ /* 0x040fe20000001834 */
[----:B------:R-:W-:Y:S10]  /*22600*/  STL.64 [R1+0x17e0], R26 ;  /* 0x0017e01a01007387 */ /* 0x000ff40000100a00 */
[----:B------:R0:W-:Y:S04]  /*22610*/  STL.64 [R1+0x960], R8 ;  /* 0x0009600801007387 */ /* 0x0001e80000100a00 */
[----:B------:R1:W-:Y:S04]  /*22620*/  STL.64 [R1+0x968], R10 ;  /* 0x0009680a01007387 */ /* 0x0003e80000100a00 */
[----:B------:R-:W2:Y:S04]  /*22630*/  LDL.LU R40, [R1+0x510] ;  /* 0x0005100001287983 */ /* 0x000ea80000300800 */
[----:B------:R3:W-:Y:S04]  /*22640*/  STL.64 [R1+0x950], R4 ;  /* 0x0009500401007387 */ /* 0x0007e80000100a00 */
[----:B------:R4:W-:Y:S04]  /*22650*/  STL.64 [R1+0x958], R6 ;  /* 0x0009580601007387 */ /* 0x0009e80000100a00 */
        /* <DEDUP_REMOVED lines=11> */
[----:B0-----:R-:W2:Y:S04]  /*22710*/  LDL.LU R8, [R1+0x1c0] ;  /* 0x0001c00001087983 */ /* 0x001ea80000300800 */
[----:B------:R-:W2:Y:S04]  /*22720*/  LDL.LU R9, [R1+0x1c4] ;  /* 0x0001c40001097983 */ /* 0x000ea80000300800 */
[----:B-1----:R-:W2:Y:S04]  /*22730*/  LDL.LU R10, [R1+0x1c8] ;  /* 0x0001c800010a7983 */ /* 0x002ea80000300800 */
[----:B------:R-:W2:Y:S04]  /*22740*/  LDL.LU R11, [R1+0x1cc] ;  /* 0x0001cc00010b7983 */ /* 0x000ea80000300800 */
[----:B---3--:R-:W3:Y:S04]  /*22750*/  LDL.LU R4, [R1+0x1b0] ;  /* 0x0001b00001047983 */ /* 0x008ee80000300800 */
[----:B------:R-:W3:Y:S04]  /*22760*/  LDL.LU R5, [R1+0x1b4] ;  /* 0x0001b40001057983 */ /* 0x000ee80000300800 */
[----:B----4-:R-:W3:Y:S04]  /*22770*/  LDL.LU R6, [R1+0x1b8] ;  /* 0x0001b80001067983 */ /* 0x010ee80000300800 */
[----:B------:R-:W3:Y:S04]  /*22780*/  LDL.LU R7, [R1+0x1bc] ;  /* 0x0001bc0001077983 */ /* 0x000ee80000300800 */
[----:B--2---:R0:W-:Y:S04]  /*22790*/  STL.64 [R1+0x1830], R42 ;  /* 0x0018302a01007387 */ /* 0x0041e80000100a00 */
[----:B------:R-:W-:Y:S01]  /*227a0*/  STL.64 [R1+0x1828], R40 ;  /* 0x0018282801007387 */ /* 0x000fe20000100a00 */
[C---:B------:R-:W-:Y:S03]  /*227b0*/  HMMA.16816.F32 R12, R44.reuse, R18, R12 ;  /* 0x000000122c0c723c */ /* 0x040fe6000000180c */
[----:B0-----:R-:W2:Y:S04]  /*227c0*/  LDL.64 R42, [R1+0x48] ;  /* 0x00004800012a7983 */ /* 0x001ea80000100a00 */
[----:B------:R-:W4:Y:S04]  /*227d0*/  LDL.LU R28, [R1+0x520] ;  /* 0x00052000011c7983 */ /* 0x000f280000300800 */
[----:B------:R-:W4:Y:S04]  /*227e0*/  LDL.LU R29, [R1+0x524] ;  /* 0x00052400011d7983 */ /* 0x000f280000300800 */
[----:B------:R-:W4:Y:S04]  /*227f0*/  LDL.LU R30, [R1+0x528] ;  /* 0x00052800011e7983 */ /* 0x000f280000300800 */
[----:B------:R-:W4:Y:S04]  /*22800*/  LDL.LU R31, [R1+0x52c] ;  /* 0x00052c00011f7983 */ /* 0x000f280000300800 */
[----:B------:R-:W4:Y:S04]  /*22810*/  LDL.64 R38, [R1+0x38] ;  /* 0x0000380001267983 */ /* 0x000f280000100a00 */
[----:B------:R-:W2:Y:S04]  /*22820*/  LDL.64 R58, [R1+0x28] ;  /* 0x00002800013a7983 */ /* 0x000ea80000100a00 */
[----:B------:R-:W2:Y:S04]  /*22830*/  LDL.64 R26, [R1+0x8] ;  /* 0x00000800011a7983 */ /* 0x000ea80000100a00 */
        /* <DEDUP_REMOVED lines=8> */
[----:B------:R-:W-:Y:S04]  /*228c0*/  STL.64 [R1+0x17d8], R22 ;  /* 0x0017d81601007387 */ /* 0x000fe80000100a00 */
[----:B------:R0:W-:Y:S04]  /*228d0*/  STL.64 [R1+0x17d0], R20 ;  /* 0x0017d01401007387 */ /* 0x0001e80000100a00 */
[----:B0-----:R-:W2:Y:S04]  /*228e0*/  LDL.LU R20, [R1+0x4f0] ;  /* 0x0004f00001147983 */ /* 0x001ea80000300800 */
[----:B------:R-:W2:Y:S04]  /*228f0*/  LDL.LU R21, [R1+0x4f4] ;  /* 0x0004f40001157983 */ /* 0x000ea80000300800 */
[----:B------:R-:W2:Y:S04]  /*22900*/  LDL.LU R22, [R1+0x4f8] ;  /* 0x0004f80001167983 */ /* 0x000ea80000300800 */
[----:B------:R-:W2:Y:S04]  /*22910*/  LDL.LU R23, [R1+0x4fc] ;  /* 0x0004fc0001177983 */ /* 0x000ea80000300800 */
[----:B------:R-:W-:Y:S04]  /*22920*/  STL.64 [R1+0x940], R12 ;  /* 0x0009400c01007387 */ /* 0x000fe80000100a00 */
[----:B------:R0:W-:Y:S04]  /*22930*/  STL.64 [R1+0x948], R14 ;  /* 0x0009480e01007387 */ /* 0x0001e80000100a00 */
[----:B0-----:R-:W2:Y:S04]  /*22940*/  LDL.LU.64 R14, [R1+0x1868] ;  /* 0x00186800010e7983 */ /* 0x001ea80000300a00 */
[----:B------:R-:W3:Y:S04]  /*22950*/  LDL.LU.64 R12, [R1+0x1860] ;  /* 0x00186000010c7983 */ /* 0x000ee80000300a00 */
[----:B------:R0:W-:Y:S04]  /*22960*/  STL.64 [R1+0x17c8], R18 ;  /* 0x0017c81201007387 */ /* 0x0001e80000100a00 */
[----:B0-----:R-:W3:Y:S01]  /*22970*/  LDL.64 R18, [R1+0x18] ;  /* 0x0000180001127983 */ /* 0x001ee20000100a00 */
[----:B--2---:R-:W-:-:S15]  /*22980*/  HMMA.16816.F32 R8, R44, R14, R8 ;  /* 0x0000000e2c08723c */ /* 0x004fde0000001808 */
[----:B------:R-:W-:-:S04]  /*22990*/  NOP ;  /* 0x0000000000007918 */ /* 0x000fc80000000000 */
[----:B------:R-:W-:Y:S04]  /*229a0*/  STL.64 [R1+0x930], R8 ;  /* 0x0009300801007387 */ /* 0x000fe80000100a00 */
[----:B------:R0:W-:Y:S04]  /*229b0*/  STL.64 [R1+0x938], R10 ;  /* 0x0009380a01007387 */ /* 0x0001e80000100a00 */
[----:B0-----:R-:W2:Y:S04]  /*229c0*/  LDL.LU.64 R10, [R1+0x1858] ;  /* 0x00185800010a7983 */ /* 0x001ea80000300a00 */
[----:B------:R-:W4:Y:S04]  /*229d0*/  LDL.LU R8, [R1+0x1850] ;  /* 0x0018500001087983 */ /* 0x000f280000300800 */
[----:B------:R-:W-:Y:S04]  /*229e0*/  STL.64 [R1+0x17c0], R14 ;  /* 0x0017c00e01007387 */ /* 0x000fe80000100a00 */
[----:B---3--:R0:W-:Y:S04]  /*229f0*/  STL.64 [R1+0x17b8], R12 ;  /* 0x0017b80c01007387 */ /* 0x0081e80000100a00 */
[----:B0-----:R-:W3:Y:S04]  /*22a00*/  LDL.LU R12, [R1+0x530] ;  /* 0x00053000010c7983 */ /* 0x001ee80000300800 */
[----:B------:R-:W3:Y:S04]  /*22a10*/  LDL.LU R13, [R1+0x534] ;  /* 0x00053400010d7983 */ /* 0x000ee80000300800 */
[----:B------:R-:W3:Y:S04]  /*22a20*/  LDL.LU R14, [R1+0x538] ;  /* 0x00053800010e7983 */ /* 0x000ee80000300800 */
[----:B------:R-:W3:Y:S01]  /*22a30*/  LDL.LU R15, [R1+0x53c] ;  /* 0x00053c00010f7983 */ /* 0x000ee20000300800 */
[----:B--2---:R-:W-:-:S15]  /*22a40*/  HMMA.16816.F32 R4, R44, R10, R4 ;  /* 0x0000000a2c04723c */ /* 0x004fde0000001804 */
[----:B------:R-:W-:-:S04]  /*22a50*/  NOP ;  /* 0x0000000000007918 */ /* 0x000fc80000000000 */
[----:B------:R-:W-:Y:S04]  /*22a60*/  STL.64 [R1+0x920], R4 ;  /* 0x0009200401007387 */ /* 0x000fe80000100a00 */
[----:B------:R0:W-:Y:S04]  /*22a70*/  STL.64 [R1+0x928], R6 ;  /* 0x0009280601007387 */ /* 0x0001e80000100a00 */
[----:B0-----:R-:W2:Y:S02]  /*22a80*/  LDL.LU.64 R6, [R1+0x1848] ;  /* 0x0018480001067983 */ /* 0x001ea40000300a00 */
[----:B--2---:R-:W-:Y:S02]  /*22a90*/  HMMA.16816.F32 R44, R44, R6, R52 ;  /* 0x000000062c2c723c */ /* 0x004fe40000001834 */
[----:B------:R-:W3:Y:S04]  /*22aa0*/  LDL.LU.64 R54, [R1+0x1840] ;  /* 0x0018400001367983 */ /* 0x000ee80000300a00 */
[----:B------:R-:W3:Y:S01]  /*22ab0*/  LDL.LU.64 R52, [R1+0x1838] ;  /* 0x0018380001347983 */ /* 0x000ee20000300a00 */
[----:B------:R-:W-:-:S12]  /*22ac0*/  IMAD.MOV.U32 R9, RZ, RZ, R43 ;  /* 0x000000ffff097224 */ /* 0x000fd800078e002b */
[----:B------:R0:W-:Y:S04]  /*22ad0*/  STL.64 [R1+0x900], R44 ;  /* 0x0009002c01007387 */ /* 0x0001e80000100a00 */
[----:B------:R1:W-:Y:S04]  /*22ae0*/  STL.64 [R1+0x908], R46 ;  /* 0x0009082e01007387 */ /* 0x0003e80000100a00 */
[----:B0-----:R-:W2:Y:S04]  /*22af0*/  LDL.LU R44, [R1+0x500] ;  /* 0x00050000012c7983 */ /* 0x001ea80000300800 */
[----:B------:R-:W2:Y:S04]  /*22b00*/  LDL.LU R45, [R1+0x504] ;  /* 0x00050400012d7983 */ /* 0x000ea80000300800 */
[----:B-1----:R-:W2:Y:S04]  /*22b10*/  LDL.LU R46, [R1+0x508] ;  /* 0x00050800012e7983 */ /* 0x002ea80000300800 */
[----:B------:R-:W2:Y:S01]  /*22b20*/  LDL.LU R47, [R1+0x50c] ;  /* 0x00050c00012f7983 */ /* 0x000ea20000300800 */
[----:B---3--:R-:W-:-:S15]  /*22b30*/  HMMA.16816.F32 R12, R52, R42, R12 ;  /* 0x0000002a340c723c */ /* 0x008fde000000180c */
[----:B------:R-:W-:-:S04]  /*22b40*/  NOP ;  /* 0x0000000000007918 */ /* 0x000fc80000000000 */
[----:B------:R0:W-:Y:S04]  /*22b50*/  STL.64 [R1+0x530], R12 ;  /* 0x0005300c01007387 */ /* 0x0001e80000100a00 */
[----:B------:R1:W-:Y:S01]  /*22b60*/  STL.64 [R1+0x538], R14 ;  /* 0x0005380e01007387 */ /* 0x0003e20000100a00 */
[----:B0-----:R-:W-:-:S03]  /*22b70*/  IMAD.MOV.U32 R12, RZ, RZ, R42 ;  /* 0x000000ffff0c7224 */ /* 0x001fc600078e002a */
[----:B------:R-:W3:Y:S04]  /*22b80*/  LDL.LU.64 R42, [R1+0x1830] ;  /* 0x00183000012a7983 */ /* 0x000ee80000300a00 */
[----:B------:R-:W3:Y:S01]  /*22b90*/  LDL.LU.64 R40, [R1+0x1828] ;  /* 0x0018280001287983 */ /* 0x000ee20000300a00 */
[----:B----4-:R-:W-:Y:S01]  /*22ba0*/  HMMA.16816.F32 R28, R52, R38, R28 ;  /* 0x00000026341c723c */ /* 0x010fe2000000181c */
[----:B-1----:R-:W-:Y:S02]  /*22bb0*/  IMAD.MOV.U32 R14, RZ, RZ, R38 ;  /* 0x000000ffff0e7224 */ /* 0x002fe400078e0026 */
[----:B------:R-:W-:Y:S02]  /*22bc0*/  IMAD.MOV.U32 R13, RZ, RZ, R39 ;  /* 0x000000ffff0d7224 */ /* 0x000fe400078e0027 */
[----:B------:R-:W-:-:S02]  /*22bd0*/  IMAD.MOV.U32 R5, RZ, RZ, R58 ;  /* 0x000000ffff057224 */ /* 0x000fc400078e003a */
[----:B------:R-:W-:-:S12]  /*22be0*/  IMAD.MOV.U32 R4, RZ, RZ, R59 ;  /* 0x000000ffff047224 */ /* 0x000fd800078e003b */
[----:B------:R-:W-:Y:S04]  /*22bf0*/  STL.64 [R1+0x520], R28 ;  /* 0x0005201c01007387 */ /* 0x000fe80000100a00 */
[----:B------:R0:W-:Y:S04]  /*22c00*/  STL.64 [R1+0x528], R30 ;  /* 0x0005281e01007387 */ /* 0x0001e80000100a00 */
[----:B0-----:R-:W4:Y:S04]  /*22c10*/  LDL.LU.64 R30, [R1+0x1820] ;  /* 0x00182000011e7983 */ /* 0x001f280000300a00 */
[----:B------:R-:W2:Y:S04]  /*22c20*/  LDL.LU.64 R28, [R1+0x1818] ;  /* 0x00181800011c7983 */ /* 0x000ea80000300a00 */
[----:B------:R-:W2:Y:S04]  /*22c30*/  LDL.LU.64 R38, [R1+0x1810] ;  /* 0x0018100001267983 */ /* 0x000ea80000300a00 */
[----:B------:R-:W2:Y:S01]  /*22c40*/  LDL.LU.64 R36, [R1+0x1808] ;  /* 0x0018080001247983 */ /* 0x000ea20000300a00 */
[----:B---3--:R-:W-:-:S15]  /*22c50*/  HMMA.16816.F32 R40, R52, R58, R40 ;  /* 0x0000003a3428723c */ /* 0x008fde0000001828 */
[----:B------:R-:W-:-:S04]  /*22c60*/  NOP ;  /* 0x0000000000007918 */ /* 0x000fc80000000000 */
[----:B------:R-:W-:Y:S04]  /*22c70*/  STL.64 [R1+0x510], R40 ;  /* 0x0005102801007387 */ /* 0x000fe80000100a00 */
[----:B------:R0:W-:Y:S04]  /*22c80*/  STL.64 [R1+0x518], R42 ;  /* 0x0005182a01007387 */ /* 0x0001e80000100a00 */
[----:B0-----:R-:W3:Y:S04]  /*22c90*/  LDL.LU.64 R42, [R1+0x1800] ;  /* 0x00180000012a7983 */ /* 0x001ee80000300a00 */
[----:B------:R-:W3:Y:S04]  /*22ca0*/  LDL.LU.64 R58, [R1+0x17f8] ;  /* 0x0017f800013a7983 */ /* 0x000ee80000300a00 */
[----:B------:R-:W4:Y:S04]  /*22cb0*/  LDL.LU.64 R56, [R1+0x17f0] ;  /* 0x0017f00001387983 */ /* 0x000f280000300a00 */
[----:B------:R-:W-:Y:S04]  /*22cc0*/  STL.64 [R1+0x17a8], R6 ;  /* 0x0017a80601007387 */ /* 0x000fe80000100a00 */
[----:B------:R0:W-:Y:S01]  /*22cd0*/  STL.64 [R1+0x17a0], R4 ;  /* 0x0017a00401007387 */ /* 0x0001e20000100a00 */
[----:B--2---:R-:W-:Y:S01]  /*22ce0*/  HMMA.16816.F32 R44, R52, R18, R44 ;  /* 0x00000012342c723c */ /* 0x004fe2000000182c */
[----:B0-----:R-:W-:-:S02]  /*22cf0*/  IMAD.MOV.U32 R5, RZ, RZ, R18 ;  /* 0x000000ffff057224 */ /* 0x001fc400078e0012 */
[----:B------:R-:W-:-:S05]  /*22d00*/  IMAD.MOV.U32 R4, RZ, RZ, R19 ;  /* 0x000000ffff047224 */ /* 0x000fca00078e0013 */
[----:B------:R-:W-:Y:S11]  /*22d10*/  HMMA.16816.F32 R16, R52, R26, R20 ;  /* 0x0000001a3410723c */ /* 0x000ff60000001814 */
[----:B------:R-:W-:Y:S04]  /*22d20*/  STL.64 [R1+0x500], R44 ;  /* 0x0005002c01007387 */ /* 0x000fe80000100a00 */
[----:B------:R-:W-:Y:S04]  /*22d30*/  STL.64 [R1+0x508], R46 ;  /* 0x0005082e01007387 */ /* 0x000fe80000100a00 */
[----:B------:R-:W0:Y:S04]  /*22d40*/  LDSM.16.MT88.4 R44, [R8+UR5+0x1000] ;  /* 0x00100005082c783b */ /* 0x000e280008004200 */
[----:B------:R-:W-:Y:S04]  /*22d50*/  STL.64 [R1+0x4f0], R16 ;  /* 0x0004f01001007387 */ /* 0x000fe80000100a00 */
[----:B------:R3:W-:Y:S01]  /*22d60*/  STL.64 [R1+0x4f8], R18 ;  /* 0x0004f81201007387 */ /* 0x0007e20000100a00 */
[----:B------:R-:W-:-:S02]  /*22d70*/  IMAD.MOV.U32 R7, RZ, RZ, R26 ;  /* 0x000000ffff077224 */ /* 0x000fc400078e001a */
[----:B------:R-:W-:Y:S01]  /*22d80*/  IMAD.MOV.U32 R6, RZ, RZ, R27 ;  /* 0x000000ffff067224 */ /* 0x000fe200078e001b */
[----:B---3--:R-:W-:Y:S01]  /*22d90*/  HMMA.16816.F32 R16, R52, R58, R32 ;  /* 0x0000003a3410723c */ /* 0x008fe20000001820 */
[----:B------:R-:W-:Y:S04]  /*22da0*/  STL.64 [R1+0x1720], R58 ;  /* 0x0017203a01007387 */ /* 0x000fe80000100a00 */
[----:B----4-:R-:W-:-:S14]  /*22db0*/  STL.64 [R1+0x1718], R56 ;  /* 0x0017183801007387 */ /* 0x010fdc0000100a00 */
[----:B------:R-:W-:Y:S04]  /*22dc0*/  STL.64 [R1+0x4e0], R16 ;  /* 0x0004e01001007387 */ /* 0x000fe80000100a00 */
[----:B------:R1:W-:Y:S02]  /*22dd0*/  STL.64 [R1+0x4e8], R18 ;  /* 0x0004e81201007387 */ /* 0x0003e40000100a00 */
[----:B-1----:R-:W-:Y:S01]  /*22de0*/  HMMA.16816.F32 R16, R52, R42, R48 ;  /* 0x0000002a3410723c */ /* 0x002fe20000001830 */
[----:B------:R-:W-:Y:S02]  /*22df0*/  IMAD.MOV.U32 R58, RZ, RZ, R7 ;  /* 0x000000ffff3a7224 */ /* 0x000fe400078e0007 */
[----:B------:R-:W-:Y:S01]  /*22e00*/  IMAD.MOV.U32 R59, RZ, RZ, R6 ;  /* 0x000000ffff3b7224 */ /* 0x000fe200078e0006 */
[----:B0-----:R-:W-:Y:S04]  /*22e10*/  STL.64 [R1+0x16f8], R46 ;  /* 0x0016f82e01007387 */ /* 0x001fe80000100a00 */
[----:B------:R-:W-:Y:S11]  /*22e20*/  STL.64 [R1+0x16f0], R44 ;  /* 0x0016f02c01007387 */ /* 0x000ff60000100a00 */
[----:B------:R-:W-:Y:S04]  /*22e30*/  STL.64 [R1+0x790], R16 ;  /* 0x0007901001007387 */ /* 0x000fe80000100a00 */
[----:B------:R-:W-:Y:S04]  /*22e40*/  STL.64 [R1+0x798], R18 ;  /* 0x0007981201007387 */ /* 0x000fe80000100a00 */
[----:B------:R-:W-:Y:S04]  /*22e50*/  STL.64 [R1+0x1738], R58 ;  /* 0x0017383a01007387 */ /* 0x000fe80000100a00 */
[----:B------:R0:W-:Y:S04]  /*22e60*/  STL.64 [R1+0x1710], R42 ;  /* 0x0017102a01007387 */ /* 0x0001e80000100a00 */
[----:B------:R-:W2:Y:S04]  /*22e70*/  LDL.LU R40, [R1+0x150] ;  /* 0x0001500001287983 */ /* 0x000ea80000300800 */
[----:B------:R-:W2:Y:S04]  /*22e80*/  LDL.LU R41, [R1+0x154] ;  /* 0x0001540001297983 */ /* 0x000ea80000300800 */
[----:B0-----:R-:W3:Y:S04]  /*22e90*/  LDL.LU R42, [R1+0x158] ;  /* 0x00015800012a7983 */ /* 0x001ee80000300800 */
[----:B------:R-:W3:Y:S01]  /*22ea0*/  LDL.LU R43, [R1+0x15c] ;  /* 0x00015c00012b7983 */ /* 0x000ee20000300800 */
[----:B------:R-:W-:-:S02]  /*22eb0*/  IMAD.MOV.U32 R58, RZ, RZ, R5 ;  /* 0x000000ffff3a7224 */ /* 0x000fc400078e0005 */
[----:B------:R-:W-:-:S05]  /*22ec0*/  IMAD.MOV.U32 R59, RZ, RZ, R4 ;  /* 0x000000ffff3b7224 */ /* 0x000fca00078e0004 */
[----:B------:R-:W-:Y:S04]  /*22ed0*/  STL.64 [R1+0x1750], R58 ;  /* 0x0017503a01007387 */ /* 0x000fe80000100a00 */
[----:B---3--:R-:W-:Y:S04]  /*22ee0*/  STL.64 [R1+0x1730], R42 ;  /* 0x0017302a01007387 */ /* 0x008fe80000100a00 */
[----:B--2---:R0:W-:Y:S04]  /*22ef0*/  STL.64 [R1+0x1728], R40 ;  /* 0x0017282801007387 */ /* 0x0041e80000100a00 */
[----:B0-----:R-:W2:Y:S04]  /*22f00*/  LDL.LU R40, [R1+0x160] ;  /* 0x0001600001287983 */ /* 0x001ea80000300800 */
[----:B------:R-:W2:Y:S04]  /*22f10*/  LDL.LU R41, [R1+0x164] ;  /* 0x0001640001297983 */ /* 0x000ea80000300800 */
[----:B------:R-:W3:Y:S04]  /*22f20*/  LDL.LU R42, [R1+0x168] ;  /* 0x00016800012a7983 */ /* 0x000ee80000300800 */
[----:B------:R-:W3:Y:S04]  /*22f30*/  LDL.LU R43, [R1+0x16c] ;  /* 0x00016c00012b7983 */ /* 0x000ee80000300800 */
[----:B------:R-:W4:Y:S04]  /*22f40*/  LDL.LU R56, [R1+0x180] ;  /* 0x0001800001387983 */ /* 0x000f280000300800 */
[----:B------:R-:W4:Y:S04]  /*22f50*/  LDL.LU R57, [R1+0x184] ;  /* 0x0001840001397983 */ /* 0x000f280000300800 */
[----:B------:R-:W2:Y:S04]  /*22f60*/  LDL.LU R58, [R1+0x188] ;  /* 0x00018800013a7983 */ /* 0x000ea80000300800 */
[----:B------:R-:W2:Y:S04]  /*22f70*/  LDL.LU R59, [R1+0x18c] ;  /* 0x00018c00013b7983 */ /* 0x000ea80000300800 */
[----:B--2---:R0:W-:Y:S04]  /*22f80*/  STL.64 [R1+0x1760], R58 ;  /* 0x0017603a01007387 */ /* 0x0041e80000100a00 */
[----:B----4-:R-:W-:Y:S01]  /*22f90*/  STL.64 [R1+0x1758], R56 ;  /* 0x0017583801007387 */ /* 0x010fe20000100a00 */
[----:B0-----:R-:W-:-:S02]  /*22fa0*/  IMAD.MOV.U32 R58, RZ, RZ, R14 ;  /* 0x000000ffff3a7224 */ /* 0x001fc400078e000e */
[----:B------:R-:W-:-:S05]  /*22fb0*/  IMAD.MOV.U32 R59, RZ, RZ, R13 ;  /* 0x000000ffff3b7224 */ /* 0x000fca00078e000d */
[----:B------:R0:W-:Y:S02]  /*22fc0*/  STL.64 [R1+0x1778], R58 ;  /* 0x0017783a01007387 */ /* 0x0001e40000100a00 */
[----:B0-----:R-:W-:Y:S02]  /*22fd0*/  IMAD.MOV.U32 R58, RZ, RZ, R12 ;  /* 0x000000ffff3a7224 */ /* 0x001fe400078e000c */
[----:B------:R-:W-:-:S05]  /*22fe0*/  IMAD.MOV.U32 R59, RZ, RZ, R9 ;  /* 0x000000ffff3b7224 */ /* 0x000fca00078e0009 */
[----:B------:R-:W-:Y:S04]  /*22ff0*/  STL.64 [R1+0x17b0], R58 ;  /* 0x0017b03a01007387 */ /* 0x000fe80000100a00 */
[----:B---3--:R-:W-:Y:S04]  /*23000*/  STL.64 [R1+0x1748], R42 ;  /* 0x0017482a01007387 */ /* 0x008fe80000100a00 */
[----:B------:R0:W-:Y:S04]  /*23010*/  STL.64 [R1+0x1740], R40 ;  /* 0x0017402801007387 */ /* 0x0001e80000100a00 */
[----:B0-----:R-:W2:Y:S04]  /*23020*/  LDL.LU R40, [R1+0x170] ;  /* 0x0001700001287983 */ /* 0x001ea80000300800 */
[----:B------:R-:W2:Y:S04]  /*23030*/  LDL.LU R41, [R1+0x174] ;  /* 0x0001740001297983 */ /* 0x000ea80000300800 */
[----:B------:R-:W3:Y:S04]  /*23040*/  LDL.LU R42, [R1+0x178] ;  /* 0x00017800012a7983 */ /* 0x000ee80000300800 */
[----:B------:R-:W3:Y:S04]  /*23050*/  LDL.LU R43, [R1+0x17c] ;  /* 0x00017c00012b7983 */ /* 0x000ee80000300800 */
        /* <DEDUP_REMOVED lines=36> */
[----:B---3--:R-:W-:Y:S04]  /*232a0*/  STL.64 [R1+0x1770], R42 ;  /* 0x0017702a01007387 */ /* 0x008fe80000100a00 */
[----:B--2---:R0:W-:Y:S04]  /*232b0*/  STL.64 [R1+0x1768], R40 ;  /* 0x0017682801007387 */ /* 0x0041e80000100a00 */
[----:B0-----:R-:W2:Y:S04]  /*232c0*/  LDL.LU R40, [R1+0x190] ;  /* 0x0001900001287983 */ /* 0x001ea80000300800 */
[----:B------:R-:W2:Y:S04]  /*232d0*/  LDL.LU R41, [R1+0x194] ;  /* 0x0001940001297983 */ /* 0x000ea80000300800 */
[----:B------:R-:W3:Y:S04]  /*232e0*/  LDL.LU R42, [R1+0x198] ;  /* 0x00019800012a7983 */ /* 0x000ee80000300800 */
[----:B------:R-:W3:Y:S01]  /*232f0*/  LDL.LU R43, [R1+0x19c] ;  /* 0x00019c00012b7983 */ /* 0x000ee20000300800 */
[C---:B----4-:R-:W-:Y:S03]  /*23300*/  HMMA.16816.F32 R32, R52.reuse, R38, R32 ;  /* 0x000000263420723c */ /* 0x050fe60000001820 */
[----:B---3--:R-:W-:Y:S04]  /*23310*/  STL.64 [R1+0x1788], R42 ;  /* 0x0017882a01007387 */ /* 0x008fe80000100a00 */
[----:B--2---:R0:W-:Y:S04]  /*23320*/  STL.64 [R1+0x1780], R40 ;  /* 0x0017802801007387 */ /* 0x0041e80000100a00 */
[----:B0-----:R-:W2:Y:S04]  /*23330*/  LDL.LU R40, [R1+0x1a0] ;  /* 0x0001a00001287983 */ /* 0x001ea80000300800 */
[----:B------:R-:W2:Y:S04]  /*23340*/  LDL.LU R41, [R1+0x1a4] ;  /* 0x0001a40001297983 */ /* 0x000ea80000300800 */
[----:B------:R-:W2:Y:S04]  /*23350*/  LDL.LU R42, [R1+0x1a8] ;  /* 0x0001a800012a7983 */ /* 0x000ea80000300800 */
[----:B------:R-:W2:Y:S04]  /*23360*/  LDL.LU R43, [R1+0x1ac] ;  /* 0x0001ac00012b7983 */ /* 0x000ea80000300800 */
[----:B------:R-:W-:Y:S04]  /*23370*/  STL.64 [R1+0x780], R32 ;  /* 0x0007802001007387 */ /* 0x000fe80000100a00 */
[----:B------:R0:W-:Y:S04]  /*23380*/  STL.64 [R1+0x788], R34 ;  /* 0x0007882201007387 */ /* 0x0001e80000100a00 */
[----:B0-----:R-:W3:Y:S01]  /*23390*/  LDL.LU.64 R34, [R1+0x17e8] ;  /* 0x0017e80001227983 */ /* 0x001ee20000300a00 */
[C---:B------:R-:W-:Y:S03]  /*233a0*/  HMMA.16816.F32 R24, R52.reuse, R30, R24 ;  /* 0x0000001e3418723c */ /* 0x040fe60000001818 */
[----:B------:R-:W-:Y:S04]  /*233b0*/  STL.64 [R1+0x1708], R38 ;  /* 0x0017082601007387 */ /* 0x000fe80000100a00 */
[----:B------:R0:W-:Y:S04]  /*233c0*/  STL.64 [R1+0x1700], R36 ;  /* 0x0017002401007387 */ /* 0x0001e80000100a00 */
[----:B0-----:R-:W4:Y:S04]  /*233d0*/  LDL.LU R36, [R1+0x140] ;  /* 0x0001400001247983 */ /* 0x001f280000300800 */
[----:B------:R-:W4:Y:S04]  /*233e0*/  LDL.LU R37, [R1+0x144] ;  /* 0x0001440001257983 */ /* 0x000f280000300800 */
[----:B------:R-:W4:Y:S04]  /*233f0*/  LDL.LU R38, [R1+0x148] ;  /* 0x0001480001267983 */ /* 0x000f280000300800 */
[----:B------:R-:W4:Y:S01]  /*23400*/  LDL.LU R39, [R1+0x14c] ;  /* 0x00014c0001277983 */ /* 0x000f220000300800 */
[----:B---3--:R-:W-:-:S15]  /*23410*/  HMMA.16816.F32 R44, R52, R34, R44 ;  /* 0x00000022342c723c */ /* 0x008fde000000182c */
[----:B------:R-:W-:-:S04]  /*23420*/  NOP ;  /* 0x0000000000007918 */ /* 0x000fc80000000000 */
[----:B------:R0:W-:Y:S04]  /*23430*/  STL.64 [R1+0x770], R44 ;  /* 0x0007702c01007387 */ /* 0x0001e80000100a00 */
[----:B------:R1:W-:Y:S04]  /*23440*/  STL.64 [R1+0x778], R46 ;  /* 0x0007782e01007387 */ /* 0x0003e80000100a00 */
[----:B0-----:R-:W3:Y:S04]  /*23450*/  LDL.LU R44, [R1+0x130] ;  /* 0x00013000012c7983 */ /* 0x001ee80000300800 */
[----:B------:R-:W3:Y:S04]  /*23460*/  LDL.LU R45, [R1+0x134] ;  /* 0x00013400012d7983 */ /* 0x000ee80000300800 */
[----:B-1----:R-:W3:Y:S04]  /*23470*/  LDL.LU R46, [R1+0x138] ;  /* 0x00013800012e7983 */ /* 0x002ee80000300800 */
[----:B------:R-:W3:Y:S04]  /*23480*/  LDL.LU R47, [R1+0x13c] ;  /* 0x00013c00012f7983 */ /* 0x000ee80000300800 */
[----:B------:R-:W-:Y:S04]  /*23490*/  STL.64 [R1+0x760], R24 ;  /* 0x0007601801007387 */ /* 0x000fe80000100a00 */
[----:B------:R0:W-:Y:S04]  /*234a0*/  STL.64 [R1+0x768], R26 ;  /* 0x0007681a01007387 */ /* 0x0001e80000100a00 */
[----:B0-----:R-:W2:Y:S02]  /*234b0*/  LDL.LU.64 R26, [R1+0x17e0] ;  /* 0x0017e000011a7983 */ /* 0x001ea40000300a00 */
[----:B--2---:R-:W-:-:S15]  /*234c0*/  HMMA.16816.F32 R20, R52, R26, R20 ;  /* 0x0000001a3414723c */ /* 0x004fde0000001814 */
[----:B------:R-:W-:-:S04]  /*234d0*/  NOP ;  /* 0x0000000000007918 */ /* 0x000fc80000000000 */
[----:B------:R-:W-:Y:S04]  /*234e0*/  STL.64 [R1+0x750], R20 ;  /* 0x0007501401007387 */ /* 0x000fe80000100a00 */
[----:B------:R0:W-:Y:S04]  /*234f0*/  STL.64 [R1+0x758], R22 ;  /* 0x0007581601007387 */ /* 0x0001e80000100a00 */
[----:B0-----:R-:W2:Y:S04]  /*23500*/  LDL.LU.64 R22, [R1+0x17d8] ;  /* 0x0017d80001167983 */ /* 0x001ea80000300a00 */
[----:B------:R-:W3:Y:S01]  /*23510*/  LDL.LU.64 R20, [R1+0x17d0] ;  /* 0x0017d00001147983 */ /* 0x000ee20000300a00 */
[----:B--2---:R-:W-:-:S15]  /*23520*/  HMMA.16816.F32 R16, R52, R22, R16 ;  /* 0x000000163410723c */ /* 0x004fde0000001810 */
[----:B------:R-:W-:-:S04]  /*23530*/  NOP ;  /* 0x0000000000007918 */ /* 0x000fc80000000000 */
[----:B------:R-:W-:Y:S04]  /*23540*/  STL.64 [R1+0x740], R16 ;  /* 0x0007401001007387 */ /* 0x000fe80000100a00 */
[----:B------:R0:W-:Y:S04]  /*23550*/  STL.64 [R1+0x748], R18 ;  /* 0x0007481201007387 */ /* 0x0001e80000100a00 */
[----:B0-----:R-:W2:Y:S02]  /*23560*/  LDL.LU.64 R18, [R1+0x17c8] ;  /* 0x0017c80001127983 */ /* 0x001ea40000300a00 */
[----:B--2---:R-:W-:-:S15]  /*23570*/  HMMA.16816.F32 R12, R52, R18, R12 ;  /* 0x00000012340c723c */ /* 0x004fde000000180c */
[----:B------:R-:W-:-:S04]  /*23580*/  NOP ;  /* 0x0000000000007918 */ /* 0x000fc80000000000 */
[----:B------:R-:W-:Y:S04]  /*23590*/  STL.64 [R1+0x730], R12 ;  /* 0x0007300c01007387 */ /* 0x000fe80000100a00 */
[----:B------:R0:W-:Y:S04]  /*235a0*/  STL.64 [R1+0x738], R14 ;  /* 0x0007380e01007387 */ /* 0x0001e80000100a00 */
[----:B0-----:R-:W2:Y:S01]  /*235b0*/  LDL.LU.64 R14, [R1+0x17c0] ;  /* 0x0017c000010e7983 */ /* 0x001ea20000300a00 */
[C---:B------:R-:W-:Y:S03]  /*235c0*/  HMMA.16816.F32 R4, R52.reuse, R10, R4 ;  /* 0x0000000a3404723c */ /* 0x040fe60000001804 */
[----:B------:R-:W3:Y:S04]  /*235d0*/  LDL.LU.64 R12, [R1+0x17b8] ;  /* 0x0017b800010c7983 */ /* 0x000ee80000300a00 */
[----:B------:R-:W3:Y:S01]  /*235e0*/  LDL R9, [R1+0x1278] ;  /* 0x0012780001097983 */ /* 0x000ee20000100800 */
[----:B--2---:R-:W-:-:S15]  /*235f0*/  HMMA.16816.F32 R56, R52, R14, R56 ;  /* 0x0000000e3438723c */ /* 0x004fde0000001838 */
[----:B------:R-:W-:-:S04]  /*23600*/  NOP ;  /* 0x0000000000007918 */ /* 0x000fc80000000000 */
[----:B------:R-:W-:Y:S04]  /*23610*/  STL.64 [R1+0x720], R56 ;  /* 0x0007203801007387 */ /* 0x000fe80000100a00 */
[----:B------:R0:W-:Y:S04]  /*23620*/  STL.64 [R1+0x728], R58 ;  /* 0x0007283a01007387 */ /* 0x0001e80000100a00 */
[----:B0-----:R-:W2:Y:S04]  /*23630*/  LDL.LU.64 R58, [R1+0x17b0] ;  /* 0x0017b000013a7983 */ /* 0x001ea80000300a00 */
[----:B------:R-:W-:Y:S04]  /*23640*/  STL.64 [R1+0x710], R4 ;  /* 0x0007100401007387 */ /* 0x000fe80000100a00 */
[----:B------:R0:W-:Y:S04]  /*23650*/  STL.64 [R1+0x718], R6 ;  /* 0x0007180601007387 */ /* 0x0001e80000100a00 */
[----:B0-----:R-:W2:Y:S04]  /*23660*/  LDL.LU.64 R6, [R1+0x17a8] ;  /* 0x0017a80001067983 */ /* 0x001ea80000300a00 */
[----:B------:R-:W3:Y:S01]  /*23670*/  LDL.LU.64 R4, [R1+0x17a0] ;  /* 0x0017a00001047983 */ /* 0x000ee20000300a00 */
[----:B--2---:R-:W-:Y:S03]  /*23680*/  HMMA.16816.F32 R52, R52, R6, R48 ;  /* 0x000000063434723c */ /* 0x004fe60000001830 */
[----:B------:R-:W2:Y:S04]  /*23690*/  LDL.LU.64 R50, [R1+0x1798] ;  /* 0x0017980001327983 */ /* 0x000ea80000300a00 */
[----:B------:R-:W2:-:S12]  /*236a0*/  LDL.LU.64 R48, [R1+0x1790] ;  /* 0x0017900001307983 */ /* 0x000e980000300a00 */
[----:B------:R-:W-:Y:S04]  /*236b0*/  STL.64 [R1+0x220], R52 ;  /* 0x0002203401007387 */ /* 0x000fe80000100a00 */
[----:B------:R-:W-:Y:S01]  /*236c0*/  STL.64 [R1+0x228], R54 ;  /* 0x0002283601007387 */ /* 0x000fe20000100a00 */
[----:B--2---:R-:W-:Y:S03]  /*236d0*/  HMMA.16816.F32 R56, R48, R58, R40 ;  /* 0x0000003a3038723c */ /* 0x004fe60000001828 */
[----:B------:R-:W2:Y:S04]  /*236e0*/  LDL.LU.64 R42, [R1+0x1788] ;  /* 0x00178800012a7983 */ /* 0x000ea80000300a00 */
[----:B------:R-:W2:-:S12]  /*236f0*/  LDL.LU.64 R40, [R1+0x1780] ;  /* 0x0017800001287983 */ /* 0x000e980000300a00 */
[----:B------:R-:W-:Y:S04]  /*23700*/  STL.64 [R1+0xa40], R56 ;  /* 0x000a403801007387 */ /* 0x000fe80000100a00 */
[----:B------:R0:W-:Y:S04]  /*23710*/  STL.64 [R1+0xa48], R58 ;  /* 0x000a483a01007387 */ /* 0x0001e80000100a00 */
[----:B0-----:R-:W2:Y:S02]  /*23720*/  LDL.LU.64 R58, [R1+0x1778] ;  /* 0x00177800013a7983 */ /* 0x001ea40000300a00 */
[----:B--2---:R-:W-:Y:S02]  /*23730*/  HMMA.16816.F32 R56, R48, R58, R40 ;  /* 0x0000003a3038723c */ /* 0x004fe40000001828 */
[----:B------:R-:W2:Y:S04]  /*23740*/  LDL.LU.64 R42, [R1+0x1770] ;  /* 0x00177000012a7983 */ /* 0x000ea80000300a00 */
[----:B------:R-:W2:-:S13]  /*23750*/  LDL.LU.64 R40, [R1+0x1768] ;  /* 0x0017680001287983 */ /* 0x000e9a0000300a00 */
[----:B------:R-:W-:Y:S04]  /*23760*/  STL.64 [R1+0xa20], R56 ;  /* 0x000a203801007387 */ /* 0x000fe80000100a00 */
[----:B------:R0:W-:Y:S04]  /*23770*/  STL.64 [R1+0xa28], R58 ;  /* 0x000a283a01007387 */ /* 0x0001e80000100a00 */
[----:B0-----:R-:W2:Y:S04]  /*23780*/  LDL.LU.64 R58, [R1+0x1760] ;  /* 0x00176000013a7983 */ /* 0x001ea80000300a00 */
[----:B------:R-:W2:Y:S01]  /*23790*/  LDL.LU.64 R56, [R1+0x1758] ;  /* 0x0017580001387983 */ /* 0x000ea20000300a00 */
[----:B---3--:R-:W-:-:S02]  /*237a0*/  IMAD.MOV.U32 R54, RZ, RZ, R5 ;  /* 0x000000ffff367224 */ /* 0x008fc400078e0005 */
[----:B------:R-:W-:-:S07]  /*237b0*/  IMAD.MOV.U32 R55, RZ, RZ, R4 ;  /* 0x000000ffff377224 */ /* 0x000fce00078e0004 */
[----:B--2---:R-:W-:Y:S01]  /*237c0*/  HMMA.16816.F32 R52, R48, R54, R56 ;  /* 0x000000363034723c */ /* 0x004fe20000001838 */
[----:B------:R-:W2:-:S15]  /*237d0*/  LDL.LU.64 R58, [R1+0x1750] ;  /* 0x00175000013a7983 */ /* 0x000e9e0000300a00 */
[----:B------:R-:W-:-:S03]  /*237e0*/  NOP ;  /* 0x0000000000007918 */ /* 0x000fc60000000000 */
[----:B------:R0:W-:Y:S04]  /*237f0*/  STL.64 [R1+0xa00], R52 ;  /* 0x000a003401007387 */ /* 0x0001e80000100a00 */
[----:B------:R1:W-:Y:S04]  /*23800*/  STL.64 [R1+0xa08], R54 ;  /* 0x000a083601007387 */ /* 0x0003e80000100a00 */
[----:B0-----:R-:W3:Y:S04]  /*23810*/  LDL.LU R52, [R1+0xd0] ;  /* 0x0000d00001347983 */ /* 0x001ee80000300800 */
[----:B------:R-:W3:Y:S04]  /*23820*/  LDL.LU R53, [R1+0xd4] ;  /* 0x0000d40001357983 */ /* 0x000ee80000300800 */
[----:B-1----:R-:W3:Y:S04]  /*23830*/  LDL.LU R54, [R1+0xd8] ;  /* 0x0000d80001367983 */ /* 0x002ee80000300800 */
[----:B------:R-:W3:Y:S01]  /*23840*/  LDL.LU R55, [R1+0xdc] ;  /* 0x0000dc0001377983 */ /* 0x000ee20000300800 */
        /* <DEDUP_REMOVED lines=17> */
[----:B0-----:R-:W4:Y:S04]  /*23960*/  LDL.LU.64 R42, [R1+0x1710] ;  /* 0x00171000012a7983 */ /* 0x001f280000300a00 */
[----:B------:R-:W-:Y:S04]  /*23970*/  STL.64 [R1+0x16b8], R58 ;  /* 0x0016b83a01007387 */ /* 0x000fe80000100a00 */
[----:B---3--:R0:W-:Y:S04]  /*23980*/  STL.64 [R1+0x16b0], R56 ;  /* 0x0016b03801007387 */ /* 0x0081e80000100a00 */
[----:B0-----:R-:W2:Y:S04]  /*23990*/  LDL.LU R56, [R1+0x110] ;  /* 0x0001100001387983 */ /* 0x001ea80000300800 */
[----:B------:R-:W2:Y:S04]  /*239a0*/  LDL.LU R57, [R1+0x114] ;  /* 0x0001140001397983 */ /* 0x000ea80000300800 */
[----:B------:R-:W2:Y:S04]  /*239b0*/  LDL.LU R58, [R1+0x118] ;  /* 0x00011800013a7983 */ /* 0x000ea80000300800 */
[----:B------:R-:W2:Y:S01]  /*239c0*/  LDL.LU R59, [R1+0x11c] ;  /* 0x00011c00013b7983 */ /* 0x000ea20000300800 */
[----:B----4-:R-:W-:-:S15]  /*239d0*/  HMMA.16816.F32 R36, R48, R42, R36 ;  /* 0x0000002a3024723c */ /* 0x010fde0000001824 */
[----:B------:R-:W-:-:S04]  /*239e0*/  NOP ;  /* 0x0000000000007918 */ /* 0x000fc80000000000 */
[----:B------:R-:W-:Y:S04]  /*239f0*/  STL.64 [R1+0x8e0], R36 ;  /* 0x0008e02401007387 */ /* 0x000fe80000100a00 */
[----:B------:R0:W-:Y:S04]  /*23a00*/  STL.64 [R1+0x8e8], R38 ;  /* 0x0008e82601007387 */ /* 0x0001e80000100a00 */
[----:B0-----:R-:W3:Y:S04]  /*23a10*/  LDL.LU.64 R38, [R1+0x1708] ;  /* 0x0017080001267983 */ /* 0x001ee80000300a00 */
[----:B------:R-:W4:Y:S04]  /*23a20*/  LDL.LU.64 R36, [R1+0x1700] ;  /* 0x0017000001247983 */ /* 0x000f280000300a00 */
[----:B------:R0:W-:Y:S04]  /*23a30*/  STL.64 [R1+0x16e0], R42 ;  /* 0x0016e02a01007387 */ /* 0x0001e80000100a00 */
[----:B------:R-:W2:Y:S04]  /*23a40*/  LDL.LU R40, [R1+0xe0] ;  /* 0x0000e00001287983 */ /* 0x000ea80000300800 */
[----:B------:R-:W2:Y:S04]  /*23a50*/  LDL.LU R41, [R1+0xe4] ;  /* 0x0000e40001297983 */ /* 0x000ea80000300800 */
[----:B0-----:R-:W2:Y:S04]  /*23a60*/  LDL.LU R42, [R1+0xe8] ;  /* 0x0000e800012a7983 */ /* 0x001ea80000300800 */
[----:B------:R-:W2:Y:S01]  /*23a70*/  LDL.LU R43, [R1+0xec] ;  /* 0x0000ec00012b7983 */ /* 0x000ea20000300800 */
[----:B---3--:R-:W-:-:S15]  /*23a80*/  HMMA.16816.F32 R44, R48, R38, R44 ;  /* 0x00000026302c723c */ /* 0x008fde000000182c */
[----:B------:R-:W-:-:S04]  /*23a90*/  NOP ;  /* 0x0000000000007918 */ /* 0x000fc80000000000 */
[----:B------:R-:W-:Y:S04]  /*23aa0*/  STL.64 [R1+0x8d0], R44 ;  /* 0x0008d02c01007387 */ /* 0x000fe80000100a00 */
[----:B------:R0:W-:Y:S04]  /*23ab0*/  STL.64 [R1+0x8d8], R46 ;  /* 0x0008d82e01007387 */ /* 0x0001e80000100a00 */
[----:B0-----:R-:W3:Y:S04]  /*23ac0*/  LDL.LU.64 R46, [R1+0x16f8] ;  /* 0x0016f800012e7983 */ /* 0x001ee80000300a00 */
[----:B------:R-:W3:Y:S04]  /*23ad0*/  LDL.LU.64 R44, [R1+0x16f0] ;  /* 0x0016f000012c7983 */ /* 0x000ee80000300a00 */
[----:B------:R-:W-:Y:S04]  /*23ae0*/  STL.64 [R1+0x16a8], R38 ;  /* 0x0016a82601007387 */ /* 0x000fe80000100a00 */
[----:B----4-:R0:W-:Y:S04]  /*23af0*/  STL.64 [R1+0x16a0], R36 ;  /* 0x0016a02401007387 */ /* 0x0101e80000100a00 */
[----:B0-----:R-:W4:Y:S04]  /*23b00*/  LDL.LU R36, [R1+0x120] ;  /* 0x0001200001247983 */ /* 0x001f280000300800 */
[----:B------:R-:W4:Y:S04]  /*23b10*/  LDL.LU R37, [R1+0x124] ;  /* 0x0001240001257983 */ /* 0x000f280000300800 */
[----:B------:R-:W4:Y:S04]  /*23b20*/  LDL.LU R38, [R1+0x128] ;  /* 0x0001280001267983 */ /* 0x000f280000300800 */
[----:B------:R-:W4:Y:S01]  /*23b30*/  LDL.LU R39, [R1+0x12c] ;  /* 0x00012c0001277983 */ /* 0x000f220000300800 */
[C---:B--2---:R-:W-:Y:S03]  /*23b40*/  HMMA.16816.F32 R56, R48.reuse, R30, R56 ;  /* 0x0000001e3038723c */ /* 0x044fe60000001838 */
[----:B------:R0:W-:Y:S04]  /*23b50*/  STL.64 [R1+0x16e8], R34 ;  /* 0x0016e82201007387 */ /* 0x0001e80000100a00 */
[----:B------:R-:W2:Y:S01]  /*23b60*/  LDL.LU R32, [R1+0xf0] ;  /* 0x0000f00001207983 */ /* 0x000ea20000300800 */
[----:B----4-:R-:W-:-:S15]  /*23b70*/  HMMA.16816.F32 R36, R48, R34, R36 ;  /* 0x000000223024723c */ /* 0x010fde0000001824 */
[----:B------:R-:W-:-:S04]  /*23b80*/  NOP ;  /* 0x0000000000007918 */ /* 0x000fc80000000000 */
[----:B------:R1:W-:Y:S04]  /*23b90*/  STL.64 [R1+0x8c0], R36 ;  /* 0x0008c02401007387 */ /* 0x0003e80000100a00 */
[----:B------:R4:W-:Y:S04]  /*23ba0*/  STL.64 [R1+0x8c8], R38 ;  /* 0x0008c82601007387 */ /* 0x0009e80000100a00 */
[----:B------:R-:W2:Y:S04]  /*23bb0*/  LDL.LU R33, [R1+0xf4] ;  /* 0x0000f40001217983 */ /* 0x000ea80000300800 */
[----:B0-----:R-:W2:Y:S04]  /*23bc0*/  LDL.LU R34, [R1+0xf8] ;  /* 0x0000f80001227983 */ /* 0x001ea80000300800 */
[----:B------:R-:W2:Y:S04]  /*23bd0*/  LDL.LU R35, [R1+0xfc] ;  /* 0x0000fc0001237983 */ /* 0x000ea80000300800 */
[----:B-1----:R-:W2:Y:S04]  /*23be0*/  LDL.LU R36, [R1+0x250] ;  /* 0x0002500001247983 */ /* 0x002ea80000300800 */
[----:B------:R0:W-:Y:S04]  /*23bf0*/  STL.64 [R1+0x8b0], R56 ;  /* 0x0008b03801007387 */ /* 0x0001e80000100a00 */
[----:B------:R1:W-:Y:S04]  /*23c00*/  STL.64 [R1+0x8b8], R58 ;  /* 0x0008b83a01007387 */ /* 0x0003e80000100a00 */
[----:B------:R-:W2:Y:S04]  /*23c10*/  LDL.LU R37, [R1+0x254] ;  /* 0x0002540001257983 */ /* 0x000ea80000300800 */
[----:B----4-:R-:W4:Y:S04]  /*23c20*/  LDL.LU R38, [R1+0x258] ;  /* 0x0002580001267983 */ /* 0x010f280000300800 */
[----:B------:R-:W4:Y:S04]  /*23c30*/  LDL.LU R39, [R1+0x25c] ;  /* 0x00025c0001277983 */ /* 0x000f280000300800 */
[----:B0-----:R-:W2:Y:S04]  /*23c40*/  LDL.LU R56, [R1+0xc0] ;  /* 0x0000c00001387983 */ /* 0x001ea80000300800 */
[----:B------:R-:W2:Y:S04]  /*23c50*/  LDL.LU R57, [R1+0xc4] ;  /* 0x0000c40001397983 */ /* 0x000ea80000300800 */
[----:B-1----:R-:W2:Y:S04]  /*23c60*/  LDL.LU R58, [R1+0xc8] ;  /* 0x0000c800013a7983 */ /* 0x002ea80000300800 */
[----:B------:R-:W2:Y:S04]  /*23c70*/  LDL.LU R59, [R1+0xcc] ;  /* 0x0000cc00013b7983 */ /* 0x000ea80000300800 */
[----:B------:R-:W-:Y:S04]  /*23c80*/  STL.64 [R1+0x1688], R30 ;  /* 0x0016881e01007387 */ /* 0x000fe80000100a00 */
[----:B------:R0:W-:Y:S04]  /*23c90*/  STL.64 [R1+0x1680], R28 ;  /* 0x0016801c01007387 */ /* 0x0001e80000100a00 */
[----:B0-----:R-:W2:Y:S04]  /*23ca0*/  LDL.LU R28, [R1+0x100] ;  /* 0x00010000011c7983 */ /* 0x001ea80000300800 */
[----:B------:R-:W2:Y:S04]  /*23cb0*/  LDL.LU R29, [R1+0x104] ;  /* 0x00010400011d7983 */ /* 0x000ea80000300800 */
[----:B------:R-:W2:Y:S04]  /*23cc0*/  LDL.LU R30, [R1+0x108] ;  /* 0x00010800011e7983 */ /* 0x000ea80000300800 */
[----:B------:R-:W2:Y:S04]  /*23cd0*/  LDL.LU R31, [R1+0x10c] ;  /* 0x00010c00011f7983 */ /* 0x000ea80000300800 */
[----:B------:R0:W-:Y:S01]  /*23ce0*/  STL.64 [R1+0x16c0], R26 ;  /* 0x0016c01a01007387 */ /* 0x0001e20000100a00 */
[C---:B--2---:R-:W-:Y:S08]  /*23cf0*/  HMMA.16816.F32 R28, R48.reuse, R26, R28 ;  /* 0x0000001a301c723c */ /* 0x044ff0000000181c */
[C---:B0-----:R-:W-:Y:S11]  /*23d00*/  HMMA.16816.F32 R24, R48.reuse, R22, R32 ;  /* 0x000000163018723c */ /* 0x041ff60000001820 */
[----:B------:R-:W-:Y:S04]  /*23d10*/  STL.64 [R1+0x8a0], R28 ;  /* 0x0008a01c01007387 */ /* 0x000fe80000100a00 */
[----:B------:R-:W-:Y:S04]  /*23d20*/  STL.64 [R1+0x8a8], R30 ;  /* 0x0008a81e01007387 */ /* 0x000fe80000100a00 */
[----:B------:R-:W-:Y:S04]  /*23d30*/  STL.64 [R1+0x1678], R22 ;  /* 0x0016781601007387 */ /* 0x000fe80000100a00 */
[----:B------:R0:W-:Y:S04]  /*23d40*/  STL.64 [R1+0x1670], R20 ;  /* 0x0016701401007387 */ /* 0x0001e80000100a00 */
[----:B------:R-:W-:Y:S04]  /*23d50*/  STL.64 [R1+0x890], R24 ;  /* 0x0008901801007387 */ /* 0x000fe80000100a00 */
[----:B------:R-:W-:Y:S04]  /*23d60*/  STL.64 [R1+0x898], R26 ;  /* 0x0008981a01007387 */ /* 0x000fe80000100a00 */
[----:B------:R1:W-:Y:S01]  /*23d70*/  STL.64 [R1+0x16d8], R18 ;  /* 0x0016d81201007387 */ /* 0x0003e20000100a00 */
[C---:B0-----:R-:W-:Y:S08]  /*23d80*/  HMMA.16816.F32 R20, R48.reuse, R18, R40 ;  /* 0x000000123014723c */ /* 0x041ff00000001828 */
[C---:B-1----:R-:W-:Y:S01]  /*23d90*/  HMMA.16816.F32 R16, R48.reuse, R14, R52 ;  /* 0x0000000e3010723c */ /* 0x042fe20000001834 */
[----:B------:R-:W0:Y:S10]  /*23da0*/  LDSM.16.MT88.4 R52, [R8+UR5+0x1080] ;  /* 0x001080050834783b */ /* 0x000e340008004200 */
[----:B------:R1:W-:Y:S04]  /*23db0*/  STL.64 [R1+0x880], R20 ;  /* 0x0008801401007387 */ /* 0x0003e80000100a00 */
[----:B------:R2:W-:Y:S04]  /*23dc0*/  STL.64 [R1+0x888], R22 ;  /* 0x0008881601007387 */ /* 0x0005e80000100a00 */
[----:B------:R-:W3:Y:S04]  /*23dd0*/  LDL.LU R32, [R1+0x700] ;  /* 0x0007000001207983 */ /* 0x000ee80000300800 */
[----:B------:R-:W-:Y:S04]  /*23de0*/  STL.64 [R1+0x870], R16 ;  /* 0x0008701001007387 */ /* 0x000fe80000100a00 */
[----:B------:R0:W-:Y:S04]  /*23df0*/  STL.64 [R1+0x878], R18 ;  /* 0x0008781201007387 */ /* 0x0001e80000100a00 */
[----:B------:R-:W3:Y:S04]  /*23e00*/  LDL.LU R33, [R1+0x704] ;  /* 0x0007040001217983 */ /* 0x000ee80000300800 */
[----:B------:R-:W3:Y:S04]  /*23e10*/  LDL.LU R34, [R1+0x708] ;  /* 0x0007080001227983 */ /* 0x000ee80000300800 */
[----:B------:R-:W3:Y:S04]  /*23e20*/  LDL.LU R35, [R1+0x70c] ;  /* 0x00070c0001237983 */ /* 0x000ee80000300800 */
[----:B-1----:R-:W3:Y:S04]  /*23e30*/  LDL.LU R20, [R1+0x6e0] ;  /* 0x0006e00001147983 */ /* 0x002ee80000300800 */
[----:B------:R-:W3:Y:S04]  /*23e40*/  LDL.LU R21, [R1+0x6e4] ;  /* 0x0006e40001157983 */ /* 0x000ee80000300800 */
[----:B--2---:R-:W2:Y:S04]  /*23e50*/  LDL.LU R22, [R1+0x6e8] ;  /* 0x0006e80001167983 */ /* 0x004ea80000300800 */
[----:B------:R-:W2:Y:S04]  /*23e60*/  LDL.LU R23, [R1+0x6ec] ;  /* 0x0006ec0001177983 */ /* 0x000ea80000300800 */
[----:B------:R-:W2:Y:S04]  /*23e70*/  LDL.LU R40, [R1+0x6f0] ;  /* 0x0006f00001287983 */ /* 0x000ea80000300800 */
[----:B------:R-:W2:Y:S04]  /*23e80*/  LDL.LU R41, [R1+0x6f4] ;  /* 0x0006f40001297983 */ /* 0x000ea80000300800 */
[----:B------:R-:W2:Y:S04]  /*23e90*/  LDL.LU R42, [R1+0x6f8] ;  /* 0x0006f800012a7983 */ /* 0x000ea80000300800 */
[----:B------:R-:W2:Y:S04]  /*23ea0*/  LDL.LU R43, [R1+0x6fc] ;  /* 0x0006fc00012b7983 */ /* 0x000ea80000300800 */
[----:B------:R-:W2:Y:S04]  /*23eb0*/  LDL.64 R30, [R1+0x28] ;  /* 0x00002800011e7983 */ /* 0x000ea80000100a00 */
[----:B------:R1:W-:Y:S04]  /*23ec0*/  STL.64 [R1+0x1698], R14 ;  /* 0x0016980e01007387 */ /* 0x0003e80000100a00 */
[----:B------:R-:W-:Y:S01]  /*23ed0*/  STL.64 [R1+0x1690], R12 ;  /* 0x0016900c01007387 */ /* 0x000fe20000100a00 */
[C---:B----4-:R-:W-:Y:S08]  /*23ee0*/  HMMA.16816.F32 R24, R48.reuse, R10, R36 ;  /* 0x0000000a3018723c */ /* 0x050ff00000001824 */
[----:B0-----:R-:W-:Y:S01]  /*23ef0*/  HMMA.16816.F32 R16, R48, R6, R56 ;  /* 0x000000063010723c */ /* 0x001fe20000001838 */
[----:B-1----:R-:W2:Y:S04]  /*23f00*/  LDL.64 R14, [R1+0x38] ;  /* 0x00003800010e7983 */ /* 0x002ea80000100a00 */
[----:B------:R-:W-:Y:S04]  /*23f10*/  STL.64 [R1+0x16d0], R54 ;  /* 0x0016d03601007387 */ /* 0x000fe80000100a00 */
[----:B------:R-:W-:Y:S04]  /*23f20*/  STL.64 [R1+0x16c8], R52 ;  /* 0x0016c83401007387 */ /* 0x000fe80000100a00 */
[----:B------:R-:W3:Y:S04]  /*23f30*/  LDL.64 R50, [R1+0x48] ;  /* 0x0000480001327983 */ /* 0x000ee80000100a00 */
[----:B------:R0:W-:Y:S04]  /*23f40*/  STL.64 [R1+0x860], R24 ;  /* 0x0008601801007387 */ /* 0x0001e80000100a00 */
[----:B------:R1:W-:Y:S04]  /*23f50*/  STL.64 [R1+0x868], R26 ;  /* 0x0008681a01007387 */ /* 0x0003e80000100a00 */
[----:B0-----:R-:W4:Y:S04]  /*23f60*/  LDL.LU R24, [R1+0x6c0] ;  /* 0x0006c00001187983 */ /* 0x001f280000300800 */
[----:B------:R0:W-:Y:S04]  /*23f70*/  STL.64 [R1+0x850], R16 ;  /* 0x0008501001007387 */ /* 0x0001e80000100a00 */
[----:B------:R0:W-:Y:S04]  /*23f80*/  STL.64 [R1+0x858], R18 ;  /* 0x0008581201007387 */ /* 0x0001e80000100a00 */
[----:B------:R-:W4:Y:S04]  /*23f90*/  LDL.LU R25, [R1+0x6c4] ;  /* 0x0006c40001197983 */ /* 0x000f280000300800 */
[----:B-1----:R-:W4:Y:S04]  /*23fa0*/  LDL.LU R26, [R1+0x6c8] ;  /* 0x0006c800011a7983 */ /* 0x002f280000300800 */
[----:B------:R-:W4:Y:S04]  /*23fb0*/  LDL.LU R27, [R1+0x6cc] ;  /* 0x0006cc00011b7983 */ /* 0x000f280000300800 */
[----:B0-----:R-:W4:Y:S04]  /*23fc0*/  LDL.LU R16, [R1+0x6d0] ;  /* 0x0006d00001107983 */ /* 0x001f280000300800 */
[----:B------:R-:W4:Y:S04]  /*23fd0*/  LDL.LU R17, [R1+0x6d4] ;  /* 0x0006d40001117983 */ /* 0x000f280000300800 */
[----:B------:R-:W4:Y:S04]  /*23fe0*/  LDL.LU R18, [R1+0x6d8] ;  /* 0x0006d80001127983 */ /* 0x000f280000300800 */
[----:B------:R-:W4:Y:S04]  /*23ff0*/  LDL.LU R19, [R1+0x6dc] ;  /* 0x0006dc0001137983 */ /* 0x000f280000300800 */
[----:B------:R-:W4:Y:S04]  /*24000*/  LDL.64 R54, [R1+0x18] ;  /* 0x0000180001367983 */ /* 0x000f280000100a00 */
[----:B------:R-:W4:Y:S04]  /*24010*/  LDL.64 R58, [R1+0x8] ;  /* 0x00000800013a7983 */ /* 0x000f280000100a00 */
[----:B------:R-:W4:Y:S04]  /*24020*/  LDL.LU R36, [R1+0x6b0] ;  /* 0x0006b00001247983 */ /* 0x000f280000300800 */
[----:B------:R-:W4:Y:S04]  /*24030*/  LDL.LU R37, [R1+0x6b4] ;  /* 0x0006b40001257983 */ /* 0x000f280000300800 */
[----:B------:R-:W4:Y:S04]  /*24040*/  LDL.LU R38, [R1+0x6b8] ;  /* 0x0006b80001267983 */ /* 0x000f280000300800 */
[----:B------:R-:W4:Y:S01]  /*24050*/  LDL.LU R39, [R1+0x6bc] ;  /* 0x0006bc0001277983 */ /* 0x000f220000300800 */
[C---:B---3--:R-:W-:Y:S08]  /*24060*/  HMMA.16816.F32 R32, R44.reuse, R50, R32 ;  /* 0x000000322c20723c */ /* 0x048ff00000001820 */
[----:B--2---:R-:W-:Y:S01]  /*24070*/  HMMA.16816.F32 R40, R44, R14, R40 ;  /* 0x0000000e2c28723c */ /* 0x004fe20000001828 */
[----:B------:R-:W-:-:S02]  /*24080*/  IMAD.MOV.U32 R8, RZ, RZ, R15 ;  /* 0x000000ffff087224 */ /* 0x000fc400078e000f */
[----:B------:R-:W-:-:S08]  /*24090*/  IMAD.MOV.U32 R5, RZ, RZ, R50 ;  /* 0x000000ffff057224 */ /* 0x000fd000078e0032 */
[----:B------:R0:W-:Y:S04]  /*240a0*/  STL.64 [R1+0x250], R32 ;  /* 0x0002502001007387 */ /* 0x0001e80000100a00 */
[----:B------:R1:W-:Y:S01]  /*240b0*/  STL.64 [R1+0x258], R34 ;  /* 0x0002582201007387 */ /* 0x0003e20000100a00 */
[----:B0-----:R-:W-:-:S03]  /*240c0*/  IMAD.MOV.U32 R32, RZ, RZ, R14 ;  /* 0x000000ffff207224 */ /* 0x001fc600078e000e */
[----:B-1----:R-:W2:Y:S01]  /*240d0*/  LDL.LU.64 R34, [R1+0x16e8] ;  /* 0x0016e80001227983 */ /* 0x002ea20000300a00 */
[----:B------:R-:W-:Y:S03]  /*240e0*/  HMMA.16816.F32 R12, R44, R30, R20 ;  /* 0x0000001e2c0c723c */ /* 0x000fe60000001814 */
[----:B------:R-:W3:Y:S04]  /*240f0*/  LDL.LU R48, [R1+0x6a0] ;  /* 0x0006a00001307983 */ /* 0x000ee80000300800 */
[----:B------:R-:W3:Y:S01]  /*24100*/  LDL.LU R49, [R1+0x6a4] ;  /* 0x0006a40001317983 */ /* 0x000ee20000300800 */
[----:B------:R-:W-:-:S03]  /*24110*/  IMAD.MOV.U32 R4, RZ, RZ, R51 ;  /* 0x000000ffff047224 */ /* 0x000fc600078e0033 */
[----:B------:R-:W3:Y:S01]  /*24120*/  LDL.LU R50, [R1+0x6a8] ;  /* 0x0006a80001327983 */ /* 0x000ee20000300800 */
[C---:B----4-:R-:W-:Y:S03]  /*24130*/  HMMA.16816.F32 R16, R44.reuse, R54, R16 ;  /* 0x000000362c10723c */ /* 0x050fe60000001810 */
[----:B------:R-:W3:Y:S04]  /*24140*/  LDL.LU R51, [R1+0x6ac] ;  /* 0x0006ac0001337983 */ /* 0x000ee80000300800 */
[----:B------:R-:W-:Y:S04]  /*24150*/  STL.64 [R1+0x230], R40 ;  /* 0x0002302801007387 */ /* 0x000fe80000100a00 */
[----:B------:R0:W-:Y:S01]  /*24160*/  STL.64 [R1+0x238], R42 ;  /* 0x0002382a01007387 */ /* 0x0001e20000100a00 */
[----:B------:R-:W-:Y:S01]  /*24170*/  HMMA.16816.F32 R24, R44, R58, R24 ;  /* 0x0000003a2c18723c */ /* 0x000fe20000001818 */
[----:B------:R-:W-:-:S02]  /*24180*/  IMAD.MOV.U32 R33, RZ, RZ, R31 ;  /* 0x000000ffff217224 */ /* 0x000fc400078e001f */
[----:B0-----:R-:W3:Y:S04]  /*24190*/  LDL.LU.64 R42, [R1+0x16e0] ;  /* 0x0016e000012a7983 */ /* 0x001ee80000300a00 */
[----:B------:R0:W-:Y:S04]  /*241a0*/  STL.64 [R1+0x210], R12 ;  /* 0x0002100c01007387 */ /* 0x0001e80000100a00 */
[----:B------:R1:W-:Y:S01]  /*241b0*/  STL.64 [R1+0x218], R14 ;  /* 0x0002180e01007387 */ /* 0x0003e20000100a00 */
[----:B------:R-:W-:-:S03]  /*241c0*/  IMAD.MOV.U32 R40, RZ, RZ, R30 ;  /* 0x000000ffff287224 */ /* 0x000fc600078e001e */
[----:B0-----:R-:W4:Y:S04]  /*241d0*/  LDL.LU R12, [R1+0x840] ;  /* 0x00084000010c7983 */ /* 0x001f280000300800 */
[----:B------:R-:W4:Y:S04]  /*241e0*/  LDL.LU R13, [R1+0x844] ;  /* 0x00084400010d7983 */ /* 0x000f280000300800 */
[----:B-1----:R-:W4:Y:S04]  /*241f0*/  LDL.LU R14, [R1+0x848] ;  /* 0x00084800010e7983 */ /* 0x002f280000300800 */
[----:B------:R-:W4:Y:S04]  /*24200*/  LDL.LU R15, [R1+0x84c] ;  /* 0x00084c00010f7983 */ /* 0x000f280000300800 */
        /* <DEDUP_REMOVED lines=8> */
[----:B------:R0:W-:Y:S04]  /*24290*/  STL.64 [R1+0x200], R16 ;  /* 0x0002001001007387 */ /* 0x0001e80000100a00 */
[----:B------:R1:W-:Y:S01]  /*242a0*/  STL.64 [R1+0x208], R18 ;  /* 0x0002081201007387 */ /* 0x0003e20000100a00 */
[----:B0-----:R-:W-:-:S03]  /*242b0*/  IMAD.MOV.U32 R17, RZ, RZ, R54 ;  /* 0x000000ffff117224 */ /* 0x001fc600078e0036 */
[----:B-1----:R-:W2:Y:S01]  /*242c0*/  LDL.LU.64 R18, [R1+0x16d8] ;  /* 0x0016d80001127983 */ /* 0x002ea20000300a00 */
[----:B------:R-:W-:-:S03]  /*242d0*/  IMAD.MOV.U32 R16, RZ, RZ, R55 ;  /* 0x000000ffff107224 */ /* 0x000fc600078e0037 */
[----:B------:R-:W2:Y:S04]  /*242e0*/  LDL.LU.64 R54, [R1+0x16d0] ;  /* 0x0016d00001367983 */ /* 0x000ea80000300a00 */
[----:B------:R-:W2:Y:S04]  /*242f0*/  LDL.LU.64 R52, [R1+0x16c8] ;  /* 0x0016c80001347983 */ /* 0x000ea80000300a00 */
[----:B------:R0:W-:Y:S04]  /*24300*/  STL.64 [R1+0x1f0], R24 ;  /* 0x0001f01801007387 */ /* 0x0001e80000100a00 */
[----:B------:R1:W-:Y:S01]  /*24310*/  STL.64 [R1+0x1f8], R26 ;  /* 0x0001f81a01007387 */ /* 0x0003e20000100a00 */
[----:B0-----:R-:W-:-:S03]  /*24320*/  IMAD.MOV.U32 R25, RZ, RZ, R58 ;  /* 0x000000ffff197224 */ /* 0x001fc600078e003a */
[----:B-1----:R-:W2:Y:S01]  /*24330*/  LDL.LU.64 R26, [R1+0x16c0] ;  /* 0x0016c000011a7983 */ /* 0x002ea20000300a00 */
[----:B------:R-:W-:-:S03]  /*24340*/  IMAD.MOV.U32 R24, RZ, RZ, R59 ;  /* 0x000000ffff187224 */ /* 0x000fc600078e003b */
[----:B------:R-:W2:Y:S04]  /*24350*/  LDL.LU.64 R58, [R1+0x16b8] ;  /* 0x0016b800013a7983 */ /* 0x000ea80000300a00 */
[----:B------:R-:W3:Y:S01]  /*24360*/  LDL.LU.64 R56, [R1+0x16b0] ;  /* 0x0016b00001387983 */ /* 0x000ee20000300a00 */
[----:B--2---:R-:W-:-:S15]  /*24370*/  HMMA.16816.F32 R36, R44, R58, R36 ;  /* 0x0000003a2c24723c */ /* 0x004fde0000001824 */
[----:B------:R-:W-:-:S04]  /*24380*/  NOP ;  /* 0x0000000000007918 */ /* 0x000fc80000000000 */
[----:B------:R-:W-:Y:S04]  /*24390*/  STL.64 [R1+0x1d0], R36 ;  /* 0x0001d02401007387 */ /* 0x000fe80000100a00 */
[----:B------:R0:W-:Y:S04]  /*243a0*/  STL.64 [R1+0x1d8], R38 ;  /* 0x0001d82601007387 */ /* 0x0001e80000100a00 */
[----:B0-----:R-:W4:Y:S04]  /*243b0*/  LDL.LU.64 R38, [R1+0x16a8] ;  /* 0x0016a80001267983 */ /* 0x001f280000300a00 */
[----:B------:R-:W2:Y:S01]  /*243c0*/  LDL.LU.64 R36, [R1+0x16a0] ;  /* 0x0016a00001247983 */ /* 0x000ea20000300a00 */
[C---:B---3--:R-:W-:Y:S03]  /*243d0*/  HMMA.16816.F32 R48, R44.reuse, R42, R48 ;  /* 0x0000002a2c30723c */ /* 0x048fe60000001830 */
[----:B------:R-:W-:Y:S04]  /*243e0*/  STL.64 [R1+0x1600], R58 ;  /* 0x0016003a01007387 */ /* 0x000fe80000100a00 */
[----:B------:R0:W-:Y:S04]  /*243f0*/  STL.64 [R1+0x15f8], R56 ;  /* 0x0015f83801007387 */ /* 0x0001e80000100a00 */
[----:B0-----:R-:W3:Y:S04]  /*24400*/  LDL.LU R56, [R1+0x7e0] ;  /* 0x0007e00001387983 */ /* 0x001ee80000300800 */
[----:B------:R-:W3:Y:S04]  /*24410*/  LDL.LU R57, [R1+0x7e4] ;  /* 0x0007e40001397983 */ /* 0x000ee80000300800 */
[----:B------:R-:W3:Y:S04]  /*24420*/  LDL.LU R58, [R1+0x7e8] ;  /* 0x0007e800013a7983 */ /* 0x000ee80000300800 */
[----:B------:R-:W3:Y:S04]  /*24430*/  LDL.LU R59, [R1+0x7ec] ;  /* 0x0007ec00013b7983 */ /* 0x000ee80000300800 */
[----:B------:R-:W-:Y:S04]  /*24440*/  STL.64 [R1+0x15f0], R42 ;  /* 0x0015f02a01007387 */ /* 0x000fe80000100a00 */
[----:B------:R-:W-:Y:S04]  /*24450*/  STL.64 [R1+0x1c0], R48 ;  /* 0x0001c03001007387 */ /* 0x000fe80000100a00 */
[----:B------:R-:W-:Y:S04]  /*24460*/  STL.64 [R1+0x1c8], R50 ;  /* 0x0001c83201007387 */ /* 0x000fe80000100a00 */
[----:B------:R-:W0:Y:S01]  /*24470*/  LDSM.16.MT88.4 R48, [R9+UR5+0x1000] ;  /* 0x001000050930783b */ /* 0x000e220008004200 */
[C---:B------:R-:W-:Y:S03]  /*24480*/  HMMA.16816.F32 R28, R44.reuse, R34, R28 ;  /* 0x000000222c1c723c */ /* 0x040fe6000000181c */
[----:B0-----:R-:W-:Y:S04]  /*24490*/  STL.64 [R1+0x15c0], R50 ;  /* 0x0015c03201007387 */ /* 0x001fe80000100a00 */
[----:B------:R0:W-:Y:S04]  /*244a0*/  STL.64 [R1+0x15b8], R48 ;  /* 0x0015b83001007387 */ /* 0x0001e80000100a00 */
[----:B0-----:R-:W3:Y:S04]  /*244b0*/  LDL.LU R48, [R1+0x7f0] ;  /* 0x0007f00001307983 */ /* 0x001ee80000300800 */
[----:B------:R-:W3:Y:S04]  /*244c0*/  LDL.LU R49, [R1+0x7f4] ;  /* 0x0007f40001317983 */ /* 0x000ee80000300800 */
[----:B------:R-:W3:Y:S04]  /*244d0*/  LDL.LU R50, [R1+0x7f8] ;  /* 0x0007f80001327983 */ /* 0x000ee80000300800 */
[----:B------:R-:W3:Y:S01]  /*244e0*/  LDL.LU R51, [R1+0x7fc] ;  /* 0x0007fc0001337983 */ /* 0x000ee20000300800 */
[----:B----4-:R-:W-:-:S15]  /*244f0*/  HMMA.16816.F32 R12, R44, R38, R12 ;  /* 0x000000262c0c723c */ /* 0x010fde000000180c */
[----:B------:R-:W-:-:S04]  /*24500*/  NOP ;  /* 0x0000000000007918 */ /* 0x000fc80000000000 */
[----:B------:R-:W-:Y:S04]  /*24510*/  STL.64 [R1+0x1b0], R12 ;  /* 0x0001b00c01007387 */ /* 0x000fe80000100a00 */
[----:B------:R0:W-:Y:S04]  /*24520*/  STL.64 [R1+0x1b8], R14 ;  /* 0x0001b80e01007387 */ /* 0x0001e80000100a00 */
[----:B0-----:R-:W3:Y:S04]  /*24530*/  LDL.LU.64 R14, [R1+0x1698] ;  /* 0x00169800010e7983 */ /* 0x001ee80000300a00 */
[----:B------:R-:W4:Y:S04]  /*24540*/  LDL.LU.64 R12, [R1+0x1690] ;  /* 0x00169000010c7983 */ /* 0x000f280000300a00 */
[----:B------:R-:W-:Y:S04]  /*24550*/  STL.64 [R1+0x15e8], R38 ;  /* 0x0015e82601007387 */ /* 0x000fe80000100a00 */
[----:B--2---:R0:W-:Y:S04]  /*24560*/  STL.64 [R1+0x15e0], R36 ;  /* 0x0015e02401007387 */ /* 0x0041e80000100a00 */
        /* <DEDUP_REMOVED lines=8> */
[----:B------:R-:W-:Y:S01]  /*245f0*/  STL.64 [R1+0x15d8], R34 ;  /* 0x0015d82201007387 */ /* 0x000fe20000100a00 */
[----:B--2---:R-:W-:-:S15]  /*24600*/  HMMA.16816.F32 R20, R44, R30, R20 ;  /* 0x0000001e2c14723c */ /* 0x004fde0000001814 */
[----:B------:R-:W-:-:S04]  /*24610*/  NOP ;  /* 0x0000000000007918 */ /* 0x000fc80000000000 */
[----:B------:R-:W-:Y:S04]  /*24620*/  STL.64 [R1+0x190], R20 ;  /* 0x0001901401007387 */ /* 0x000fe80000100a00 */
[----:B------:R0:W-:Y:S04]  /*24630*/  STL.64 [R1+0x198], R22 ;  /* 0x0001981601007387 */ /* 0x0001e80000100a00 */
[----:B0-----:R-:W2:Y:S04]  /*24640*/  LDL.LU.64 R22, [R1+0x1678] ;  /* 0x0016780001167983 */ /* 0x001ea80000300a00 */
[----:B------:R-:W2:Y:S04]  /*24650*/  LDL.LU.64 R20, [R1+0x1670] ;  /* 0x0016700001147983 */ /* 0x000ea80000300a00 */
[----:B------:R-:W-:Y:S04]  /*24660*/  STL.64 [R1+0x15d0], R30 ;  /* 0x0015d01e01007387 */ /* 0x000fe80000100a00 */
[----:B---3--:R0:W-:Y:S04]  /*24670*/  STL.64 [R1+0x15c8], R28 ;  /* 0x0015c81c01007387 */ /* 0x0081e80000100a00 */
[----:B0-----:R-:W3:Y:S04]  /*24680*/  LDL.LU R28, [R1+0x810] ;  /* 0x00081000011c7983 */ /* 0x001ee80000300800 */
[----:B------:R-:W3:Y:S04]  /*24690*/  LDL.LU R29, [R1+0x814] ;  /* 0x00081400011d7983 */ /* 0x000ee80000300800 */
[----:B------:R-:W3:Y:S04]  /*246a0*/  LDL.LU R30, [R1+0x818] ;  /* 0x00081800011e7983 */ /* 0x000ee80000300800 */
[----:B------:R-:W3:Y:S04]  /*246b0*/  LDL.LU R31, [R1+0x81c] ;  /* 0x00081c00011f7983 */ /* 0x000ee80000300800 */
[----:B------:R-:W-:Y:S01]  /*246c0*/  STL.64 [R1+0x1608], R26 ;  /* 0x0016081a01007387 */ /* 0x000fe20000100a00 */
[----:B---3--:R-:W-:-:S15]  /*246d0*/  HMMA.16816.F32 R28, R44, R26, R28 ;  /* 0x0000001a2c1c723c */ /* 0x008fde000000181c */
[----:B------:R-:W-:-:S04]  /*246e0*/  NOP ;  /* 0x0000000000007918 */ /* 0x000fc80000000000 */
[----:B------:R-:W-:Y:S04]  /*246f0*/  STL.64 [R1+0x180], R28 ;  /* 0x0001801c01007387 */ /* 0x000fe80000100a00 */
[----:B------:R2:W-:Y:S02]  /*24700*/  STL.64 [R1+0x188], R30 ;  /* 0x0001881e01007387 */ /* 0x0005e40000100a00 */
[----:B--2---:R-:W-:Y:S02]  /*24710*/  HMMA.16816.F32 R28, R44, R22, R36 ;  /* 0x000000162c1c723c */ /* 0x004fe40000001824 */
[----:B------:R-:W-:Y:S04]  /*24720*/  STL.64 [R1+0x1618], R22 ;  /* 0x0016181601007387 */ /* 0x000fe80000100a00 */
[----:B------:R0:W-:-:S13]  /*24730*/  STL.64 [R1+0x1610], R20 ;  /* 0x0016101401007387 */ /* 0x0001da0000100a00 */
[----:B------:R-:W-:Y:S04]  /*24740*/  STL.64 [R1+0x170], R28 ;  /* 0x0001701c01007387 */ /* 0x000fe80000100a00 */
[----:B------:R1:W-:Y:S01]  /*24750*/  STL.64 [R1+0x178], R30 ;  /* 0x0001781e01007387 */ /* 0x0003e20000100a00 */
[C---:B0-----:R-:W-:Y:S08]  /*24760*/  HMMA.16816.F32 R20, R44.reuse, R14, R56 ;  /* 0x0000000e2c14723c */ /* 0x041ff00000001838 */
[----:B-1----:R-:W-:Y:S01]  /*24770*/  HMMA.16816.F32 R28, R44, R18, R48 ;  /* 0x000000122c1c723c */ /* 0x002fe20000001830 */
[----:B------:R-:W-:Y:S01]  /*24780*/  STL.64 [R1+0x1620], R18 ;  /* 0x0016201201007387 */ /* 0x000fe20000100a00 */
[----:B------:R-:W-:-:S02]  /*24790*/  IMAD.MOV.U32 R58, RZ, RZ, R25 ;  /* 0x000000ffff3a7224 */ /* 0x000fc400078e0019 */
[----:B------:R-:W-:-:S15]  /*247a0*/  IMAD.MOV.U32 R59, RZ, RZ, R24 ;  /* 0x000000ffff3b7224 */ /* 0x000fde00078e0018 */
[----:B------:R-:W-:Y:S04]  /*247b0*/  STL.64 [R1+0x160], R28 ;  /* 0x0001601c01007387 */ /* 0x000fe80000100a00 */
[----:B------:R-:W-:Y:S04]  /*247c0*/  STL.64 [R1+0x168], R30 ;  /* 0x0001681e01007387 */ /* 0x000fe80000100a00 */
[----:B------:R-:W-:Y:S04]  /*247d0*/  STL.64 [R1+0x1630], R14 ;  /* 0x0016300e01007387 */ /* 0x000fe80000100a00 */
[----:B----4-:R-:W-:Y:S04]  /*247e0*/  STL.64 [R1+0x1628], R12 ;  /* 0x0016280c01007387 */ /* 0x010fe80000100a00 */
[----:B------:R-:W-:Y:S04]  /*247f0*/  STL.64 [R1+0x150], R20 ;  /* 0x0001501401007387 */ /* 0x000fe80000100a00 */
[----:B------:R0:W-:Y:S04]  /*24800*/  STL.64 [R1+0x158], R22 ;  /* 0x0001581601007387 */ /* 0x0001e80000100a00 */
[----:B------:R-:W-:Y:S04]  /*24810*/  STL.64 [R1+0x1638], R58 ;  /* 0x0016383a01007387 */ /* 0x000fe80000100a00 */
[----:B------:R-:W2:Y:S04]  /*24820*/  LDL.LU R24, [R1+0x300] ;  /* 0x0003000001187983 */ /* 0x000ea80000300800 */
[----:B------:R-:W2:Y:S04]  /*24830*/  LDL.LU R25, [R1+0x304] ;  /* 0x0003040001197983 */ /* 0x000ea80000300800 */
[----:B------:R-:W3:Y:S04]  /*24840*/  LDL.LU R26, [R1+0x308] ;  /* 0x00030800011a7983 */ /* 0x000ee80000300800 */
[----:B------:R-:W3:Y:S01]  /*24850*/  LDL.LU R27, [R1+0x30c] ;  /* 0x00030c00011b7983 */ /* 0x000ee20000300800 */
[----:B0-----:R-:W-:-:S02]  /*24860*/  IMAD.MOV.U32 R22, RZ, RZ, R17 ;  /* 0x000000ffff167224 */ /* 0x001fc400078e0011 */
        /* <DEDUP_REMOVED lines=11> */
[----:B------:R-:W-:Y:S04]  /*24920*/  STL.64 [R1+0x1650], R22 ;  /* 0x0016501601007387 */ /* 0x000fe80000100a00 */
[----:B------:R-:W4:Y:S04]  /*24930*/  LDL.LU R16, [R1+0x310] ;  /* 0x0003100001107983 */ /* 0x000f280000300800 */
[----:B------:R-:W4:Y:S04]  /*24940*/  LDL.LU R17, [R1+0x314] ;  /* 0x0003140001117983 */ /* 0x000f280000300800 */
[----:B------:R-:W2:Y:S04]  /*24950*/  LDL.LU R18, [R1+0x318] ;  /* 0x0003180001127983 */ /* 0x000ea80000300800 */
[----:B------:R-:W2:Y:S01]  /*24960*/  LDL.LU R19, [R1+0x31c] ;  /* 0x00031c0001137983 */ /* 0x000ea20000300800 */
[----:B------:R-:W-:-:S02]  /*24970*/  IMAD.MOV.U32 R14, RZ, RZ, R40 ;  /* 0x000000ffff0e7224 */ /* 0x000fc400078e0028 */
[----:B------:R-:W-:Y:S02]  /*24980*/  IMAD.MOV.U32 R15, RZ, RZ, R33 ;  /* 0x000000ffff0f7224 */ /* 0x000fe400078e0021 */
[----:B0-----:R-:W-:Y:S01]  /*24990*/  IMAD.MOV.U32 R26, RZ, RZ, R32 ;  /* 0x000000ffff1a7224 */ /* 0x001fe200078e0020 */
[----:B--2---:R-:W-:Y:S04]  /*249a0*/  STL.64 [R1+0x1660], R18 ;  /* 0x0016601201007387 */ /* 0x004fe80000100a00 */
[----:B----4-:R-:W-:Y:S04]  /*249b0*/  STL.64 [R1+0x1658], R16 ;  /* 0x0016581001007387 */ /* 0x010fe80000100a00 */
[----:B------:R0:W-:Y:S04]  /*249c0*/  STL.64 [R1+0x1668], R14 ;  /* 0x0016680e01007387 */ /* 0x0001e80000100a00 */
[----:B------:R-:W2:Y:S04]  /*249d0*/  LDL.LU R56, [R1+0x320] ;  /* 0x0003200001387983 */ /* 0x000ea80000300800 */
[----:B------:R-:W2:Y:S04]  /*249e0*/  LDL.LU R57, [R1+0x324] ;  /* 0x0003240001397983 */ /* 0x000ea80000300800 */
[----:B------:R-:W2:Y:S04]  /*249f0*/  LDL.LU R58, [R1+0x328] ;  /* 0x00032800013a7983 */ /* 0x000ea80000300800 */
[----:B------:R-:W2:Y:S04]  /*24a00*/  LDL.LU R59, [R1+0x32c] ;  /* 0x00032c00013b7983 */ /* 0x000ea80000300800 */
[----:B------:R-:W4:Y:S04]  /*24a10*/  LDL.LU R12, [R1+0x340] ;  /* 0x00034000010c7983 */ /* 0x000f280000300800 */
[----:B------:R-:W4:Y:S04]  /*24a20*/  LDL.LU R13, [R1+0x344] ;  /* 0x00034400010d7983 */ /* 0x000f280000300800 */
[----:B0-----:R-:W4:Y:S04]  /*24a30*/  LDL.LU R14, [R1+0x348] ;  /* 0x00034800010e7983 */ /* 0x001f280000300800 */
[----:B------:R-:W4:Y:S01]  /*24a40*/  LDL.LU R15, [R1+0x34c] ;  /* 0x00034c00010f7983 */ /* 0x000f220000300800 */
[C---:B---3--:R-:W-:Y:S08]  /*24a50*/  HMMA.16816.F32 R32, R44.reuse, R10, R36 ;  /* 0x0000000a2c20723c */ /* 0x048ff00000001824 */
[----:B------:R-:W-:Y:S01]  /*24a60*/  HMMA.16816.F32 R28, R44, R6, R48 ;  /* 0x000000062c1c723c */ /* 0x000fe20000001830 */
[----:B------:R-:W0:Y:S04]  /*24a70*/  LDSM.16.MT88.4 R44, [R9+UR5+0x1080] ;  /* 0x00108005092c783b */ /* 0x000e280008004200 */
[----:B------:R-:W3:Y:S04]  /*24a80*/  LDL.LU R20, [R1+0x330] ;  /* 0x0003300001147983 */ /* 0x000ee80000300800 */
[----:B------:R-:W3:Y:S04]  /*24a90*/  LDL.LU R21, [R1+0x334] ;  /* 0x0003340001157983 */ /* 0x000ee80000300800 */
[----:B------:R-:W3:Y:S04]  /*24aa0*/  LDL.LU R22, [R1+0x338] ;  /* 0x0003380001167983 */ /* 0x000ee80000300800 */
[----:B------:R-:W3:Y:S04]  /*24ab0*/  LDL.LU R23, [R1+0x33c] ;  /* 0x00033c0001177983 */ /* 0x000ee80000300800 */
[----:B------:R-:W2:Y:S04]  /*24ac0*/  LDL.LU R40, [R1+0x2f0] ;  /* 0x0002f00001287983 */ /* 0x000ea80000300800 */
[----:B------:R-:W2:Y:S04]  /*24ad0*/  LDL.LU R41, [R1+0x2f4] ;  /* 0x0002f40001297983 */ /* 0x000ea80000300800 */
[----:B------:R-:W2:Y:S04]  /*24ae0*/  LDL.LU R42, [R1+0x2f8] ;  /* 0x0002f800012a7983 */ /* 0x000ea80000300800 */
[----:B------:R-:W2:Y:S04]  /*24af0*/  LDL.LU R43, [R1+0x2fc] ;  /* 0x0002fc00012b7983 */ /* 0x000ea80000300800 */
        /* <DEDUP_REMOVED lines=8> */
[----:B-1----:R-:W2:Y:S04]  /*24b80*/  LDL.LU R32, [R1+0x2d0] ;  /* 0x0002d00001207983 */ /* 0x002ea80000300800 */
[----:B------:R-:W2:Y:S04]  /*24b90*/  LDL.LU R33, [R1+0x2d4] ;  /* 0x0002d40001217983 */ /* 0x000ea80000300800 */
[----:B0-----:R-:W2:Y:S04]  /*24ba0*/  LDL.LU R34, [R1+0x2d8] ;  /* 0x0002d80001227983 */ /* 0x001ea80000300800 */
[----:B------:R-:W2:Y:S04]  /*24bb0*/  LDL.LU R35, [R1+0x2dc] ;  /* 0x0002dc0001237983 */ /* 0x000ea80000300800 */
[----:B------:R-:W2:Y:S04]  /*24bc0*/  LDL.LU R48, [R1+0x260] ;  /* 0x0002600001307983 */ /* 0x000ea80000300800 */
[----:B------:R-:W2:Y:S04]  /*24bd0*/  LDL.LU R49, [R1+0x264] ;  /* 0x0002640001317983 */ /* 0x000ea80000300800 */
[----:B------:R-:W2:Y:S04]  /*24be0*/  LDL.LU R50, [R1+0x268] ;  /* 0x0002680001327983 */ /* 0x000ea80000300800 */
[----:B------:R-:W2:Y:S04]  /*24bf0*/  LDL.LU R51, [R1+0x26c] ;  /* 0x00026c0001337983 */ /* 0x000ea80000300800 */
[----:B------:R-:W2:Y:S04]  /*24c00*/  LDL.LU R28, [R1+0x2c0] ;  /* 0x0002c000011c7983 */ /* 0x000ea80000300800 */
[----:B------:R-:W2:Y:S01]  /*24c10*/  LDL.LU R29, [R1+0x2c4] ;  /* 0x0002c400011d7983 */ /* 0x000ea20000300800 */
[----:B------:R-:W-:-:S02]  /*24c20*/  IMAD.MOV.U32 R18, RZ, RZ, R5 ;  /* 0x000000ffff127224 */ /* 0x000fc400078e0005 */
[----:B------:R-:W-:Y:S01]  /*24c30*/  IMAD.MOV.U32 R19, RZ, RZ, R4 ;  /* 0x000000ffff137224 */ /* 0x000fe200078e0004 */
[----:B------:R-:W2:Y:S04]  /*24c40*/  LDL.LU R30, [R1+0x2c8] ;  /* 0x0002c800011e7983 */ /* 0x000ea80000300800 */
[----:B------:R-:W2:Y:S04]  /*24c50*/  LDL.LU R31, [R1+0x2cc] ;  /* 0x0002cc00011f7983 */ /* 0x000ea80000300800 */
[----:B------:R-:W-:Y:S04]  /*24c60*/  STL.64 [R1+0x1518], R46 ;  /* 0x0015182e01007387 */ /* 0x000fe80000100a00 */
[----:B------:R0:W-:Y:S04]  /*24c70*/  STL.64 [R1+0x1510], R44 ;  /* 0x0015102c01007387 */ /* 0x0001e80000100a00 */
[----:B0-----:R-:W2:Y:S04]  /*24c80*/  LDL.LU R44, [R1+0x270] ;  /* 0x00027000012c7983 */ /* 0x001ea80000300800 */
[----:B------:R-:W2:Y:S04]  /*24c90*/  LDL.LU R45, [R1+0x274] ;  /* 0x00027400012d7983 */ /* 0x000ea80000300800 */
[----:B------:R-:W2:Y:S04]  /*24ca0*/  LDL.LU R46, [R1+0x278] ;  /* 0x00027800012e7983 */ /* 0x000ea80000300800 */
[----:B------:R-:W2:Y:S01]  /*24cb0*/  LDL.LU R47, [R1+0x27c] ;  /* 0x00027c00012f7983 */ /* 0x000ea20000300800 */
[----:B----4-:R-:W-:Y:S03]  /*24cc0*/  HMMA.16816.F32 R16, R52, R18, R12 ;  /* 0x000000123410723c */ /* 0x010fe6000000180c */
[----:B------:R-:W2:Y:S01]  /*24cd0*/  LDL.LU.64 R14, [R1+0x1668] ;  /* 0x00166800010e7983 */ /* 0x000ea20000300a00 */
[----:B------:R-:W-:-:S07]  /*24ce0*/  IMAD.MOV.U32 R27, RZ, RZ, R8 ;  /* 0x000000ffff1b7224 */ /* 0x000fce00078e0008 */
[C---:B---3--:R-:W-:Y:S08]  /*24cf0*/  HMMA.16816.F32 R24, R52.reuse, R26, R20 ;  /* 0x0000001a3418723c */ /* 0x048ff00000001814 */
[----:B------:R-:W-:Y:S04]  /*24d00*/  STL.64 [R1+0x340], R16 ;  /* 0x0003401001007387 */ /* 0x000fe80000100a00 */
[----:B------:R0:W-:Y:S04]  /*24d10*/  STL.64 [R1+0x348], R18 ;  /* 0x0003481201007387 */ /* 0x0001e80000100a00 */
[----:B0-----:R-:W3:Y:S04]  /*24d20*/  LDL.LU.64 R18, [R1+0x1660] ;  /* 0x0016600001127983 */ /* 0x001ee80000300a00 */
[----:B------:R-:W3:Y:S04]  /*24d30*/  LDL.LU.64 R16, [R1+0x1658] ;  /* 0x0016580001107983 */ /* 0x000ee80000300a00 */
[----:B------:R-:W3:Y:S04]  /*24d40*/  LDL.LU.64 R22, [R1+0x1650] ;  /* 0x0016500001167983 */ /* 0x000ee80000300a00 */
[----:B------:R-:W-:Y:S04]  /*24d50*/  STL.64 [R1+0x330], R24 ;  /* 0x0003301801007387 */ /* 0x000fe80000100a00 */
[----:B------:R0:W-:Y:S04]  /*24d60*/  STL.64 [R1+0x338], R26 ;  /* 0x0003381a01007387 */ /* 0x0001e80000100a00 */
[----:B0-----:R-:W4:Y:S04]  /*24d70*/  LDL.LU.64 R26, [R1+0x1648] ;  /* 0x00164800011a7983 */ /* 0x001f280000300a00 */
[----:B------:R-:W4:Y:S01]  /*24d80*/  LDL.LU.64 R24, [R1+0x1640] ;  /* 0x0016400001187983 */ /* 0x000f220000300a00 */
[----:B--2---:R-:W-:Y:S03]  /*24d90*/  HMMA.16816.F32 R12, R52, R14, R56 ;  /* 0x0000000e340c723c */ /* 0x004fe60000001838 */
[----:B------:R-:W4:-:S15]  /*24da0*/  LDL.LU.64 R58, [R1+0x1638] ;  /* 0x00163800013a7983 */ /* 0x000f1e0000300a00 */
[----:B------:R-:W-:Y:S01]  /*24db0*/  NOP ;  /* 0x0000000000007918 */ /* 0x000fe20000000000 */
[----:B------:R-:W-:Y:S01]  /*24dc0*/  STL.64 [R1+0x320], R12 ;  /* 0x0003200c01007387 */ /* 0x000fe20000100a00 */
[C---:B---3--:R-:W-:Y:S03]  /*24dd0*/  HMMA.16816.F32 R20, R52.reuse, R22, R16 ;  /* 0x000000163414723c */ /* 0x048fe60000001810 */
[----:B------:R0:W-:Y:S04]  /*24de0*/  STL.64 [R1+0x328], R14 ;  /* 0x0003280e01007387 */ /* 0x0001e80000100a00 */
[----:B0-----:R-:W2:Y:S04]  /*24df0*/  LDL.LU.64 R14, [R1+0x1630] ;  /* 0x00163000010e7983 */ /* 0x001ea80000300a00 */
[----:B------:R-:W3:Y:S04]  /*24e00*/  LDL.LU.64 R12, [R1+0x1628] ;  /* 0x00162800010c7983 */ /* 0x000ee80000300a00 */
[----:B------:R-:W2:Y:S04]  /*24e10*/  LDL.LU.64 R18, [R1+0x1620] ;  /* 0x0016200001127983 */ /* 0x000ea80000300a00 */
[----:B------:R-:W-:Y:S04]  /*24e20*/  STL.64 [R1+0x310], R20 ;  /* 0x0003101401007387 */ /* 0x000fe80000100a00 */
[----:B------:R0:W-:Y:S04]  /*24e30*/  STL.64 [R1+0x318], R22 ;  /* 0x0003181601007387 */ /* 0x0001e80000100a00 */
[----:B0-----:R-:W2:Y:S04]  /*24e40*/  LDL.LU.64 R22, [R1+0x1618] ;  /* 0x0016180001167983 */ /* 0x001ea80000300a00 */
[----:B------:R-:W2:Y:S01]  /*24e50*/  LDL.LU.64 R20, [R1+0x1610] ;  /* 0x0016100001147983 */ /* 0x000ea20000300a00 */
[----:B----4-:R-:W-:Y:S03]  /*24e60*/  HMMA.16816.F32 R56, R52, R58, R24 ;  /* 0x0000003a3438723c */ /* 0x010fe60000001818 */
[----:B------:R-:W4:-:S15]  /*24e70*/  LDL.LU.64 R26, [R1+0x1608] ;  /* 0x00160800011a7983 */ /* 0x000f1e0000300a00 */
[----:B------:R-:W-:Y:S01]  /*24e80*/  NOP ;  /* 0x0000000000007918 */ /* 0x000fe20000000000 */
        /* <DEDUP_REMOVED lines=8> */
[----:B0-----:R-:W2:Y:S04]  /*24f10*/  LDL.LU.64 R42, [R1+0x15f0] ;  /* 0x0015f000012a7983 */ /* 0x001ea80000300a00 */
        /* <DEDUP_REMOVED lines=10> */
[----:B0-----:R-:W2:Y:S04]  /*24fc0*/  LDL.LU.64 R38, [R1+0x15e8] ;  /* 0x0015e80001267983 */ /* 0x001ea80000300a00 */
[----:B------:R-:W3:Y:S04]  /*24fd0*/  LDL.LU.64 R36, [R1+0x15e0] ;  /* 0x0015e00001247983 */ /* 0x000ee80000300a00 */
[----:B------:R0:W-:Y:S04]  /*24fe0*/  STL.64 [R1+0x15a8], R42 ;  /* 0x0015a82a01007387 */ /* 0x0001e80000100a00 */
[----:B------:R-:W3:Y:S04]  /*24ff0*/  LDL.LU R40, [R1+0x290] ;  /* 0x0002900001287983 */ /* 0x000ee80000300800 */
[----:B------:R-:W3:Y:S04]  /*25000*/  LDL.LU R41, [R1+0x294] ;  /* 0x0002940001297983 */ /* 0x000ee80000300800 */
[----:B0-----:R-:W3:Y:S04]  /*25010*/  LDL.LU R42, [R1+0x298] ;  /* 0x00029800012a7983 */ /* 0x001ee80000300800 */
[----:B------:R-:W3:Y:S01]  /*25020*/  LDL.LU R43, [R1+0x29c] ;  /* 0x00029c00012b7983 */ /* 0x000ee20000300800 */
[----:B--2---:R-:W-:-:S15]  /*25030*/  HMMA.16816.F32 R32, R52, R38, R32 ;  /* 0x000000263420723c */ /* 0x004fde0000001820 */
[----:B------:R-:W-:-:S04]  /*25040*/  NOP ;  /* 0x0000000000007918 */ /* 0x000fc80000000000 */
[----:B------:R-:W-:Y:S04]  /*25050*/  STL.64 [R1+0x2d0], R32 ;  /* 0x0002d02001007387 */ /* 0x000fe80000100a00 */
[----:B------:R0:W-:Y:S04]  /*25060*/  STL.64 [R1+0x2d8], R34 ;  /* 0x0002d82201007387 */ /* 0x0001e80000100a00 */
[----:B0-----:R-:W2:Y:S04]  /*25070*/  LDL.LU.64 R34, [R1+0x15d8] ;  /* 0x0015d80001227983 */ /* 0x001ea80000300a00 */
[----:B------:R-:W-:Y:S04]  /*25080*/  STL.64 [R1+0x1570], R38 ;  /* 0x0015702601007387 */ /* 0x000fe80000100a00 */
[----:B---3--:R0:W-:Y:S04]  /*25090*/  STL.64 [R1+0x1568], R36 ;  /* 0x0015682401007387 */ /* 0x0081e80000100a00 */
[----:B0-----:R-:W4:Y:S04]  /*250a0*/  LDL.LU R36, [R1+0x2a0] ;  /* 0x0002a00001247983 */ /* 0x001f280000300800 */
[----:B------:R-:W4:Y:S04]  /*250b0*/  LDL.LU R37, [R1+0x2a4] ;  /* 0x0002a40001257983 */ /* 0x000f280000300800 */
[----:B------:R-:W4:Y:S04]  /*250c0*/  LDL.LU R38, [R1+0x2a8] ;  /* 0x0002a80001267983 */ /* 0x000f280000300800 */
[----:B------:R-:W4:Y:S01]  /*250d0*/  LDL.LU R39, [R1+0x2ac] ;  /* 0x0002ac0001277983 */ /* 0x000f220000300800 */
[----:B--2---:R-:W-:-:S15]  /*250e0*/  HMMA.16816.F32 R28, R52, R34, R28 ;  /* 0x00000022341c723c */ /* 0x004fde000000181c */
[----:B------:R-:W-:-:S04]  /*250f0*/  NOP ;  /* 0x0000000000007918 */ /* 0x000fc80000000000 */
[----:B------:R-:W-:Y:S04]  /*25100*/  STL.64 [R1+0x2c0], R28 ;  /* 0x0002c01c01007387 */ /* 0x000fe80000100a00 */
[----:B------:R0:W-:Y:S04]  /*25110*/  STL.64 [R1+0x2c8], R30 ;  /* 0x0002c81e01007387 */ /* 0x0001e80000100a00 */
[----:B0-----:R-:W2:Y:S04]  /*25120*/  LDL.LU.64 R30, [R1+0x15d0] ;  /* 0x0015d000011e7983 */ /* 0x001ea80000300a00 */
[----:B------:R-:W3:Y:S04]  /*25130*/  LDL.LU.64 R28, [R1+0x15c8] ;  /* 0x0015c800011c7983 */ /* 0x000ee80000300a00 */
[----:B------:R0:W-:Y:S04]  /*25140*/  STL.64 [R1+0x1578], R34 ;  /* 0x0015782201007387 */ /* 0x0001e80000100a00 */
[----:B------:R-:W4:Y:S04]  /*25150*/  LDL.LU R32, [R1+0x2b0] ;  /* 0x0002b00001207983 */ /* 0x000f280000300800 */
[----:B------:R-:W4:Y:S04]  /*25160*/  LDL.LU R33, [R1+0x2b4] ;  /* 0x0002b40001217983 */ /* 0x000f280000300800 */
[----:B0-----:R-:W4:Y:S04]  /*25170*/  LDL.LU R34, [R1+0x2b8] ;  /* 0x0002b80001227983 */ /* 0x001f280000300800 */
[----:B------:R-:W4:Y:S04]  /*25180*/  LDL.LU R35, [R1+0x2bc] ;  /* 0x0002bc0001237983 */ /* 0x000f280000300800 */
[----:B--2---:R-:W-:Y:S04]  /*25190*/  STL.64 [R1+0x1588], R30 ;  /* 0x0015881e01007387 */ /* 0x004fe80000100a00 */
[----:B---3--:R0:W-:Y:S01]  /*251a0*/  STL.64 [R1+0x1580], R28 ;  /* 0x0015801c01007387 */ /* 0x0081e20000100a00 */
[C---:B----4-:R-:W-:Y:S08]  /*251b0*/  HMMA.16816.F32 R32, R52.reuse, R30, R32 ;  /* 0x0000001e3420723c */ /* 0x050ff00000001820 */
[C---:B0-----:R-:W-:Y:S11]  /*251c0*/  HMMA.16816.F32 R28, R52.reuse, R26, R36 ;  /* 0x0000001a341c723c */ /* 0x041ff60000001824 */
[----:B------:R-:W-:Y:S04]  /*251d0*/  STL.64 [R1+0x2b0], R32 ;  /* 0x0002b02001007387 */ /* 0x000fe80000100a00 */
[----:B------:R-:W-:Y:S04]  /*251e0*/  STL.64 [R1+0x2b8], R34 ;  /* 0x0002b82201007387 */ /* 0x000fe80000100a00 */
[----:B------:R0:W-:Y:S04]  /*251f0*/  STL.64 [R1+0x15b0], R26 ;  /* 0x0015b01a01007387 */ /* 0x0001e80000100a00 */
[----:B------:R-:W-:Y:S04]  /*25200*/  STL.64 [R1+0x2a0], R28 ;  /* 0x0002a01c01007387 */ /* 0x000fe80000100a00 */
[----:B------:R-:W-:Y:S04]  /*25210*/  STL.64 [R1+0x2a8], R30 ;  /* 0x0002a81e01007387 */ /* 0x000fe80000100a00 */
[----:B------:R-:W-:Y:S04]  /*25220*/  STL.64 [R1+0x1550], R22 ;  /* 0x0015501601007387 */ /* 0x000fe80000100a00 */
[----:B------:R1:W-:Y:S01]  /*25230*/  STL.64 [R1+0x1548], R20 ;  /* 0x0015481401007387 */ /* 0x0003e20000100a00 */
[C---:B0-----:R-:W-:Y:S08]  /*25240*/  HMMA.16816.F32 R24, R52.reuse, R22, R40 ;  /* 0x000000163418723c */ /* 0x041ff00000001828 */
[C---:B-1----:R-:W-:Y:S11]  /*25250*/  HMMA.16816.F32 R20, R52.reuse, R18, R56 ;  /* 0x000000123414723c */ /* 0x042ff60000001838 */
        /* <DEDUP_REMOVED lines=12> */
[----:B------:R-:W2:Y:S04]  /*25320*/  LDL.LU R8, [R1+0x7a0] ;  /* 0x0007a00001087983 */ /* 0x000ea80000300800 */
[----:B------:R-:W-:Y:S04]  /*25330*/  STL.64 [R1+0x260], R12 ;  /* 0x0002600c01007387 */ /* 0x000fe80000100a00 */
[----:B------:R-:W-:Y:S04]  /*25340*/  STL.64 [R1+0x268], R14 ;  /* 0x0002680e01007387 */ /* 0x000fe80000100a00 */
[----:B------:R-:W2:Y:S04]  /*25350*/  LDL.LU R9, [R1+0x7a4] ;  /* 0x0007a40001097983 */ /* 0x000ea80000300800 */
[----:B0-----:R-:W3:Y:S04]  /*25360*/  LDL.LU R10, [R1+0x7a8] ;  /* 0x0007a800010a7983 */ /* 0x001ee80000300800 */
        /* <DEDUP_REMOVED lines=9> */
[----:B------:R-:W4:Y:S04]  /*25400*/  LDL.LU.64 R22, [R1+0x48] ;  /* 0x0000480001167983 */ /* 0x000f280000300a00 */
[----:B------:R-:W4:Y:S04]  /*25410*/  LDL.LU R40, [R1+0x7b0] ;  /* 0x0007b00001287983 */ /* 0x000f280000300800 */
[----:B------:R-:W4:Y:S04]  /*25420*/  LDL.LU R41, [R1+0x7b4] ;  /* 0x0007b40001297983 */ /* 0x000f280000300800 */
[----:B------:R-:W4:Y:S04]  /*25430*/  LDL.LU R42, [R1+0x7b8] ;  /* 0x0007b800012a7983 */ /* 0x000f280000300800 */
[----:B------:R-:W4:Y:S04]  /*25440*/  LDL.LU R43, [R1+0x7bc] ;  /* 0x0007bc00012b7983 */ /* 0x000f280000300800 */
[----:B---3--:R0:W-:Y:S04]  /*25450*/  STL.64 [R1+0x15a0], R10 ;  /* 0x0015a00a01007387 */ /* 0x0081e80000100a00 */
[----:B--2---:R-:W-:Y:S04]  /*25460*/  STL.64 [R1+0x1598], R8 ;  /* 0x0015980801007387 */ /* 0x004fe80000100a00 */
[----:B0-----:R-:W2:Y:S04]  /*25470*/  LDL.LU.64 R10, [R1+0x38] ;  /* 0x00003800010a7983 */ /* 0x001ea80000300a00 */
[----:B------:R-:W3:Y:S04]  /*25480*/  LDL.LU.64 R30, [R1+0x28] ;  /* 0x00002800011e7983 */ /* 0x000ee80000300a00 */
        /* <DEDUP_REMOVED lines=8> */
[----:B------:R-:W2:Y:S04]  /*25510*/  LDL.LU.64 R38, [R1+0x18] ;  /* 0x0000180001267983 */ /* 0x000ea80000300a00 */
        /* <DEDUP_REMOVED lines=8> */
[----:B------:R-:W2:Y:S01]  /*255a0*/  LDL.LU R19, [R1+0x63c] ;  /* 0x00063c0001137983 */ /* 0x000ea20000300800 */
[----:B----4-:R-:W-:Y:S03]  /*255b0*/  HMMA.16816.F32 R52, R52, R6, R48 ;  /* 0x000000063434723c */ /* 0x010fe60000001830 */
[----:B------:R-:W4:Y:S04]  /*255c0*/  LDL.LU.64 R50, [R1+0x15c0] ;  /* 0x0015c00001327983 */ /* 0x000f280000300a00 */
[----:B------:R-:W4:-:S12]  /*255d0*/  LDL.LU.64 R48, [R1+0x15b8] ;  /* 0x0015b80001307983 */ /* 0x000f180000300a00 */
[----:B------:R0:W-:Y:S04]  /*255e0*/  STL.64 [R1+0x240], R52 ;  /* 0x0002403401007387 */ /* 0x0001e80000100a00 */
[----:B------:R1:W-:Y:S04]  /*255f0*/  STL.64 [R1+0x248], R54 ;  /* 0x0002483601007387 */ /* 0x0003e80000100a00 */
[----:B0-----:R-:W3:Y:S04]  /*25600*/  LDL.LU R52, [R1+0x650] ;  /* 0x0006500001347983 */ /* 0x001ee80000300800 */
[----:B------:R-:W3:Y:S04]  /*25610*/  LDL.LU R53, [R1+0x654] ;  /* 0x0006540001357983 */ /* 0x000ee80000300800 */
[----:B-1----:R-:W3:Y:S04]  /*25620*/  LDL.LU R54, [R1+0x658] ;  /* 0x0006580001367983 */ /* 0x002ee80000300800 */
[----:B------:R-:W3:Y:S01]  /*25630*/  LDL.LU R55, [R1+0x65c] ;  /* 0x00065c0001377983 */ /* 0x000ee20000300800 */
[C---:B----4-:R-:W-:Y:S08]  /*25640*/  HMMA.16816.F32 R24, R48.reuse, R22, R24 ;  /* 0x000000163018723c */ /* 0x050ff00000001818 */
[----:B--2---:R-:W-:Y:S11]  /*25650*/  HMMA.16816.F32 R40, R48, R10, R40 ;  /* 0x0000000a3028723c */ /* 0x004ff60000001828 */
[----:B------:R-:W-:Y:S04]  /*25660*/  STL.64 [R1+0x1e0], R24 ;  /* 0x0001e01801007387 */ /* 0x000fe80000100a00 */
[----:B------:R0:W-:Y:S04]  /*25670*/  STL.64 [R1+0x1e8], R26 ;  /* 0x0001e81a01007387 */ /* 0x0001e80000100a00 */
[----:B0-----:R-:W2:Y:S04]  /*25680*/  LDL.LU.64 R26, [R1+0x15b0] ;  /* 0x0015b000011a7983 */ /* 0x001ea80000300a00 */
[----:B------:R-:W4:Y:S01]  /*25690*/  LDL.LU R20, [R1+0x620] ;  /* 0x0006200001147983 */ /* 0x000f220000300800 */
[----:B------:R-:W-:-:S03]  /*256a0*/  IMAD.MOV.U32 R25, RZ, RZ, R22 ;  /* 0x000000ffff197224 */ /* 0x000fc600078e0016 */
[----:B------:R-:W4:Y:S01]  /*256b0*/  LDL.LU R21, [R1+0x624] ;  /* 0x0006240001157983 */ /* 0x000f220000300800 */
[----:B------:R-:W-:-:S03]  /*256c0*/  IMAD.MOV.U32 R24, RZ, RZ, R23 ;  /* 0x000000ffff187224 */ /* 0x000fc600078e0017 */
[----:B------:R-:W4:Y:S04]  /*256d0*/  LDL.LU R22, [R1+0x628] ;  /* 0x0006280001167983 */ /* 0x000f280000300800 */
[----:B------:R-:W4:Y:S04]  /*256e0*/  LDL.LU R23, [R1+0x62c] ;  /* 0x00062c0001177983 */ /* 0x000f280000300800 */
[----:B------:R0:W-:Y:S04]  /*256f0*/  STL.64 [R1+0x120], R40 ;  /* 0x0001202801007387 */ /* 0x0001e80000100a00 */
[----:B------:R1:W-:Y:S01]  /*25700*/  STL.64 [R1+0x128], R42 ;  /* 0x0001282a01007387 */ /* 0x0003e20000100a00 */
[----:B0-----:R-:W-:-:S03]  /*25710*/  IMAD.MOV.U32 R41, RZ, RZ, R10 ;  /* 0x000000ffff297224 */ /* 0x001fc600078e000a */
[----:B-1----:R-:W2:Y:S01]  /*25720*/  LDL.LU.64 R42, [R1+0x15a8] ;  /* 0x0015a800012a7983 */ /* 0x002ea20000300a00 */
[----:B------:R-:W-:-:S03]  /*25730*/  IMAD.MOV.U32 R40, RZ, RZ, R11 ;  /* 0x000000ffff287224 */ /* 0x000fc600078e000b */
[----:B------:R-:W2:Y:S04]  /*25740*/  LDL.LU.64 R10, [R1+0x15a0] ;  /* 0x0015a000010a7983 */ /* 0x000ea80000300a00 */
[----:B------:R-:W2:Y:S01]  /*25750*/  LDL.LU.64 R8, [R1+0x1598] ;  /* 0x0015980001087983 */ /* 0x000ea20000300a00 */
[C---:B------:R-:W-:Y:S08]  /*25760*/  HMMA.16816.F32 R32, R48.reuse, R38, R32 ;  /* 0x000000263020723c */ /* 0x040ff00000001820 */
[----:B------:R-:W-:Y:S01]  /*25770*/  HMMA.16816.F32 R44, R48, R58, R44 ;  /* 0x0000003a302c723c */ /* 0x000fe2000000182c */
[----:B---3--:R-:W-:-:S02]  /*25780*/  IMAD.MOV.U32 R5, RZ, RZ, R30 ;  /* 0x000000ffff057224 */ /* 0x008fc400078e001e */
[----:B------:R-:W-:-:S05]  /*25790*/  IMAD.MOV.U32 R4, RZ, RZ, R31 ;  /* 0x000000ffff047224 */ /* 0x000fca00078e001f */
[----:B--2---:R-:W-:-:S15]  /*257a0*/  HMMA.16816.F32 R8, R48, R30, R8 ;  /* 0x0000001e3008723c */ /* 0x004fde0000001808 */
[----:B------:R-:W-:-:S04]  /*257b0*/  NOP ;  /* 0x0000000000007918 */ /* 0x000fc80000000000 */
[----:B------:R-:W-:Y:S04]  /*257c0*/  STL.64 [R1+0x110], R8 ;  /* 0x0001100801007387 */ /* 0x000fe80000100a00 */
[----:B------:R0:W-:Y:S04]  /*257d0*/  STL.64 [R1+0x118], R10 ;  /* 0x0001180a01007387 */ /* 0x0001e80000100a00 */
[----:B0-----:R-:W2:Y:S04]  /*257e0*/  LDL.LU.64 R10, [R1+0x1590] ;  /* 0x00159000010a7983 */ /* 0x001ea80000300a00 */
[----:B------:R-:W4:Y:S04]  /*257f0*/  LDL.LU.64 R30, [R1+0x1588] ;  /* 0x00158800011e7983 */ /* 0x000f280000300a00 */
[----:B------:R-:W3:Y:S04]  /*25800*/  LDL.LU.64 R28, [R1+0x1580] ;  /* 0x00158000011c7983 */ /* 0x000ee80000300a00 */
[----:B------:R-:W-:Y:S04]  /*25810*/  STL.64 [R1+0x1528], R6 ;  /* 0x0015280601007387 */ /* 0x000fe80000100a00 */
[----:B------:R0:W-:Y:S01]  /*25820*/  STL.64 [R1+0x1520], R4 ;  /* 0x0015200401007387 */ /* 0x0001e20000100a00 */
[----:B------:R-:W-:-:S02]  /*25830*/  IMAD.MOV.U32 R9, RZ, RZ, R38 ;  /* 0x000000ffff097224 */ /* 0x000fc400078e0026 */
[----:B------:R-:W-:Y:S01]  /*25840*/  IMAD.MOV.U32 R8, RZ, RZ, R39 ;  /* 0x000000ffff087224 */ /* 0x000fe200078e0027 */
[----:B0-----:R-:W2:Y:S04]  /*25850*/  LDL.LU R4, [R1+0x660] ;  /* 0x0006600001047983 */ /* 0x001ea80000300800 */
[----:B------:R-:W2:Y:S04]  /*25860*/  LDL.LU R5, [R1+0x664] ;  /* 0x0006640001057983 */ /* 0x000ea80000300800 */
[----:B------:R-:W2:Y:S04]  /*25870*/  LDL.LU R6, [R1+0x668] ;  /* 0x0006680001067983 */ /* 0x000ea80000300800 */
[----:B------:R-:W2:Y:S04]  /*25880*/  LDL.LU R7, [R1+0x66c] ;  /* 0x00066c0001077983 */ /* 0x000ea80000300800 */
[----:B------:R-:W-:Y:S04]  /*25890*/  STL.64 [R1+0x100], R32 ;  /* 0x0001002001007387 */ /* 0x000fe80000100a00 */
[----:B------:R0:W-:Y:S04]  /*258a0*/  STL.64 [R1+0x108], R34 ;  /* 0x0001082201007387 */ /* 0x0001e80000100a00 */
[----:B0-----:R-:W2:Y:S04]  /*258b0*/  LDL.LU.64 R34, [R1+0x1578] ;  /* 0x0015780001227983 */ /* 0x001ea80000300a00 */
[----:B------:R-:W2:Y:S04]  /*258c0*/  LDL.LU.64 R38, [R1+0x1570] ;  /* 0x0015700001267983 */ /* 0x000ea80000300a00 */
[----:B------:R-:W2:Y:S04]  /*258d0*/  LDL.LU.64 R36, [R1+0x1568] ;  /* 0x0015680001247983 */ /* 0x000ea80000300a00 */
[----:B------:R0:W-:Y:S04]  /*258e0*/  STL.64 [R1+0xf0], R44 ;  /* 0x0000f02c01007387 */ /* 0x0001e80000100a00 */
[----:B------:R-:W-:Y:S01]  /*258f0*/  STL.64 [R1+0xf8], R46 ;  /* 0x0000f82e01007387 */ /* 0x000fe20000100a00 */
[----:B0-----:R-:W-:-:S02]  /*25900*/  IMAD.MOV.U32 R45, RZ, RZ, R58 ;  /* 0x000000ffff2d7224 */ /* 0x001fc400078e003a */
[----:B------:R-:W-:Y:S02]  /*25910*/  IMAD.MOV.U32 R44, RZ, RZ, R59 ;  /* 0x000000ffff2c7224 */ /* 0x000fe400078e003b */
[----:B------:R-:W2:Y:S04]  /*25920*/  LDL.LU.64 R58, [R1+0x1560] ;  /* 0x00156000013a7983 */ /* 0x000ea80000300a00 */
[----:B------:R-:W3:Y:S01]  /*25930*/  LDL.LU.64 R56, [R1+0x1558] ;  /* 0x0015580001387983 */ /* 0x000ee20000300a00 */
[C---:B------:R-:W-:Y:S08]  /*25940*/  HMMA.16816.F32 R52, R48.reuse, R42, R52 ;  /* 0x0000002a3034723c */ /* 0x040ff00000001834 */
[----:B--2---:R-:W-:Y:S01]  /*25950*/  HMMA.16816.F32 R4, R48, R58, R4 ;  /* 0x0000003a3004723c */ /* 0x004fe20000001804 */
[----:B------:R-:W-:Y:S04]  /*25960*/  STL.64 [R1+0x14e0], R58 ;  /* 0x0014e03a01007387 */ /* 0x000fe80000100a00 */
[----:B---3--:R-:W-:-:S14]  /*25970*/  STL.64 [R1+0x14d8], R56 ;  /* 0x0014d83801007387 */ /* 0x008fdc0000100a00 */
[----:B------:R-:W-:Y:S04]  /*25980*/  STL.64 [R1+0xe0], R4 ;  /* 0x0000e00401007387 */ /* 0x000fe80000100a00 */
[----:B------:R0:W-:Y:S02]  /*25990*/  STL.64 [R1+0xe8], R6 ;  /* 0x0000e80601007387 */ /* 0x0001e40000100a00 */
[C---:B0-----:R-:W-:Y:S02]  /*259a0*/  HMMA.16816.F32 R4, R48.reuse, R38, R12 ;  /* 0x000000263004723c */ /* 0x041fe4000000180c */
[----:B------:R-:W-:Y:S04]  /*259b0*/  STL.64 [R1+0x14e8], R42 ;  /* 0x0014e82a01007387 */ /* 0x000fe80000100a00 */
[----:B------:R-:W-:Y:S04]  /*259c0*/  STL.64 [R1+0xd0], R52 ;  /* 0x0000d03401007387 */ /* 0x000fe80000100a00 */
[----:B------:R-:W-:Y:S04]  /*259d0*/  STL.64 [R1+0xd8], R54 ;  /* 0x0000d83601007387 */ /* 0x000fe80000100a00 */
[----:B------:R-:W-:Y:S04]  /*259e0*/  STL.64 [R1+0x14f8], R38 ;  /* 0x0014f82601007387 */ /* 0x000fe80000100a00 */
[----:B------:R-:W-:Y:S04]  /*259f0*/  STL.64 [R1+0x14f0], R36 ;  /* 0x0014f02401007387 */ /* 0x000fe80000100a00 */
[----:B------:R-:W-:Y:S04]  /*25a00*/  STL.64 [R1+0xc0], R4 ;  /* 0x0000c00401007387 */ /* 0x000fe80000100a00 */
[----:B------:R0:W-:Y:S02]  /*25a10*/  STL.64 [R1+0xc8], R6 ;  /* 0x0000c80601007387 */ /* 0x0001e40000100a00 */
[----:B0-----:R-:W-:Y:S02]  /*25a20*/  HMMA.16816.F32 R4, R48, R34, R16 ;  /* 0x000000223004723c */ /* 0x001fe40000001810 */
[----:B------:R0:W-:Y:S04]  /*25a30*/  STL.64 [R1+0x14c8], R34 ;  /* 0x0014c82201007387 */ /* 0x0001e80000100a00 */
[----:B------:R-:W2:-:S13]  /*25a40*/  LDL.LU R32, [R1+0x3f0] ;  /* 0x0003f00001207983 */ /* 0x000e9a0000300800 */
[----:B------:R-:W-:Y:S04]  /*25a50*/  STL.64 [R1+0xb0], R4 ;  /* 0x0000b00401007387 */ /* 0x000fe80000100a00 */
[----:B------:R4:W-:Y:S04]  /*25a60*/  STL.64 [R1+0xb8], R6 ;  /* 0x0000b80601007387 */ /* 0x0009e80000100a00 */
[----:B------:R-:W2:Y:S04]  /*25a70*/  LDL.LU R33, [R1+0x3f4] ;  /* 0x0003f40001217983 */ /* 0x000ea80000300800 */
[----:B0-----:R-:W3:Y:S04]  /*25a80*/  LDL.LU R34, [R1+0x3f8] ;  /* 0x0003f80001227983 */ /* 0x001ee80000300800 */
[----:B------:R-:W3:Y:S01]  /*25a90*/  LDL.LU R35, [R1+0x3fc] ;  /* 0x0003fc0001237983 */ /* 0x000ee20000300800 */
[----:B----4-:R-:W-:Y:S03]  /*25aa0*/  HMMA.16816.F32 R4, R48, R30, R20 ;  /* 0x0000001e3004723c */ /* 0x010fe60000001814 */
[----:B---3--:R-:W-:Y:S04]  /*25ab0*/  STL.64 [R1+0x1508], R34 ;  /* 0x0015082201007387 */ /* 0x008fe80000100a00 */
[----:B--2---:R-:W-:Y:S04]  /*25ac0*/  STL.64 [R1+0x1500], R32 ;  /* 0x0015002001007387 */ /* 0x004fe80000100a00 */
[----:B------:R-:W2:Y:S08]  /*25ad0*/  LDL.LU R16, [R1+0x600] ;  /* 0x0006000001107983 */ /* 0x000eb00000300800 */
[----:B------:R0:W-:Y:S04]  /*25ae0*/  STL.64 [R1+0xa0], R4 ;  /* 0x0000a00401007387 */ /* 0x0001e80000100a00 */
[----:B------:R1:W-:Y:S04]  /*25af0*/  STL.64 [R1+0xa8], R6 ;  /* 0x0000a80601007387 */ /* 0x0003e80000100a00 */
[----:B------:R-:W2:Y:S04]  /*25b00*/  LDL.LU R17, [R1+0x604] ;  /* 0x0006040001117983 */ /* 0x000ea80000300800 */
[----:B------:R-:W2:Y:S04]  /*25b10*/  LDL.LU R18, [R1+0x608] ;  /* 0x0006080001127983 */ /* 0x000ea80000300800 */
[----:B------:R-:W2:Y:S04]  /*25b20*/  LDL.LU R19, [R1+0x60c] ;  /* 0x00060c0001137983 */ /* 0x000ea80000300800 */
[----:B------:R-:W3:Y:S04]  /*25b30*/  LDL.LU R20, [R1+0x610] ;  /* 0x0006100001147983 */ /* 0x000ee80000300800 */
[----:B------:R-:W3:Y:S04]  /*25b40*/  LDL.LU R21, [R1+0x614] ;  /* 0x0006140001157983 */ /* 0x000ee80000300800 */
[----:B------:R-:W3:Y:S04]  /*25b50*/  LDL.LU R22, [R1+0x618] ;  /* 0x0006180001167983 */ /* 0x000ee80000300800 */
[----:B------:R-:W3:Y:S04]  /*25b60*/  LDL.LU R23, [R1+0x61c] ;  /* 0x00061c0001177983 */ /* 0x000ee80000300800 */
        /* <DEDUP_REMOVED lines=8> */
[----:B------:R0:W-:Y:S04]  /*25bf0*/  STL.64 [R1+0x14c0], R30 ;  /* 0x0014c01e01007387 */ /* 0x0001e80000100a00 */
[----:B------:R-:W-:Y:S01]  /*25c00*/  STL.64 [R1+0x14b8], R28 ;  /* 0x0014b81c01007387 */ /* 0x000fe20000100a00 */
[----:B0-----:R-:W-:-:S02]  /*25c10*/  IMAD.MOV.U32 R31, RZ, RZ, R44 ;  /* 0x000000ffff1f7224 */ /* 0x001fc400078e002c */
[----:B------:R-:W-:Y:S01]  /*25c20*/  IMAD.MOV.U32 R30, RZ, RZ, R45 ;  /* 0x000000ffff1e7224 */ /* 0x000fe200078e002d */
        /* <DEDUP_REMOVED lines=11> */
[----:B------:R-:W-:-:S03]  /*25ce0*/  IMAD.MOV.U32 R59, RZ, RZ, R40 ;  /* 0x000000ffff3b7224 */ /* 0x000fc600078e0028 */
[----:B------:R-:W2:Y:S01]  /*25cf0*/  LDL.LU R35, [R1+0x44c] ;  /* 0x00044c0001237983 */ /* 0x000ea20000300800 */
[----:B------:R-:W-:-:S03]  /*25d00*/  IMAD.MOV.U32 R58, RZ, RZ, R41 ;  /* 0x000000ffff3a7224 */ /* 0x000fc600078e0029 */
[----:B------:R-:W2:Y:S04]  /*25d10*/  LDL.LU R40, [R1+0x430] ;  /* 0x0004300001287983 */ /* 0x000ea80000300800 */
[----:B------:R-:W2:Y:S04]  /*25d20*/  LDL.LU R41, [R1+0x434] ;  /* 0x0004340001297983 */ /* 0x000ea80000300800 */
[----:B------:R-:W2:Y:S04]  /*25d30*/  LDL.LU R42, [R1+0x438] ;  /* 0x00043800012a7983 */ /* 0x000ea80000300800 */
[----:B------:R-:W2:Y:S01]  /*25d40*/  LDL.LU R43, [R1+0x43c] ;  /* 0x00043c00012b7983 */ /* 0x000ea20000300800 */
[----:B---3--:R-:W-:-:S15]  /*25d50*/  HMMA.16816.F32 R20, R48, R26, R20 ;  /* 0x0000001a3014723c */ /* 0x008fde0000001814 */
        /* <DEDUP_REMOVED lines=20> */
[----:B0-----:R-:W4:Y:S04]  /*25ea0*/  LDL.LU.64 R14, [R1+0x1538] ;  /* 0x00153800010e7983 */ /* 0x001f280000300a00 */
[----:B------:R-:W2:Y:S01]  /*25eb0*/  LDL.LU.64 R12, [R1+0x1530] ;  /* 0x00153000010c7983 */ /* 0x000ea20000300a00 */
[C---:B------:R-:W-:Y:S08]  /*25ec0*/  HMMA.16816.F32 R44, R48.reuse, R10, R44 ;  /* 0x0000000a302c723c */ /* 0x040ff0000000182c */
[----:B----4-:R-:W-:-:S15]  /*25ed0*/  HMMA.16816.F32 R4, R48, R14, R4 ;  /* 0x0000000e3004723c */ /* 0x010fde0000001804 */
[----:B------:R-:W-:-:S04]  /*25ee0*/  NOP ;  /* 0x0000000000007918 */ /* 0x000fc80000000000 */
[----:B------:R-:W-:Y:S04]  /*25ef0*/  STL.64 [R1+0x60], R4 ;  /* 0x0000600401007387 */ /* 0x000fe80000100a00 */
[----:B------:R0:W-:Y:S04]  /*25f00*/  STL.64 [R1+0x68], R6 ;  /* 0x0000680601007387 */ /* 0x0001e80000100a00 */
[----:B0-----:R-:W4:Y:S04]  /*25f10*/  LDL.LU.64 R6, [R1+0x1528] ;  /* 0x0015280001067983 */ /* 0x001f280000300a00 */
[----:B------:R-:W3:Y:S04]  /*25f20*/  LDL.LU.64 R4, [R1+0x1520] ;  /* 0x0015200001047983 */ /* 0x000ee80000300a00 */
[----:B------:R-:W-:Y:S04]  /*25f30*/  STL.64 [R1+0x1480], R14 ;  /* 0x0014800e01007387 */ /* 0x000fe80000100a00 */
[----:B--2---:R-:W-:Y:S04]  /*25f40*/  STL.64 [R1+0x1478], R12 ;  /* 0x0014780c01007387 */ /* 0x004fe80000100a00 */
[----:B------:R-:W-:Y:S04]  /*25f50*/  STL.64 [R1+0x50], R44 ;  /* 0x0000502c01007387 */ /* 0x000fe80000100a00 */
[----:B------:R0:W-:Y:S04]  /*25f60*/  STL.64 [R1+0x58], R46 ;  /* 0x0000582e01007387 */ /* 0x0001e80000100a00 */
[----:B0-----:R-:W2:Y:S04]  /*25f70*/  LDL.LU.64 R46, [R1+0x1518] ;  /* 0x00151800012e7983 */ /* 0x001ea80000300a00 */
[----:B------:R-:W2:Y:S01]  /*25f80*/  LDL.LU.64 R44, [R1+0x1510] ;  /* 0x00151000012c7983 */ /* 0x000ea20000300a00 */
[----:B------:R-:W-:-:S02]  /*25f90*/  IMAD.MOV.U32 R38, RZ, RZ, R25 ;  /* 0x000000ffff267224 */ /* 0x000fc400078e0019 */
[----:B------:R-:W-:Y:S02]  /*25fa0*/  IMAD.MOV.U32 R39, RZ, RZ, R24 ;  /* 0x000000ffff277224 */ /* 0x000fe400078e0018 */
[----:B------:R-:W-:Y:S01]  /*25fb0*/  IMAD.MOV.U32 R15, RZ, RZ, R8 ;  /* 0x000000ffff0f7224 */ /* 0x000fe200078e0008 */
[----:B------:R0:W-:Y:S01]  /*25fc0*/  STL.64 [R1+0x1470], R10 ;  /* 0x0014700a01007387 */ /* 0x0001e20000100a00 */
[----:B------:R-:W-:-:S03]  /*25fd0*/  IMAD.MOV.U32 R14, RZ, RZ, R9 ;  /* 0x000000ffff0e7224 */ /* 0x000fc600078e0009 */
[----:B------:R-:W3:Y:S04]  /*25fe0*/  LDL.LU R8, [R1+0x410] ;  /* 0x0004100001087983 */ /* 0x000ee80000300800 */
[----:B------:R-:W3:Y:S04]  /*25ff0*/  LDL.LU R9, [R1+0x414] ;  /* 0x0004140001097983 */ /* 0x000ee80000300800 */
[----:B0-----:R-:W3:Y:S04]  /*26000*/  LDL.LU R10, [R1+0x418] ;  /* 0x00041800010a7983 */ /* 0x001ee80000300800 */
[----:B------:R-:W3:Y:S01]  /*26010*/  LDL.LU R11, [R1+0x41c] ;  /* 0x00041c00010b7983 */ /* 0x000ee20000300800 */
[----:B----4-:R-:W-:Y:S08]  /*26020*/  HMMA.16816.F32 R52, R48, R6, R52 ;  /* 0x000000063034723c */ /* 0x010ff00000001834 */
[C---:B--2---:R-:W-:Y:S08]  /*26030*/  HMMA.16816.F32 R36, R44.reuse, R38, R32 ;  /* 0x000000262c24723c */ /* 0x044ff00000001820 */
[----:B------:R-:W-:Y:S03]  /*26040*/  HMMA.16816.F32 R56, R44, R58, R40 ;  /* 0x0000003a2c38723c */ /* 0x000fe60000001828 */
[----:B------:R-:W-:Y:S04]  /*26050*/  STL.64 [R1+0x1458], R54 ;  /* 0x0014583601007387 */ /* 0x000fe80000100a00 */
[----:B------:R0:W-:Y:S04]  /*26060*/  STL.64 [R1+0x1450], R52 ;  /* 0x0014503401007387 */ /* 0x0001e80000100a00 */
[----:B0-----:R-:W2:Y:S04]  /*26070*/  LDL.LU R52, [R1+0x420] ;  /* 0x0004200001347983 */ /* 0x001ea80000300800 */
[----:B------:R-:W2:Y:S04]  /*26080*/  LDL.LU R53, [R1+0x424] ;  /* 0x0004240001357983 */ /* 0x000ea80000300800 */
[----:B------:R-:W2:Y:S04]  /*26090*/  LDL.LU R54, [R1+0x428] ;  /* 0x0004280001367983 */ /* 0x000ea80000300800 */
[----:B------:R-:W2:Y:S04]  /*260a0*/  LDL.LU R55, [R1+0x42c] ;  /* 0x00042c0001377983 */ /* 0x000ea80000300800 */
[----:B------:R-:W4:Y:S04]  /*260b0*/  LDL.LU.64 R34, [R1+0x1508] ;  /* 0x0015080001227983 */ /* 0x000f280000300a00 */
[----:B------:R-:W4:Y:S04]  /*260c0*/  LDL.LU.64 R32, [R1+0x1500] ;  /* 0x0015000001207983 */ /* 0x000f280000300a00 */
[----:B------:R-:W-:Y:S04]  /*260d0*/  STL.64 [R1+0x440], R36 ;  /* 0x0004402401007387 */ /* 0x000fe80000100a00 */
[----:B------:R0:W-:Y:S04]  /*260e0*/  STL.64 [R1+0x448], R38 ;  /* 0x0004482601007387 */ /* 0x0001e80000100a00 */
[----:B0-----:R-:W4:Y:S04]  /*260f0*/  LDL.LU.64 R38, [R1+0x14f8] ;  /* 0x0014f80001267983 */ /* 0x001f280000300a00 */
[----:B------:R0:W5:Y:S04]  /*26100*/  LDL.LU.64 R36, [R1+0x14f0] ;  /* 0x0014f00001247983 */ /* 0x0001680000300a00 */
[----:B------:R-:W4:Y:S04]  /*26110*/  LDL.LU.64 R42, [R1+0x14e8] ;  /* 0x0014e800012a7983 */ /* 0x000f280000300a00 */
[----:B------:R-:W-:Y:S04]  /*26120*/  STL.64 [R1+0x430], R56 ;  /* 0x0004303801007387 */ /* 0x000fe80000100a00 */
[----:B------:R1:W-:Y:S04]  /*26130*/  STL.64 [R1+0x438], R58 ;  /* 0x0004383a01007387 */ /* 0x0003e80000100a00 */
[----:B-1----:R-:W4:Y:S01]  /*26140*/  LDL.LU.64 R58, [R1+0x14e0] ;  /* 0x0014e000013a7983 */ /* 0x002f220000300a00 */
[----:B---3--:R-:W-:-:S02]  /*26150*/  IMAD.MOV.U32 R50, RZ, RZ, R5 ;  /* 0x000000ffff327224 */ /* 0x008fc400078e0005 */
[----:B------:R-:W-:Y:S01]  /*26160*/  IMAD.MOV.U32 R51, RZ, RZ, R4 ;  /* 0x000000ffff337224 */ /* 0x000fe200078e0004 */
[C---:B------:R-:W-:Y:S08]  /*26170*/  HMMA.16816.F32 R8, R44.reuse, R14, R8 ;  /* 0x0000000e2c08723c */ /* 0x040ff00000001808 */
[----:B------:R-:W-:Y:S01]  /*26180*/  HMMA.16816.F32 R20, R44, R30, R20 ;  /* 0x0000001e2c14723c */ /* 0x000fe20000001814 */
[----:B------:R-:W3:Y:S10]  /*26190*/  LDL.LU.64 R56, [R1+0x14d8] ;  /* 0x0014d80001387983 */ /* 0x000ef40000300a00 */
[----:B------:R-:W-:-:S02]  /*261a0*/  IMAD.MOV.U32 R48, RZ, RZ, R8 ;  /* 0x000000ffff307224 */ /* 0x000fc400078e0008 */
[----:B------:R-:W-:Y:S01]  /*261b0*/  IMAD.MOV.U32 R49, RZ, RZ, R10 ;  /* 0x000000ffff317224 */ /* 0x000fe200078e000a */
[----:B--2---:R-:W-:-:S15]  /*261c0*/  HMMA.16816.F32 R52, R44, R50, R52 ;  /* 0x000000322c34723c */ /* 0x004fde0000001834 */
[----:B------:R-:W-:-:S04]  /*261d0*/  NOP ;  /* 0x0000000000007918 */ /* 0x000fc80000000000 */
[----:B------:R-:W-:Y:S04]  /*261e0*/  STL.64 [R1+0x420], R52 ;  /* 0x0004203401007387 */ /* 0x000fe80000100a00 */
[----:B------:R-:W-:Y:S01]  /*261f0*/  STL.64 [R1+0x428], R54 ;  /* 0x0004283601007387 */ /* 0x000fe20000100a00 */
[C---:B----4-:R-:W-:Y:S03]  /*26200*/  HMMA.16816.F32 R12, R44.reuse, R58, R32 ;  /* 0x0000003a2c0c723c */ /* 0x050fe60000001820 */
[----:B------:R1:W-:Y:S04]  /*26210*/  STL.64 [R1+0x410], R8 ;  /* 0x0004100801007387 */ /* 0x0003e80000100a00 */
[----:B------:R2:W-:Y:S04]  /*26220*/  STL.64 [R1+0x418], R10 ;  /* 0x0004180a01007387 */ /* 0x0005e80000100a00 */
[----:B------:R-:W4:Y:S04]  /*26230*/  LDL.LU R41, [R1+0xa80] ;  /* 0x000a800001297983 */ /* 0x000f280000300800 */
[----:B-1----:R-:W3:Y:S04]  /*26240*/  LDL.LU R8, [R1+0x370] ;  /* 0x0003700001087983 */ /* 0x002ee80000300800 */
[----:B------:R-:W-:Y:S04]  /*26250*/  STL.64 [R1+0x400], R20 ;  /* 0x0004001401007387 */ /* 0x000fe80000100a00 */
[----:B------:R-:W-:Y:S04]  /*26260*/  STL.64 [R1+0x408], R22 ;  /* 0x0004081601007387 */ /* 0x000fe80000100a00 */
[----:B------:R-:W-:Y:S04]  /*26270*/  STL.64 [R1+0x3f0], R12 ;  /* 0x0003f00c01007387 */ /* 0x000fe80000100a00 */
[----:B------:R-:W-:Y:S04]  /*26280*/  STL.64 [R1+0x3f8], R14 ;  /* 0x0003f80e01007387 */ /* 0x000fe80000100a00 */
[----:B------:R-:W3:Y:S04]  /*26290*/  LDL.LU R9, [R1+0x374] ;  /* 0x0003740001097983 */ /* 0x000ee80000300800 */
[----:B--2---:R-:W2:Y:S04]  /*262a0*/  LDL.LU R10, [R1+0x378] ;  /* 0x00037800010a7983 */ /* 0x004ea80000300800 */
[----:B------:R-:W2:Y:S04]  /*262b0*/  LDL.LU R11, [R1+0x37c] ;  /* 0x00037c00010b7983 */ /* 0x000ea80000300800 */
        /* <DEDUP_REMOVED lines=12> */
[----:B--2---:R-:W-:Y:S04]  /*26380*/  STL.64 [R1+0x1490], R10 ;  /* 0x0014900a01007387 */ /* 0x004fe80000100a00 */
[----:B---3--:R1:W-:Y:S04]  /*26390*/  STL.64 [R1+0x1488], R8 ;  /* 0x0014880801007387 */ /* 0x0083e80000100a00 */
[----:B-1----:R-:W2:Y:S04]  /*263a0*/  LDL.LU R8, [R1+0x390] ;  /* 0x0003900001087983 */ /* 0x002ea80000300800 */
[----:B------:R-:W2:Y:S04]  /*263b0*/  LDL.LU R9, [R1+0x394] ;  /* 0x0003940001097983 */ /* 0x000ea80000300800 */
[----:B------:R-:W3:Y:S04]  /*263c0*/  LDL.LU R10, [R1+0x398] ;  /* 0x00039800010a7983 */ /* 0x000ee80000300800 */
[----:B------:R-:W3:Y:S04]  /*263d0*/  LDL.LU R11, [R1+0x39c] ;  /* 0x00039c00010b7983 */ /* 0x000ee80000300800 */
[----:B---3--:R-:W-:Y:S04]  /*263e0*/  STL.64 [R1+0x14b0], R10 ;  /* 0x0014b00a01007387 */ /* 0x008fe80000100a00 */
[----:B--2---:R1:W-:Y:S04]  /*263f0*/  STL.64 [R1+0x14a8], R8 ;  /* 0x0014a80801007387 */ /* 0x0043e80000100a00 */
[----:B-1----:R-:W2:Y:S04]  /*26400*/  LDL.LU R8, [R1+0x3b0] ;  /* 0x0003b00001087983 */ /* 0x002ea80000300800 */
[----:B------:R-:W2:Y:S04]  /*26410*/  LDL.LU R9, [R1+0x3b4] ;  /* 0x0003b40001097983 */ /* 0x000ea80000300800 */
[----:B------:R-:W2:Y:S04]  /*26420*/  LDL.LU R10, [R1+0x3b8] ;  /* 0x0003b800010a7983 */ /* 0x000ea80000300800 */
[----:B------:R-:W2:Y:S04]  /*26430*/  LDL.LU R11, [R1+0x3bc] ;  /* 0x0003bc00010b7983 */ /* 0x000ea80000300800 */
        /* <DEDUP_REMOVED lines=8> */
[----:B------:R-:W2:Y:S01]  /*264c0*/  LDL.LU.64 R58, [R1+0x9e8] ;  /* 0x0009e800013a7983 */ /* 0x000ea20000300a00 */
[C---:B----4-:R-:W-:Y:S08]  /*264d0*/  HMMA.16816.F32 R52, R44.reuse, R42, R52 ;  /* 0x0000002a2c34723c */ /* 0x050ff00000001834 */
[----:B------:R-:W-:Y:S01]  /*264e0*/  HMMA.16816.F32 R32, R44, R38, R32 ;  /* 0x000000262c20723c */ /* 0x000fe20000001820 */
[----:B--2---:R-:W-:Y:S04]  /*264f0*/  STL.64 [R1+0x1468], R58 ;  /* 0x0014683a01007387 */ /* 0x004fe80000100a00 */
[----:B------:R1:W-:Y:S04]  /*26500*/  STL.64 [R1+0x1460], R56 ;  /* 0x0014603801007387 */ /* 0x0003e80000100a00 */
[----:B-1----:R-:W2:Y:S04]  /*26510*/  LDL.LU R56, [R1+0x360] ;  /* 0x0003600001387983 */ /* 0x002ea80000300800 */
[----:B------:R-:W2:Y:S04]  /*26520*/  LDL.LU R57, [R1+0x364] ;  /* 0x0003640001397983 */ /* 0x000ea80000300800 */
[----:B------:R-:W2:Y:S01]  /*26530*/  LDL.LU R58, [R1+0x368] ;  /* 0x00036800013a7983 */ /* 0x000ea20000300800 */
[----:B------:R-:W-:-:S03]  /*26540*/  IMAD.MOV.U32 R59, RZ, RZ, R0 ;  /* 0x000000ffff3b7224 */ /* 0x000fc600078e0000 */
[----:B------:R-:W4:Y:S04]  /*26550*/  LDL.LU R0, [R1+0x14d0] ;  /* 0x0014d00001007983 */ /* 0x000f280000300800 */
[----:B------:R-:W2:Y:S04]  /*26560*/  LDL.LU.64 R4, [R1+0xa60] ;  /* 0x000a600001047983 */ /* 0x000ea80000300a00 */
[----:B------:R-:W2:Y:S04]  /*26570*/  LDL.LU.64 R50, [R1+0x9e0] ;  /* 0x0009e00001327983 */ /* 0x000ea80000300a00 */
[----:B------:R-:W-:Y:S04]  /*26580*/  STL.64 [R1+0x3e0], R52 ;  /* 0x0003e03401007387 */ /* 0x000fe80000100a00 */
[----:B------:R-:W-:Y:S04]  /*26590*/  STL.64 [R1+0x3e8], R54 ;  /* 0x0003e83601007387 */ /* 0x000fe80000100a00 */
[----:B------:R-:W-:Y:S04]  /*265a0*/  STL.64 [R1+0x3d0], R32 ;  /* 0x0003d02001007387 */ /* 0x000fe80000100a00 */
[----:B------:R1:W-:Y:S04]  /*265b0*/  STL.64 [R1+0x3d8], R34 ;  /* 0x0003d82201007387 */ /* 0x0003e80000100a00 */
[----:B-1----:R-:W2:Y:S02]  /*265c0*/  LDL.LU.64 R34, [R1+0x14c8] ;  /* 0x0014c80001227983 */ /* 0x002ea40000300a00 */
[C---:B--2---:R-:W-:Y:S02]  /*265d0*/  HMMA.16816.F32 R32, R44.reuse, R34, R28 ;  /* 0x000000222c20723c */ /* 0x044fe4000000181c */
[----:B------:R-:W2:Y:S06]  /*265e0*/  LDL.LU.64 R30, [R1+0x14c0] ;  /* 0x0014c000011e7983 */ /* 0x000eac0000300a00 */
[----:B---3--:R-:W-:Y:S01]  /*265f0*/  HMMA.16816.F32 R20, R44, R26, R20 ;  /* 0x0000001a2c14723c */ /* 0x008fe20000001814 */
[----:B------:R0:W5:Y:S04]  /*26600*/  LDL.LU.64 R28, [R1+0x14b8] ;  /* 0x0014b800011c7983 */ /* 0x0001680000300a00 */
[----:B------:R-:W3:Y:S01]  /*26610*/  LDL.LU R40, [R1+0xa88] ;  /* 0x000a880001287983 */ /* 0x000ee20000300800 */
[----:B------:R-:W-:-:S02]  /*26620*/  IMAD.MOV.U32 R53, RZ, RZ, R60 ;  /* 0x000000ffff357224 */ /* 0x000fc400078e003c */
[----:B------:R-:W-:-:S03]  /*26630*/  IMAD.MOV.U32 R55, RZ, RZ, R2 ;  /* 0x000000ffff377224 */ /* 0x000fc600078e0002 */
[----:B------:R1:W-:Y:S04]  /*26640*/  STL.64 [R1+0x3c0], R32 ;  /* 0x0003c02001007387 */ /* 0x0003e80000100a00 */
[----:B------:R-:W-:Y:S04]  /*26650*/  STL.64 [R1+0x3c8], R34 ;  /* 0x0003c82201007387 */ /* 0x000fe80000100a00 */
        /* <DEDUP_REMOVED lines=8> */
[----:B--2---:R-:W-:-:S15]  /*266e0*/  HMMA.16816.F32 R8, R44, R30, R8 ;  /* 0x0000001e2c08723c */ /* 0x004fde0000001808 */
[----:B------:R-:W-:-:S04]  /*266f0*/  NOP ;  /* 0x0000000000007918 */ /* 0x000fc80000000000 */
[----:B------:R-:W-:Y:S01]  /*26700*/  STL.64 [R1+0x3b0], R8 ;  /* 0x0003b00801007387 */ /* 0x000fe20000100a00 */
[----:B------:R-:W-:-:S03]  /*26710*/  IMAD.MOV.U32 R31, RZ, RZ, R10 ;  /* 0x000000ffff1f7224 */ /* 0x000fc600078e000a */
[----:B------:R1:W-:Y:S01]  /*26720*/  STL.64 [R1+0x3b8], R10 ;  /* 0x0003b80a01007387 */ /* 0x0003e20000100a00 */
[----:B------:R-:W-:-:S03]  /*26730*/  IMAD.MOV.U32 R30, RZ, RZ, R8 ;  /* 0x000000ffff1e7224 */ /* 0x000fc600078e0008 */
[----:B-1----:R-:W2:Y:S04]  /*26740*/  LDL.LU.64 R10, [R1+0x14b0] ;  /* 0x0014b000010a7983 */ /* 0x002ea80000300a00 */
[----:B------:R-:W2:Y:S04]  /*26750*/  LDL.LU.64 R8, [R1+0x14a8] ;  /* 0x0014a80001087983 */ /* 0x000ea80000300a00 */
[----:B------:R-:W-:Y:S04]  /*26760*/  STL.64 [R1+0x3a0], R20 ;  /* 0x0003a01401007387 */ /* 0x000fe80000100a00 */
[----:B------:R1:W-:Y:S04]  /*26770*/  STL.64 [R1+0x3a8], R22 ;  /* 0x0003a81601007387 */ /* 0x0003e80000100a00 */
[----:B-1----:R-:W2:Y:S01]  /*26780*/  LDL.LU.64 R22, [R1+0x14a0] ;  /* 0x0014a00001167983 */ /* 0x002ea20000300a00 */
[C---:B------:R-:W-:Y:S03]  /*26790*/  HMMA.16816.F32 R12, R44.reuse, R18, R12 ;  /* 0x000000122c0c723c */ /* 0x040fe6000000180c */
[----:B------:R0:W5:Y:S05]  /*267a0*/  LDL.LU.64 R20, [R1+0x1498] ;  /* 0x0014980001147983 */ /* 0x00016a0000300a00 */
        /* <DEDUP_REMOVED lines=10> */
[----:B-1----:R-:W2:Y:S04]  /*26850*/  LDL.LU.64 R14, [R1+0x1480] ;  /* 0x00148000010e7983 */ /* 0x002ea80000300a00 */
[----:B------:R0:W5:Y:S01]  /*26860*/  LDL.LU.64 R12, [R1+0x1478] ;  /* 0x00147800010c7983 */ /* 0x0001620000300a00 */
[----:B--2---:R-:W-:-:S15]  /*26870*/  HMMA.16816.F32 R8, R44, R14, R8 ;  /* 0x0000000e2c08723c */ /* 0x004fde0000001808 */
[----:B------:R-:W-:-:S04]  /*26880*/  NOP ;  /* 0x0000000000007918 */ /* 0x000fc80000000000 */
[----:B------:R-:W-:Y:S01]  /*26890*/  STL.64 [R1+0x370], R8 ;  /* 0x0003700801007387 */ /* 0x000fe20000100a00 */
[----:B------:R-:W-:-:S03]  /*268a0*/  IMAD.MOV.U32 R15, RZ, RZ, R10 ;  /* 0x000000ffff0f7224 */ /* 0x000fc600078e000a */
[----:B------:R1:W-:Y:S04]  /*268b0*/  STL.64 [R1+0x378], R10 ;  /* 0x0003780a01007387 */ /* 0x0003e80000100a00 */
[----:B-1----:R-:W2:Y:S01]  /*268c0*/  LDL.LU.64 R10, [R1+0x1470] ;  /* 0x00147000010a7983 */ /* 0x002ea20000300a00 */
[----:B------:R-:W-:Y:S02]  /*268d0*/  IMAD.MOV.U32 R14, RZ, RZ, R8 ;  /* 0x000000ffff0e7224 */ /* 0x000fe400078e0008 */
[----:B------:R-:W-:Y:S02]  /*268e0*/  IMAD.MOV.U32 R52, RZ, RZ, R61 ;  /* 0x000000ffff347224 */ /* 0x000fe400078e003d */
[----:B------:R-:W1:Y:S01]  /*268f0*/  LDC R61, c[0x0][0x3a8] ;  /* 0x0000ea00ff3d7b82 */ /* 0x000e620000000800 */
[----:B------:R-:W-:Y:S01]  /*26900*/  IMAD.MOV.U32 R54, RZ, RZ, R3 ;  /* 0x000000ffff367224 */ /* 0x000fe200078e0003 */
[----:B--2---:R-:W-:Y:S01]  /*26910*/  HMMA.16816.F32 R8, R44, R10, R56 ;  /* 0x0000000a2c08723c */ /* 0x004fe20000001838 */
[----:B------:R-:W2:Y:S01]  /*26920*/  LDL.LU.64 R58, [R1+0x1468] ;  /* 0x00146800013a7983 */ /* 0x000ea20000300a00 */
[----:B-1----:R-:W-:-:S06]  /*26930*/  IMAD.SHL.U32 R61, R61, 0x20, RZ ;  /* 0x000000203d3d7824 */ /* 0x002fcc00078e00ff */
[----:B------:R-:W-:Y:S01]  /*26940*/  HMMA.16816.F32 R44, R44, R6, R52 ;  /* 0x000000062c2c723c */ /* 0x000fe20000001834 */
[----:B------:R0:W5:Y:S01]  /*26950*/  LDL.LU.64 R56, [R1+0x1460] ;  /* 0x0014600001387983 */ /* 0x0001620000300a00 */
[----:B------:R-:W-:Y:S02]  /*26960*/  IMAD.SHL.U32 R61, R61, 0x2, RZ ;  /* 0x000000023d3d7824 */ /* 0x000fe400078e00ff */
[----:B------:R-:W-:-:S07]  /*26970*/  VIADD R41, R41, 0x1 ;  /* 0x0000000129297836 */ /* 0x000fce0000000000 */
[----:B------:R1:W-:Y:S04]  /*26980*/  STL.64 [R1+0x360], R8 ;  /* 0x0003600801007387 */ /* 0x0003e80000100a00 */
[----:B------:R0:W-:Y:S04]  /*26990*/  STL.64 [R1+0x368], R10 ;  /* 0x0003680a01007387 */ /* 0x0001e80000100a00 */
[----:B------:R0:W5:Y:S04]  /*269a0*/  LDL.LU.64 R54, [R1+0x1458] ;  /* 0x0014580001367983 */ /* 0x0001680000300a00 */
[----:B------:R2:W5:Y:S04]  /*269b0*/  LDL.LU.64 R52, [R1+0x1450] ;  /* 0x0014500001347983 */ /* 0x0005680000300a00 */
[----:B------:R2:W-:Y:S01]  /*269c0*/  STL.64 [R1+0x350], R44 ;  /* 0x0003502c01007387 */ /* 0x0005e20000100a00 */
[----:B-1----:R-:W-:-:S02]  /*269d0*/  IADD3 R9, P1, PT, R4, R61, RZ ;  /* 0x0000003d04097210 */ /* 0x002fc40007f3e0ff */
[----:B0-----:R-:W-:-:S03]  /*269e0*/  IADD3 R10, P2, PT, R50, R61, RZ ;  /* 0x0000003d320a7210 */ /* 0x001fc60007f5e0ff */
[--C-:B----4-:R-:W-:Y:S02]  /*269f0*/  IMAD.X R4, R5, 0x1, R0.reuse, P1 ;  /* 0x0000000105047824 */ /* 0x110fe400008e0600 */
[----:B------:R-:W-:Y:S01]  /*26a00*/  IMAD.X R5, R51, 0x1, R0, P2 ;  /* 0x0000000133057824 */ /* 0x000fe200010e0600 */
[-C--:B---3--:R-:W-:Y:S02]  /*26a10*/  IADD3 R40, P2, PT, R40, R61.reuse, RZ ;  /* 0x0000003d28287210 */ /* 0x088fe40007f5e0ff */
[-C--:B------:R-:W-:Y:S01]  /*26a20*/  IADD3 R33, P1, PT, R33, R61.reuse, RZ ;  /* 0x0000003d21217210 */ /* 0x080fe20007f3e0ff */
[----:B------:R0:W-:Y:S01]  /*26a30*/  STL.64 [R1+0x358], R46 ;  /* 0x0003582e01007387 */ /* 0x0001e20000100a00 */
[----:B------:R-:W-:-:S03]  /*26a40*/  IADD3 R32, P4, PT, R32, R61, RZ ;  /* 0x0000003d20207210 */ /* 0x000fc60007f9e0ff */
[----:B------:R-:W-:Y:S01]  /*26a50*/  STL [R1+0xa80], R41 ;  /* 0x000a802901007387 */ /* 0x000fe20000100800 */
[-C--:B------:R-:W-:Y:S02]  /*26a60*/  IADD3 R25, P6, PT, R25, R61.reuse, RZ ;  /* 0x0000003d19197210 */ /* 0x080fe40007fde0ff */
[-C--:B------:R-:W-:Y:S02]  /*26a70*/  IADD3 R24, P5, PT, R24, R61.reuse, RZ ;  /* 0x0000003d18187210 */ /* 0x080fe40007fbe0ff */
[-C--:B------:R-:W-:Y:S01]  /*26a80*/  IADD3 R17, P3, PT, R17, R61.reuse, RZ ;  /* 0x0000003d11117210 */ /* 0x080fe20007f7e0ff */
[--C-:B------:R-:W-:Y:S01]  /*26a90*/  IMAD.X R16, R16, 0x1, R0.reuse, P2 ;  /* 0x0000000110107824 */ /* 0x100fe200010e0600 */
[----:B------:R-:W-:Y:S01]  /*26aa0*/  IADD3 R60, P2, PT, R60, R61, RZ ;  /* 0x0000003d3c3c7210 */ /* 0x000fe20007f5e0ff */
[----:B------:R-:W-:Y:S02]  /*26ab0*/  IMAD.X R2, R2, 0x1, R0, P1 ;  /* 0x0000000102027824 */ /* 0x000fe400008e0600 */
[----:B------:R-:W-:-:S02]  /*26ac0*/  IMAD.MOV.U32 R6, RZ, RZ, R44 ;  /* 0x000000ffff067224 */ /* 0x000fc400078e002c */
[----:B------:R-:W-:Y:S01]  /*26ad0*/  IMAD.MOV.U32 R7, RZ, RZ, R46 ;  /* 0x000000ffff077224 */ /* 0x000fe200078e002e */
[----:B--2---:R-:W-:-:S05]  /*26ae0*/  IADD3 R8, P0, PT, R58, R61, RZ ;  /* 0x0000003d3a087210 */ /* 0x004fca0007f1e0ff */
[----:B------:R-:W-:Y:S02]  /*26af0*/  IMAD.X R3, R59, 0x1, R0, P0 ;  /* 0x000000013b037824 */ /* 0x000fe400000e0600 */
[----:B------:R-:W-:Y:S02]  /*26b00*/  IMAD.MOV.U32 R18, RZ, RZ, R8 ;  /* 0x000000ffff127224 */ /* 0x000fe400078e0008 */
[----:B------:R-:W-:-:S05]  /*26b10*/  IMAD.MOV.U32 R19, RZ, RZ, R3 ;  /* 0x000000ffff137224 */ /* 0x000fca00078e0003 */
[----:B------:R1:W-:Y:S04]  /*26b20*/  STL.64 [R1+0x9e8], R18 ;  /* 0x0009e81201007387 */ /* 0x0003e80000100a00 */
[----:B------:R2:W-:Y:S04]  /*26b30*/  STL [R1+0xa88], R40 ;  /* 0x000a882801007387 */ /* 0x0005e80000100800 */
[----:B------:R3:W-:Y:S04]  /*26b40*/  STL [R1+0xe84], R33 ;  /* 0x000e842101007387 */ /* 0x0007e80000100800 */
[----:B------:R4:W-:Y:S04]  /*26b50*/  STL [R1+0xe7c], R32 ;  /* 0x000e7c2001007387 */ /* 0x0009e80000100800 */
[----:B------:R0:W-:Y:S04]  /*26b60*/  STL [R1+0xe74], R25 ;  /* 0x000e741901007387 */ /* 0x0001e80000100800 */
[----:B------:R0:W-:Y:S04]  /*26b70*/  STL [R1+0xe6c], R24 ;  /* 0x000e6c1801007387 */ /* 0x0001e80000100800 */
[----:B------:R0:W-:Y:S04]  /*26b80*/  STL [R1+0xe64], R17 ;  /* 0x000e641101007387 */ /* 0x0001e80000100800 */
[----:B------:R-:W4:Y:S04]  /*26b90*/  LDL.LU R8, [R1+0xe54] ;  /* 0x000e540001087983 */ /* 0x000f280000300800 */
[----:B------:R0:W-:Y:S04]  /*26ba0*/  STL [R1+0xa84], R16 ;  /* 0x000a841001007387 */ /* 0x0001e80000100800 */
[----:B------:R-:W4:Y:S04]  /*26bb0*/  LDL.LU R3, [R1+0xe78] ;  /* 0x000e780001037983 */ /* 0x000f280000300800 */
[----:B------:R0:W-:Y:S04]  /*26bc0*/  STL [R1+0xe5c], R60 ;  /* 0x000e5c3c01007387 */ /* 0x0001e80000100800 */
[----:B------:R-:W4:Y:S04]  /*26bd0*/  LDL.LU R44, [R1+0xe4c] ;  /* 0x000e4c00012c7983 */ /* 0x000f280000300800 */
[----:B------:R1:W-:Y:S04]  /*26be0*/  STL [R1+0xe80], R2 ;  /* 0x000e800201007387 */ /* 0x0003e80000100800 */
        /* <DEDUP_REMOVED lines=17> */
[----:B------:R-:W-:-:S03]  /*26d00*/  ISETP.NE.U32.AND P0, PT, R41, UR7, PT ;  /* 0x0000000729007c0c */ /* 0x000fc6000bf05070 */
[----:B------:R-:W4:Y:S04]  /*26d10*/  LDL.LU R51, [R1+0xe04] ;  /* 0x000e040001337983 */ /* 0x000f280000300800 */
[----:B------:R-:W4:Y:S04]  /*26d20*/  LDL.LU R41, [R1+0xe28] ;  /* 0x000e280001297983 */ /* 0x000f280000300800 */
[----:B--2---:R-:W2:Y:S04]  /*26d30*/  LDL.LU R40, [R1+0xdfc] ;  /* 0x000dfc0001287983 */ /* 0x004ea80000300800 */
[----:B---3--:R-:W3:Y:S04]  /*26d40*/  LDL.LU R33, [R1+0xe20] ;  /* 0x000e200001217983 */ /* 0x008ee80000300800 */
[----:B----4-:R-:W4:Y:S04]  /*26d50*/  LDL.LU R32, [R1+0xdf4] ;  /* 0x000df40001207983 */ /* 0x010f280000300800 */
[----:B------:R-:W4:Y:S04]  /*26d60*/  LDL.LU R25, [R1+0xe18] ;  /* 0x000e180001197983 */ /* 0x000f280000300800 */
[----:B------:R-:W4:Y:S04]  /*26d70*/  LDL.LU R24, [R1+0xdec] ;  /* 0x000dec0001187983 */ /* 0x000f280000300800 */
[----:B------:R-:W4:Y:S04]  /*26d80*/  LDL.LU R17, [R1+0xe10] ;  /* 0x000e100001117983 */ /* 0x000f280000300800 */
[----:B------:R-:W4:Y:S04]  /*26d90*/  LDL.LU R16, [R1+0xde4] ;  /* 0x000de40001107983 */ /* 0x000f280000300800 */
[----:B------:R-:W4:Y:S04]  /*26da0*/  LDL.LU R60, [R1+0xe08] ;  /* 0x000e0800013c7983 */ /* 0x000f280000300800 */
[----:B------:R-:W4:Y:S01]  /*26db0*/  LDL.LU R2, [R1+0xddc] ;  /* 0x000ddc0001027983 */ /* 0x000f220000300800 */
[-C--:B------:R-:W-:Y:S01]  /*26dc0*/  IADD3 R8, P1, PT, R8, R61.reuse, RZ ;  /* 0x0000003d08087210 */ /* 0x080fe20007f3e0ff */
[--C-:B------:R-:W-:Y:S01]  /*26dd0*/  IMAD.X R3, R3, 0x1, R0.reuse, P4 ;  /* 0x0000000103037824 */ /* 0x100fe200020e0600 */
[-C--:B------:R-:W-:Y:S01]  /*26de0*/  IADD3 R44, P4, PT, R44, R61.reuse, RZ ;  /* 0x0000003d2c2c7210 */ /* 0x080fe20007f9e0ff */
[--C-:B------:R-:W-:Y:S01]  /*26df0*/  IMAD.X R45, R45, 0x1, R0.reuse, P6 ;  /* 0x000000012d2d7824 */ /* 0x100fe200030e0600 */
[----:B------:R-:W-:Y:S01]  /*26e00*/  IADD3 R46, P6, PT, R46, R61, RZ ;  /* 0x0000003d2e2e7210 */ /* 0x000fe20007fde0ff */
[----:B------:R0:W-:Y:S01]  /*26e10*/  STL [R1+0xe54], R8 ;  /* 0x000e540801007387 */ /* 0x0001e20000100800 */
[----:B------:R-:W-:-:S03]  /*26e20*/  IMAD.X R47, R47, 0x1, R0, P5 ;  /* 0x000000012f2f7824 */ /* 0x000fc600028e0600 */
[----:B------:R1:W-:Y:S01]  /*26e30*/  STL [R1+0xe78], R3 ;  /* 0x000e780301007387 */ /* 0x0003e20000100800 */
[----:B------:R-:W-:-:S03]  /*26e40*/  IADD3 R11, P5, PT, R11, R61, RZ ;  /* 0x0000003d0b0b7210 */ /* 0x000fc60007fbe0ff */
        /* <DEDUP_REMOVED lines=31> */
[----:B--2---:R-:W-:-:S03]  /*27040*/  IADD3 R40, P2, PT, R40, R61, RZ ;  /* 0x0000003d28287210 */ /* 0x004fc60007f5e0ff */
[----:B------:R2:W-:Y:S01]  /*27050*/  STL [R1+0xe0c], R59 ;  /* 0x000e0c3b01007387 */ /* 0x0005e20000100800 */
[----:B---3--:R-:W-:-:S03]  /*27060*/  IMAD.X R33, R33, 0x1, R0, P1 ;  /* 0x0000000121217824 */ /* 0x008fc600008e0600 */
[----:B------:R3:W-:Y:S01]  /*27070*/  STL [R1+0xe30], R50 ;  /* 0x000e303201007387 */ /* 0x0007e20000100800 */
[----:B----4-:R-:W-:-:S03]  /*27080*/  IADD3 R32, P1, PT, R32, R61, RZ ;  /* 0x0000003d20207210 */ /* 0x010fc60007f3e0ff */
[----:B------:R4:W-:Y:S01]  /*27090*/  STL [R1+0xe04], R51 ;  /* 0x000e043301007387 */ /* 0x0009e20000100800 */
[----:B------:R-:W-:-:S03]  /*270a0*/  IMAD.X R25, R25, 0x1, R0, P4 ;  /* 0x0000000119197824 */ /* 0x000fc600020e0600 */
[----:B------:R0:W-:Y:S01]  /*270b0*/  STL [R1+0xe28], R41 ;  /* 0x000e282901007387 */ /* 0x0001e20000100800 */
[----:B------:R-:W-:-:S03]  /*270c0*/  IADD3 R24, P4, PT, R24, R61, RZ ;  /* 0x0000003d18187210 */ /* 0x000fc60007f9e0ff */
[----:B------:R0:W-:Y:S01]  /*270d0*/  STL [R1+0xdfc], R40 ;  /* 0x000dfc2801007387 */ /* 0x0001e20000100800 */
[----:B------:R-:W-:-:S03]  /*270e0*/  IMAD.X R17, R17, 0x1, R0, P6 ;  /* 0x0000000111117824 */ /* 0x000fc600030e0600 */
[----:B------:R0:W-:Y:S04]  /*270f0*/  STL [R1+0xe20], R33 ;  /* 0x000e202101007387 */ /* 0x0001e80000100800 */
[----:B------:R0:W-:Y:S01]  /*27100*/  STL [R1+0xdf4], R32 ;  /* 0x000df42001007387 */ /* 0x0001e20000100800 */
[----:B------:R-:W-:-:S03]  /*27110*/  IADD3 R16, P6, PT, R16, R61, RZ ;  /* 0x0000003d10107210 */ /* 0x000fc60007fde0ff */
[----:B------:R0:W-:Y:S01]  /*27120*/  STL [R1+0xe18], R25 ;  /* 0x000e181901007387 */ /* 0x0001e20000100800 */
[----:B------:R-:W-:-:S03]  /*27130*/  IMAD.X R60, R60, 0x1, R0, P5 ;  /* 0x000000013c3c7824 */ /* 0x000fc600028e0600 */
[----:B------:R1:W-:Y:S04]  /*27140*/  STL [R1+0xdec], R24 ;  /* 0x000dec1801007387 */ /* 0x0003e80000100800 */
[----:B------:R1:W-:Y:S01]  /*27150*/  STL [R1+0xe10], R17 ;  /* 0x000e101101007387 */ /* 0x0003e20000100800 */
[----:B------:R-:W-:-:S03]  /*27160*/  IADD3 R2, P5, PT, R2, R61, RZ ;  /* 0x0000003d02027210 */ /* 0x000fc60007fbe0ff */
[----:B0-----:R-:W4:Y:S04]  /*27170*/  LDL.LU R8, [R1+0xe00] ;  /* 0x000e000001087983 */ /* 0x001f280000300800 */
[----:B------:R0:W-:Y:S04]  /*27180*/  STL [R1+0xde4], R16 ;  /* 0x000de41001007387 */ /* 0x0001e80000100800 */
[----:B-1----:R-:W4:Y:S04]  /*27190*/  LDL.LU R3, [R1+0xdd4] ;  /* 0x000dd40001037983 */ /* 0x002f280000300800 */
        /* <DEDUP_REMOVED lines=29> */
[----:B-1----:R-:W4:Y:S04]  /*27370*/  LDL.LU R60, [R1+0xd64] ;  /* 0x000d6400013c7983 */ /* 0x002f280000300800 */
[----:B------:R-:W4:Y:S01]  /*27380*/  LDL.LU R2, [R1+0xd88] ;  /* 0x000d880001027983 */ /* 0x000f220000300800 */
[--C-:B------:R-:W-:Y:S01]  /*27390*/  IMAD.X R8, R8, 0x1, R0.reuse, P3 ;  /* 0x0000000108087824 */ /* 0x100fe200018e0600 */
[-C--:B------:R-:W-:Y:S01]  /*273a0*/  IADD3 R3, P3, PT, R3, R61.reuse, RZ ;  /* 0x0000003d03037210 */ /* 0x080fe20007f7e0ff */
[--C-:B------:R-:W-:Y:S01]  /*273b0*/  IMAD.X R44, R44, 0x1, R0.reuse, P2 ;  /* 0x000000012c2c7824 */ /* 0x100fe200010e0600 */
[-C--:B------:R-:W-:Y:S01]  /*273c0*/  IADD3 R45, P2, PT, R45, R61.reuse, RZ ;  /* 0x0000003d2d2d7210 */ /* 0x080fe20007f5e0ff */
[----:B------:R-:W-:Y:S01]  /*273d0*/  IMAD.X R46, R46, 0x1, R0, P1 ;  /* 0x000000012e2e7824 */ /* 0x000fe200008e0600 */
        /* <DEDUP_REMOVED lines=27> */
[----:B--2---:R-:W-:-:S03]  /*27590*/  IMAD.X R59, R59, 0x1, R0, P4 ;  /* 0x000000013b3b7824 */ /* 0x004fc600020e0600 */
[----:B------:R2:W-:Y:S01]  /*275a0*/  STL [R1+0xdc8], R39 ;  /* 0x000dc82701007387 */ /* 0x0005e20000100800 */
[----:B---3--:R-:W-:-:S03]  /*275b0*/  IADD3 R50, P4, PT, R50, R61, RZ ;  /* 0x0000003d32327210 */ /* 0x008fc60007f9e0ff */
[----:B------:R3:W-:Y:S01]  /*275c0*/  STL [R1+0xd9c], R42 ;  /* 0x000d9c2a01007387 */ /* 0x0007e20000100800 */
[----:B----4-:R-:W-:-:S03]  /*275d0*/  IMAD.X R51, R51, 0x1, R0, P6 ;  /* 0x0000000133337824 */ /* 0x010fc600030e0600 */
        /* <DEDUP_REMOVED lines=14> */
[----:B------:R0:W-:Y:S04]  /*276c0*/  STL [R1+0xd7c], R33 ;  /* 0x000d7c2101007387 */ /* 0x0001e80000100800 */
[----:B------:R0:W-:Y:S01]  /*276d0*/  STL [R1+0xda0], R32 ;  /* 0x000da02001007387 */ /* 0x0001e20000100800 */
[----:B------:R-:W-:-:S03]  /*276e0*/  IMAD.X R16, R16, 0x1, R0, P1 ;  /* 0x0000000110107824 */ /* 0x000fc600008e0600 */
[----:B------:R0:W-:Y:S01]  /*276f0*/  STL [R1+0xd74], R25 ;  /* 0x000d741901007387 */ /* 0x0001e20000100800 */
[----:B------:R-:W-:-:S03]  /*27700*/  IADD3 R60, P1, PT, R60, R61, RZ ;  /* 0x0000003d3c3c7210 */ /* 0x000fc60007f3e0ff */
[----:B------:R1:W-:Y:S04]  /*27710*/  STL [R1+0xd98], R24 ;  /* 0x000d981801007387 */ /* 0x0003e80000100800 */
[----:B------:R1:W-:Y:S01]  /*27720*/  STL [R1+0xd6c], R17 ;  /* 0x000d6c1101007387 */ /* 0x0003e20000100800 */
[----:B------:R-:W-:-:S03]  /*27730*/  IMAD.X R2, R2, 0x1, R0, P4 ;  /* 0x0000000102027824 */ /* 0x000fc600020e0600 */
        /* <DEDUP_REMOVED lines=283> */
[----:B--2---:R-:W2:Y:S04]  /*288f0*/  LDL.LU R44, [R1+0xc08] ;  /* 0x000c0800012c7983 */ /* 0x004ea80000300800 */
[----:B------:R0:W-:Y:S04]  /*28900*/  STL [R1+0xbec], R2 ;  /* 0x000bec0201007387 */ /* 0x0001e80000100800 */
        /* <DEDUP_REMOVED lines=30> */
[--C-:B--2---:R-:W-:Y:S01]  /*28af0*/  IMAD.X R44, R44, 0x1, R0.reuse, P4 ;  /* 0x000000012c2c7824 */ /* 0x104fe200020e0600 */
[-C--:B---3--:R-:W-:Y:S01]  /*28b00*/  IADD3 R45, P4, PT, R45, R61.reuse, RZ ;  /* 0x0000003d2d2d7210 */ /* 0x088fe20007f9e0ff */
[----:B----4-:R-:W-:Y:S01]  /*28b10*/  IMAD.X R46, R46, 0x1, R0, P6 ;  /* 0x000000012e2e7824 */ /* 0x010fe200030e0600 */
[----:B------:R-:W-:Y:S01]  /*28b20*/  STL [R1+0xc10], R8 ;  /* 0x000c100801007387 */ /* 0x000fe20000100800 */
[----:B------:R-:W-:-:S03]  /*28b30*/  IADD3 R47, P6, PT, R47, R61, RZ ;  /* 0x0000003d2f2f7210 */ /* 0x000fc60007fde0ff */
[----:B------:R-:W-:Y:S01]  /*28b40*/  STL [R1+0xbe4], R3 ;  /* 0x000be40301007387 */ /* 0x000fe20000100800 */
[----:B------:R-:W-:-:S03]  /*28b50*/  IMAD.X R11, R11, 0x1, R0, P5 ;  /* 0x000000010b0b7824 */ /* 0x000fc600028e0600 */
        /* <DEDUP_REMOVED lines=76> */
[----:B-1----:R-:W4:Y:S04]  /*29020*/  LDL.LU R33, [R1+0xb38] ;  /* 0x000b380001217983 */ /* 0x002f280000300800 */
[----:B--2---:R-:W2:Y:S04]  /*29030*/  LDL.LU R32, [R1+0xb0c] ;  /* 0x000b0c0001207983 */ /* 0x004ea80000300800 */
[----:B---3--:R-:W3:Y:S04]  /*29040*/  LDL.LU R25, [R1+0xb30] ;  /* 0x000b300001197983 */ /* 0x008ee80000300800 */
[----:B----4-:R-:W4:Y:S04]  /*29050*/  LDL.LU R24, [R1+0xb04] ;  /* 0x000b040001187983 */ /* 0x010f280000300800 */
[----:B------:R-:W2:Y:S04]  /*29060*/  LDL.LU R17, [R1+0xb28] ;  /* 0x000b280001117983 */ /* 0x000ea80000300800 */
[----:B0-----:R-:W3:Y:S04]  /*29070*/  LDL.LU R16, [R1+0xafc] ;  /* 0x000afc0001107983 */ /* 0x001ee80000300800 */
[----:B------:R-:W4:Y:S04]  /*29080*/  LDL.LU R60, [R1+0xb20] ;  /* 0x000b2000013c7983 */ /* 0x000f280000300800 */
[----:B------:R-:W4:Y:S01]  /*29090*/  LDL.LU R2, [R1+0xaf4] ;  /* 0x000af40001027983 */ /* 0x000f220000300800 */
[-C--:B------:R-:W-:Y:S01]  /*290a0*/  IADD3 R40, P5, PT, R40, R61.reuse, RZ ;  /* 0x0000003d28287210 */ /* 0x080fe20007fbe0ff */
[----:B------:R-:W-:Y:S01]  /*290b0*/  IMAD.X R8, R8, 0x1, R0, P3 ;  /* 0x0000000108087824 */ /* 0x000fe200018e0600 */
[----:B------:R-:W-:-:S03]  /*290c0*/  IADD3 R3, P3, PT, R3, R61, RZ ;  /* 0x0000003d03037210 */ /* 0x000fc60007f7e0ff */
[----:B------:R0:W-:Y:S01]  /*290d0*/  STL [R1+0xb6c], R40 ;  /* 0x000b6c2801007387 */ /* 0x0001e20000100800 */
[--C-:B------:R-:W-:Y:S01]  /*290e0*/  IMAD.X R44, R44, 0x1, R0.reuse, P2 ;  /* 0x000000012c2c7824 */ /* 0x100fe200010e0600 */
[-C--:B------:R-:W-:Y:S01]  /*290f0*/  IADD3 R45, P2, PT, R45, R61.reuse, RZ ;  /* 0x0000003d2d2d7210 */ /* 0x080fe20007f5e0ff */
[--C-:B------:R-:W-:Y:S01]  /*29100*/  IMAD.X R46, R46, 0x1, R0.reuse, P1 ;  /* 0x000000012e2e7824 */ /* 0x100fe200008e0600 */
[-C--:B------:R-:W-:Y:S01]  /*29110*/  IADD3 R47, P1, PT, R47, R61.reuse, RZ ;  /* 0x0000003d2f2f7210 */ /* 0x080fe20007f3e0ff */
[--C-:B------:R-:W-:Y:S01]  /*29120*/  IMAD.X R11, R11, 0x1, R0.reuse, P4 ;  /* 0x000000010b0b7824 */ /* 0x100fe200020e0600 */
[----:B------:R-:W-:Y:S01]  /*29130*/  IADD3 R18, P4, PT, R18, R61, RZ ;  /* 0x0000003d12127210 */ /* 0x000fe20007f9e0ff */
[----:B0-----:R0:W5:Y:S04]  /*29140*/  LDL.LU R40, [R1+0x144c] ;  /* 0x00144c0001287983 */ /* 0x0011680000300800 */
[----:B------:R1:W-:Y:S04]  /*29150*/  STL [R1+0xb90], R8 ;  /* 0x000b900801007387 */ /* 0x0003e80000100800 */
[----:B------:R0:W-:Y:S04]  /*29160*/  STL [R1+0xb64], R3 ;  /* 0x000b640301007387 */ /* 0x0001e80000100800 */
[----:B------:R0:W-:Y:S04]  /*29170*/  STL [R1+0xb88], R44 ;  /* 0x000b882c01007387 */ /* 0x0001e80000100800 */
        /* <DEDUP_REMOVED lines=38> */
[----:B------:R0:W-:Y:S04]  /*293e0*/  STL [R1+0xb38], R33 ;  /* 0x000b382101007387 */ /* 0x0001e80000100800 */
[----:B------:R0:W-:Y:S04]  /*293f0*/  STL [R1+0xb0c], R32 ;  /* 0x000b0c2001007387 */ /* 0x0001e80000100800 */
[----:B------:R0:W-:Y:S01]  /*29400*/  STL [R1+0xb30], R25 ;  /* 0x000b301901007387 */ /* 0x0001e20000100800 */
[----:B------:R-:W-:-:S03]  /*29410*/  IMAD.X R60, R60, 0x1, R0, P1 ;  /* 0x000000013c3c7824 */ /* 0x000fc600008e0600 */
[----:B------:R0:W-:Y:S01]  /*29420*/  STL [R1+0xb04], R24 ;  /* 0x000b041801007387 */ /* 0x0001e20000100800 */
[-C--:B------:R-:W-:Y:S02]  /*29430*/  IADD3 R16, P2, PT, R16, R61.reuse, RZ ;  /* 0x0000003d10107210 */ /* 0x080fe40007f5e0ff */
[----:B------:R-:W-:Y:S01]  /*29440*/  IADD3 R2, P1, PT, R2, R61, RZ ;  /* 0x0000003d02027210 */ /* 0x000fe20007f3e0ff */
[----:B------:R0:W-:Y:S04]  /*29450*/  STL [R1+0xb28], R17 ;  /* 0x000b281101007387 */ /* 0x0001e80000100800 */
[----:B------:R-:W4:Y:S04]  /*29460*/  LDL.LU R61, [R1+0xb18] ;  /* 0x000b1800013d7983 */ /* 0x000f280000300800 */
[----:B------:R0:W-:Y:S04]  /*29470*/  STL [R1+0xafc], R16 ;  /* 0x000afc1001007387 */ /* 0x0001e80000100800 */
[----:B-1----:R-:W4:Y:S04]  /*29480*/  LDL.LU R8, [R1+0xaec] ;  /* 0x000aec0001087983 */ /* 0x002f280000300800 */
[----:B------:R1:W-:Y:S04]  /*29490*/  STL [R1+0xb20], R60 ;  /* 0x000b203c01007387 */ /* 0x0003e80000100800 */
[----:B0-----:R-:W4:Y:S04]  /*294a0*/  LDL.LU R3, [R1+0xb10] ;  /* 0x000b100001037983 */ /* 0x001f280000300800 */
        /* <DEDUP_REMOVED lines=27> */
[----:B-1----:R-:W2:Y:S04]  /*29660*/  LDL.LU R60, [R1+0x1220] ;  /* 0x00122000013c7983 */ /* 0x002ea80000300800 */
[----:B0-----:R-:W2:Y:S01]  /*29670*/  LDL.LU R2, [R1+0x1230] ;  /* 0x0012300001027983 */ /* 0x001ea20000300800 */
[----:B------:R-:W-:-:S05]  /*29680*/  IMAD.X R61, R61, 0x1, R0, P4 ;  /* 0x000000013d3d7824 */ /* 0x000fca00020e0600 */
[----:B------:R0:W-:Y:S02]  /*29690*/  STL [R1+0xb18], R61 ;  /* 0x000b183d01007387 */ /* 0x0001e40000100800 */
[----:B0-----:R-:W0:Y:S01]  /*296a0*/  LDC R61, c[0x0][0x3a8] ;  /* 0x0000ea00ff3d7b82 */ /* 0x001e220000000800 */
[--C-:B------:R-:W-:Y:S02]  /*296b0*/  IMAD.X R3, R3, 0x1, R0.reuse, P6 ;  /* 0x0000000103037824 */ /* 0x100fe400030e0600 */
[--C-:B------:R-:W-:Y:S02]  /*296c0*/  IMAD.X R45, R45, 0x1, R0.reuse, P5 ;  /* 0x000000012d2d7824 */ /* 0x100fe400028e0600 */
[--C-:B------:R-:W-:Y:S02]  /*296d0*/  IMAD.X R47, R47, 0x1, R0.reuse, P3 ;  /* 0x000000012f2f7824 */ /* 0x100fe400018e0600 */
[--C-:B------:R-:W-:Y:S02]  /*296e0*/  IMAD.X R18, R18, 0x1, R0.reuse, P2 ;  /* 0x0000000112127824 */ /* 0x100fe400010e0600 */
[----:B------:R-:W-:-:S02]  /*296f0*/  IMAD.X R26, R26, 0x1, R0, P1 ;  /* 0x000000011a1a7824 */ /* 0x000fc400008e0600 */
[----:B0-----:R-:W-:-:S04]  /*29700*/  IMAD.SHL.U32 R61, R61, 0x20, RZ ;  /* 0x000000203d3d7824 */ /* 0x001fc800078e00ff */
[----:B------:R-:W-:-:S05]  /*29710*/  IMAD.SHL.U32 R61, R61, 0x2, RZ ;  /* 0x000000023d3d7824 */ /* 0x000fca00078e00ff */
[-C--:B------:R-:W-:Y:S02]  /*29720*/  IADD3 R8, P4, PT, R8, R61.reuse, RZ ;  /* 0x0000003d08087210 */ /* 0x080fe40007f9e0ff */
[-C--:B------:R-:W-:Y:S02]  /*29730*/  IADD3 R44, P6, PT, R44, R61.reuse, RZ ;  /* 0x0000003d2c2c7210 */ /* 0x080fe40007fde0ff */
[-C--:B------:R-:W-:Y:S02]  /*29740*/  IADD3 R46, P5, PT, R46, R61.reuse, RZ ;  /* 0x0000003d2e2e7210 */ /* 0x080fe40007fbe0ff */
[-C--:B------:R-:W-:Y:S01]  /*29750*/  IADD3 R11, P3, PT, R11, R61.reuse, RZ ;  /* 0x0000003d0b0b7210 */ /* 0x080fe20007f7e0ff */
[----:B------:R0:W-:Y:S04]  /*29760*/  STL [R1+0xaec], R8 ;  /* 0x000aec0801007387 */ /* 0x0001e80000100800 */
[----:B------:R1:W-:Y:S04]  /*29770*/  STL [R1+0xb10], R3 ;  /* 0x000b100301007387 */ /* 0x0003e80000100800 */
[----:B------:R0:W-:Y:S04]  /*29780*/  STL [R1+0xae4], R44 ;  /* 0x000ae42c01007387 */ /* 0x0001e80000100800 */
[----:B------:R0:W-:Y:S01]  /*29790*/  STL [R1+0xb08], R45 ;  /* 0x000b082d01007387 */ /* 0x0001e20000100800 */
[----:B------:R-:W-:-:S03]  /*297a0*/  IADD3 R19, P2, PT, R19, R61, RZ ;  /* 0x0000003d13137210 */ /* 0x000fc60007f5e0ff */
[----:B------:R0:W-:Y:S04]  /*297b0*/  STL [R1+0xadc], R46 ;  /* 0x000adc2e01007387 */ /* 0x0001e80000100800 */
        /* <DEDUP_REMOVED lines=17> */
[----:B------:R-:W-:-:S03]  /*298d0*/  IADD3 R59, P3, PT, R59, UR10, RZ ;  /* 0x0000000a3b3b7c10 */ /* 0x000fc6000ff7e0ff */
[----:B------:R0:W-:Y:S01]  /*298e0*/  STL [R1+0xab4], R39 ;  /* 0x000ab42701007387 */ /* 0x0001e20000100800 */
[----:B--2---:R-:W-:-:S03]  /*298f0*/  IMAD.X R50, R50, 0x1, R0, P2 ;  /* 0x0000000132327824 */ /* 0x004fc600010e0600 */
[----:B------:R2:W-:Y:S01]  /*29900*/  STL [R1+0xad8], R42 ;  /* 0x000ad82a01007387 */ /* 0x0005e20000100800 */
[----:B---3--:R-:W-:-:S03]  /*29910*/  IADD3 R51, P2, PT, R51, UR10, RZ ;  /* 0x0000000a33337c10 */ /* 0x008fc6000ff5e0ff */
[----:B------:R3:W-:Y:S01]  /*29920*/  STL [R1+0xaac], R43 ;  /* 0x000aac2b01007387 */ /* 0x0007e20000100800 */
[----:B----4-:R-:W-:-:S03]  /*29930*/  IMAD.X R41, R41, 0x1, R0, P1 ;  /* 0x0000000129297824 */ /* 0x010fc600008e0600 */
[----:B------:R4:W-:Y:S01]  /*29940*/  STL [R1+0xad0], R58 ;  /* 0x000ad03a01007387 */ /* 0x0009e20000100800 */
[----:B------:R-:W-:-:S03]  /*29950*/  IADD3 R33, P1, PT, R33, UR10, RZ ;  /* 0x0000000a21217c10 */ /* 0x000fc6000ff3e0ff */
[----:B------:R0:W-:Y:S01]  /*29960*/  STL [R1+0x1234], R59 ;  /* 0x0012343b01007387 */ /* 0x0001e20000100800 */
[----:B------:R-:W-:-:S03]  /*29970*/  IMAD.X R32, R32, 0x1, R0, P4 ;  /* 0x0000000120207824 */ /* 0x000fc600020e0600 */
[----:B------:R0:W-:Y:S01]  /*29980*/  STL [R1+0xac8], R50 ;  /* 0x000ac83201007387 */ /* 0x0001e20000100800 */
[----:B------:R-:W-:-:S03]  /*29990*/  IADD3 R25, P4, PT, R25, UR10, RZ ;  /* 0x0000000a19197c10 */ /* 0x000fc6000ff9e0ff */
[----:B------:R0:W-:Y:S01]  /*299a0*/  STL [R1+0xaa4], R51 ;  /* 0x000aa43301007387 */ /* 0x0001e20000100800 */
[----:B------:R-:W-:-:S03]  /*299b0*/  IMAD.X R24, R24, 0x1, R0, P6 ;  /* 0x0000000118187824 */ /* 0x000fc600030e0600 */
[----:B------:R0:W-:Y:S01]  /*299c0*/  STL [R1+0xac0], R41 ;  /* 0x000ac02901007387 */ /* 0x0001e20000100800 */
[----:B------:R-:W-:-:S03]  /*299d0*/  IADD3 R17, P6, PT, R17, UR10, RZ ;  /* 0x0000000a11117c10 */ /* 0x000fc6000ffde0ff */
[----:B------:R0:W-:Y:S04]  /*299e0*/  STL [R1+0x122c], R33 ;  /* 0x00122c2101007387 */ /* 0x0001e80000100800 */
[----:B------:R0:W-:Y:S01]  /*299f0*/  STL [R1+0xab8], R32 ;  /* 0x000ab82001007387 */ /* 0x0001e20000100800 */
[----:B------:R-:W-:-:S03]  /*29a00*/  IMAD.X R16, R16, 0x1, R0, P5 ;  /* 0x0000000110107824 */ /* 0x000fc600028e0600 */
[----:B------:R0:W-:Y:S01]  /*29a10*/  STL [R1+0x1228], R25 ;  /* 0x0012281901007387 */ /* 0x0001e20000100800 */
[----:B------:R-:W-:-:S03]  /*29a20*/  IADD3 R60, P5, PT, R60, UR10, RZ ;  /* 0x0000000a3c3c7c10 */ /* 0x000fc6000ffbe0ff */
[----:B------:R0:W-:Y:S04]  /*29a30*/  STL [R1+0xab0], R24 ;  /* 0x000ab01801007387 */ /* 0x0001e80000100800 */
[----:B------:R0:W-:Y:S01]  /*29a40*/  STL [R1+0x1224], R17 ;  /* 0x0012241101007387 */ /* 0x0001e20000100800 */
[----:B------:R-:W-:-:S03]  /*29a50*/  IADD3.X R2, PT, PT, R2, UR4, RZ, P3, !PT ;  /* 0x0000000402027c10 */ /* 0x000fc60009ffe4ff */
[----:B------:R-:W4:Y:S04]  /*29a60*/  LDL.LU R61, [R1+0x121c] ;  /* 0x00121c00013d7983 */ /* 0x000f280000300800 */
[----:B------:R1:W-:Y:S04]  /*29a70*/  STL [R1+0xaa8], R16 ;  /* 0x000aa81001007387 */ /* 0x0003e80000100800 */
[----:B0-----:R-:W4:Y:S04]  /*29a80*/  LDL.LU R8, [R1+0xaa0] ;  /* 0x000aa00001087983 */ /* 0x001f280000300800 */
[----:B------:R0:W-:Y:S04]  /*29a90*/  STL [R1+0x1220], R60 ;  /* 0x0012203c01007387 */ /* 0x0001e80000100800 */
[----:B-1----:R-:W4:Y:S04]  /*29aa0*/  LDL.LU R3, [R1+0x1218] ;  /* 0x0012180001037983 */ /* 0x002f280000300800 */
        /* <DEDUP_REMOVED lines=28> */
[----:B-1----:R-:W4:Y:S01]  /*29c70*/  LDL.LU R2, [R1+0x11a8] ;  /* 0x0011a80001027983 */ /* 0x002f220000300800 */
[----:B------:R-:W-:-:S02]  /*29c80*/  IADD3 R61, P3, PT, R61, UR10, RZ ;  /* 0x0000000a3d3d7c10 */ /* 0x000fc4000ff7e0ff */
[----:B------:R-:W-:Y:S02]  /*29c90*/  IADD3.X R8, PT, PT, R8, UR4, RZ, P2, !PT ;  /* 0x0000000408087c10 */ /* 0x000fe400097fe4ff */
[----:B------:R-:W-:Y:S02]  /*29ca0*/  IADD3 R3, P2, PT, R3, UR10, RZ ;  /* 0x0000000a03037c10 */ /* 0x000fe4000ff5e0ff */
[----:B------:R-:W-:Y:S02]  /*29cb0*/  IADD3.X R44, PT, PT, R44, UR4, RZ, P1, !PT ;  /* 0x000000042c2c7c10 */ /* 0x000fe40008ffe4ff */
[----:B------:R-:W-:Y:S01]  /*29cc0*/  IADD3 R45, P1, PT, R45, UR10, RZ ;  /* 0x0000000a2d2d7c10 */ /* 0x000fe2000ff3e0ff */
[----:B------:R0:W-:Y:S01]  /*29cd0*/  STL [R1+0x121c], R61 ;  /* 0x00121c3d01007387 */ /* 0x0001e20000100800 */
[----:B------:R-:W-:-:S03]  /*29ce0*/  IADD3.X R46, PT, PT, R46, UR4, RZ, P4, !PT ;  /* 0x000000042e2e7c10 */ /* 0x000fc6000a7fe4ff */
[----:B------:R1:W-:Y:S01]  /*29cf0*/  STL [R1+0xaa0], R8 ;  /* 0x000aa00801007387 */ /* 0x0003e20000100800 */
[----:B------:R-:W-:-:S03]  /*29d00*/  IADD3 R47, P4, PT, R47, UR10, RZ ;  /* 0x0000000a2f2f7c10 */ /* 0x000fc6000ff9e0ff */
        /* <DEDUP_REMOVED lines=19> */
[----:B--2---:R-:W-:-:S03]  /*29e40*/  IADD3 R42, P1, PT, R42, UR10, RZ ;  /* 0x0000000a2a2a7c10 */ /* 0x004fc6000ff3e0ff */
[----:B------:R2:W-:Y:S01]  /*29e50*/  STL [R1+0x11f0], R34 ;  /* 0x0011f02201007387 */ /* 0x0005e20000100800 */
[----:B---3--:R-:W-:-:S03]  /*29e60*/  IADD3.X R43, PT, PT, R43, UR4, RZ, P4, !PT ;  /* 0x000000042b2b7c10 */ /* 0x008fc6000a7fe4ff */
[----:B------:R3:W-:Y:S01]  /*29e70*/  STL [R1+0x1214], R35 ;  /* 0x0012142301007387 */ /* 0x0007e20000100800 */
[----:B----4-:R-:W-:-:S03]  /*29e80*/  IADD3 R58, P4, PT, R58, UR10, RZ ;  /* 0x0000000a3a3a7c10 */ /* 0x010fc6000ff9e0ff */
        /* <DEDUP_REMOVED lines=18> */
[----:B------:R0:W-:Y:S04]  /*29fb0*/  STL [R1+0x11ec], R33 ;  /* 0x0011ec2101007387 */ /* 0x0001e80000100800 */
[----:B------:R0:W-:Y:S01]  /*29fc0*/  STL [R1+0x11c0], R32 ;  /* 0x0011c02001007387 */ /* 0x0001e20000100800 */
[----:B------:R-:W-:-:S03]  /*29fd0*/  IADD3 R16, P1, PT, R16, UR10, RZ ;  /* 0x0000000a10107c10 */ /* 0x000fc6000ff3e0ff */
[----:B------:R0:W-:Y:S01]  /*29fe0*/  STL [R1+0x11e4], R25 ;  /* 0x0011e41901007387 */ /* 0x0001e20000100800 */
[----:B------:R-:W-:-:S03]  /*29ff0*/  IADD3.X R60, PT, PT, R60, UR4, RZ, P4, !PT ;  /* 0x000000043c3c7c10 */ /* 0x000fc6000a7fe4ff */
[----:B------:R1:W-:Y:S04]  /*2a000*/  STL [R1+0x11b8], R24 ;  /* 0x0011b81801007387 */ /* 0x0003e80000100800 */
[----:B------:R1:W-:Y:S01]  /*2a010*/  STL [R1+0x11dc], R17 ;  /* 0x0011dc1101007387 */ /* 0x0003e20000100800 */
[----:B------:R-:W-:-:S03]  /*2a020*/  IADD3 R2, P4, PT, R2, UR10, RZ ;  /* 0x0000000a02027c10 */ /* 0x000fc6000ff9e0ff */
        /* <DEDUP_REMOVED lines=34> */
[----:B------:R-:W-:-:S02]  /*2a250*/  IADD3.X R61, PT, PT, R61, UR4, RZ, P6, !PT ;  /* 0x000000043d3d7c10 */ /* 0x000fc4000b7fe4ff */
[----:B------:R-:W-:Y:S02]  /*2a260*/  IADD3 R8, P6, PT, R8, UR10, RZ ;  /* 0x0000000a08087c10 */ /* 0x000fe4000ffde0ff */
[----:B------:R-:W-:Y:S02]  /*2a270*/  IADD3.X R3, PT, PT, R3, UR4, RZ, P5, !PT ;  /* 0x0000000403037c10 */ /* 0x000fe4000affe4ff */
[----:B------:R-:W-:Y:S02]  /*2a280*/  IADD3 R44, P5, PT, R44, UR10, RZ ;  /* 0x0000000a2c2c7c10 */ /* 0x000fe4000ffbe0ff */
[----:B------:R-:W-:Y:S01]  /*2a290*/  IADD3.X R45, PT, PT, R45, UR4, RZ, P3, !PT ;  /* 0x000000042d2d7c10 */ /* 0x000fe20009ffe4ff */
        /* <DEDUP_REMOVED lines=15> */
[----:B--2---:R-:W-:-:S03]  /*2a390*/  IADD3.X R34, PT, PT, R34, UR4, RZ, P6, !PT ;  /* 0x0000000422227c10 */ /* 0x004fc6000b7fe4ff */
[----:B------:R2:W-:Y:S01]  /*2a3a0*/  STL [R1+0x11ac], R18 ;  /* 0x0011ac1201007387 */ /* 0x0005e20000100800 */
[----:B---3--:R-:W-:-:S03]  /*2a3b0*/  IADD3 R35, P6, PT, R35, UR10, RZ ;  /* 0x0000000a23237c10 */ /* 0x008fc6000ffde0ff */
[----:B------:R3:W-:Y:S01]  /*2a3c0*/  STL [R1+0x1180], R19 ;  /* 0x0011801301007387 */ /* 0x0007e20000100800 */
[----:B----4-:R-:W-:-:S03]  /*2a3d0*/  IADD3.X R38, PT, PT, R38, UR4, RZ, P5, !PT ;  /* 0x0000000426267c10 */ /* 0x010fc6000affe4ff */
        /* <DEDUP_REMOVED lines=26> */
[----:B------:R0:W-:Y:S04]  /*2a580*/  STL [R1+0x1148], R33 ;  /* 0x0011482101007387 */ /* 0x0001e80000100800 */
[----:B------:R0:W-:Y:S01]  /*2a590*/  STL [R1+0x116c], R32 ;  /* 0x00116c2001007387 */ /* 0x0001e20000100800 */
[----:B------:R-:W-:-:S03]  /*2a5a0*/  IADD3.X R16, PT, PT, R16, UR4, RZ, P3, !PT ;  /* 0x0000000410107c10 */ /* 0x000fc60009ffe4ff */
[----:B------:R0:W-:Y:S01]  /*2a5b0*/  STL [R1+0x1140], R25 ;  /* 0x0011401901007387 */ /* 0x0001e20000100800 */
[----:B------:R-:W-:-:S03]  /*2a5c0*/  IADD3 R60, P3, PT, R60, UR10, RZ ;  /* 0x0000000a3c3c7c10 */ /* 0x000fc6000ff7e0ff */
[----:B------:R1:W-:Y:S04]  /*2a5d0*/  STL [R1+0x1164], R24 ;  /* 0x0011641801007387 */ /* 0x0003e80000100800 */
[----:B------:R1:W-:Y:S01]  /*2a5e0*/  STL [R1+0x1138], R17 ;  /* 0x0011381101007387 */ /* 0x0003e20000100800 */
[----:B------:R-:W-:-:S03]  /*2a5f0*/  IADD3.X R2, PT, PT, R2, UR4, RZ, P2, !PT ;  /* 0x0000000402027c10 */ /* 0x000fc600097fe4ff */
        /* <DEDUP_REMOVED lines=131> */
[----:B--2---:R-:W-:Y:S01]  /*2ae30*/  IADD3.X R45, PT, PT, R45, UR4, RZ, P2, !PT ;  /* 0x000000042d2d7c10 */ /* 0x004fe200097fe4ff */
        /* <DEDUP_REMOVED lines=90> */
[----:B--2---:R-:W-:Y:S02]  /*2b3e0*/  IADD3 R3, P4, PT, R3, UR10, RZ ;  /* 0x0000000a03037c10 */ /* 0x004fe4000ff9e0ff */
[----:B---3--:R-:W-:Y:S02]  /*2b3f0*/  IADD3.X R44, PT, PT, R44, UR4, RZ, P6, !PT ;  /* 0x000000042c2c7c10 */ /* 0x008fe4000b7fe4ff */
[----:B----4-:R-:W-:Y:S01]  /*2b400*/  IADD3 R45, P6, PT, R45, UR10, RZ ;  /* 0x0000000a2d2d7c10 */ /* 0x010fe2000ffde0ff */
        /* <DEDUP_REMOVED lines=90> */
[----:B--2---:R-:W-:Y:S02]  /*2b9b0*/  IADD3.X R3, PT, PT, R3, UR4, RZ, P2, !PT ;  /* 0x0000000403037c10 */ /* 0x004fe400097fe4ff */
[----:B---3--:R-:W-:Y:S02]  /*2b9c0*/  IADD3 R44, P2, PT, R44, UR10, RZ ;  /* 0x0000000a2c2c7c10 */ /* 0x008fe4000ff5e0ff */
[----:B----4-:R-:W-:Y:S01]  /*2b9d0*/  IADD3.X R45, PT, PT, R45, UR4, RZ, P1, !PT ;  /* 0x000000042d2d7c10 */ /* 0x010fe20008ffe4ff */
        /* <DEDUP_REMOVED lines=93> */
[----:B------:R-:W-:Y:S01]  /*2bfb0*/  STL [R1+0xf38], R61 ;  /* 0x000f383d01007387 */ /* 0x000fe20000100800 */
[----:B------:R-:W-:-:S03]  /*2bfc0*/  IADD3.X R46, PT, PT, R46, UR4, RZ, P3, !PT ;  /* 0x000000042e2e7c10 */ /* 0x000fc60009ffe4ff */
[----:B------:R-:W-:Y:S01]  /*2bfd0*/  STL [R1+0xf5c], R8 ;  /* 0x000f5c0801007387 */ /* 0x000fe20000100800 */
[----:B------:R-:W-:-:S03]  /*2bfe0*/  IADD3 R47, P3, PT, R47, UR10, RZ ;  /* 0x0000000a2f2f7c10 */ /* 0x000fc6000ff7e0ff */
        /* <DEDUP_REMOVED lines=40> */
[----:B------:R0:W-:Y:S01]  /*2c270*/  STL [R1+0xee0], R41 ;  /* 0x000ee02901007387 */ /* 0x0001e20000100800 */
[----:B------:R-:W-:-:S03]  /*2c280*/  IADD3.X R17, PT, PT, R17, UR4, RZ, P5, !PT ;  /* 0x0000000411117c10 */ /* 0x000fc6000affe4ff */
[----:B------:R-:W-:Y:S04]  /*2c290*/  STL [R1+0xf04], R33 ;  /* 0x000f042101007387 */ /* 0x000fe80000100800 */
[----:B------:R-:W-:Y:S01]  /*2c2a0*/  STL [R1+0xed8], R32 ;  /* 0x000ed82001007387 */ /* 0x000fe20000100800 */
[----:B------:R-:W-:-:S03]  /*2c2b0*/  IADD3 R16, P5, PT, R16, UR10, RZ ;  /* 0x0000000a10107c10 */ /* 0x000fc6000ffbe0ff */
[----:B------:R-:W-:Y:S01]  /*2c2c0*/  STL [R1+0xefc], R25 ;  /* 0x000efc1901007387 */ /* 0x000fe20000100800 */
[----:B------:R-:W-:-:S03]  /*2c2d0*/  IADD3.X R60, PT, PT, R60, UR4, RZ, P3, !PT ;  /* 0x000000043c3c7c10 */ /* 0x000fc60009ffe4ff */
[----:B------:R1:W-:Y:S04]  /*2c2e0*/  STL [R1+0xed0], R24 ;  /* 0x000ed01801007387 */ /* 0x0003e80000100800 */
[----:B------:R-:W-:Y:S01]  /*2c2f0*/  STL [R1+0xef4], R17 ;  /* 0x000ef41101007387 */ /* 0x000fe20000100800 */
[----:B------:R-:W-:-:S03]  /*2c300*/  IADD3 R2, P3, PT, R2, UR10, RZ ;  /* 0x0000000a02027c10 */ /* 0x000fc6000ff7e0ff */
[----:B0-----:R-:W2:Y:S04]  /*2c310*/  LDL.LU R41, [R1+0xee4] ;  /* 0x000ee40001297983 */ /* 0x001ea80000300800 */
[----:B------:R0:W-:Y:S04]  /*2c320*/  STL [R1+0xec8], R16 ;  /* 0x000ec81001007387 */ /* 0x0001e80000100800 */
[----:B-1----:R-:W3:Y:S04]  /*2c330*/  LDL.LU R24, [R1+0xeb8] ;  /* 0x000eb80001187983 */ /* 0x002ee80000300800 */
[----:B------:R1:W-:Y:S04]  /*2c340*/  STL [R1+0xeec], R60 ;  /* 0x000eec3c01007387 */ /* 0x0003e80000100800 */
[----:B------:R-:W4:Y:S04]  /*2c350*/  LDL.LU R25, [R1+0xedc] ;  /* 0x000edc0001197983 */ /* 0x000f280000300800 */
[----:B------:R0:W-:Y:S04]  /*2c360*/  STL [R1+0xec0], R2 ;  /* 0x000ec00201007387 */ /* 0x0001e80000100800 */
[----:B------:R-:W4:Y:S04]  /*2c370*/  LDL.LU R32, [R1+0xeb0] ;  /* 0x000eb00001207983 */ /* 0x000f280000300800 */
[----:B------:R-:W4:Y:S04]  /*2c380*/  LDL.LU R33, [R1+0xed4] ;  /* 0x000ed40001217983 */ /* 0x000f280000300800 */
[----:B0-----:R-:W4:Y:S04]  /*2c390*/  LDL.LU R16, [R1+0xea8] ;  /* 0x000ea80001107983 */ /* 0x001f280000300800 */
        /* <DEDUP_REMOVED lines=25> */
[----:B--2---:R-:W-:-:S02]  /*2c530*/  IADD3.X R41, PT, PT, R41, UR4, RZ, P2, !PT ;  /* 0x0000000429297c10 */ /* 0x004fc400097fe4ff */
[----:B---3--:R-:W-:-:S03]  /*2c540*/  IADD3 R24, P2, PT, R24, UR10, RZ ;  /* 0x0000000a18187c10 */ /* 0x008fc6000ff5e0ff */
[----:B------:R0:W-:Y:S01]  /*2c550*/  STL [R1+0xee4], R41 ;  /* 0x000ee42901007387 */ /* 0x0001e20000100800 */
[----:B----4-:R-:W-:Y:S02]  /*2c560*/  IADD3.X R25, PT, PT, R25, UR4, RZ, P1, !PT ;  /* 0x0000000419197c10 */ /* 0x010fe40008ffe4ff */
[----:B------:R-:W-:Y:S02]  /*2c570*/  IADD3 R32, P1, PT, R32, UR10, RZ ;  /* 0x0000000a20207c10 */ /* 0x000fe4000ff3e0ff */
[----:B------:R-:W-:Y:S02]  /*2c580*/  IADD3.X R33, PT, PT, R33, UR4, RZ, P4, !PT ;  /* 0x0000000421217c10 */ /* 0x000fe4000a7fe4ff */
[----:B------:R-:W-:Y:S01]  /*2c590*/  IADD3 R16, P4, PT, R16, UR10, RZ ;  /* 0x0000000a10107c10 */ /* 0x000fe2000ff9e0ff */
[----:B0-----:R0:W5:Y:S04]  /*2c5a0*/  LDL.LU R41, [R1+0x1448] ;  /* 0x0014480001297983 */ /* 0x0011680000300800 */
[----:B------:R1:W-:Y:S01]  /*2c5b0*/  STL [R1+0xeb8], R24 ;  /* 0x000eb81801007387 */ /* 0x0003e20000100800 */
[----:B------:R-:W-:-:S02]  /*2c5c0*/  IADD3.X R17, PT, PT, R17, UR4, RZ, P6, !PT ;  /* 0x0000000411117c10 */ /* 0x000fc4000b7fe4ff */
[----:B------:R-:W-:Y:S01]  /*2c5d0*/  IADD3 R60, P6, PT, R60, UR10, RZ ;  /* 0x0000000a3c3c7c10 */ /* 0x000fe2000ffde0ff */
[----:B-1----:R0:W5:Y:S04]  /*2c5e0*/  LDL.LU R24, [R1+0x1444] ;  /* 0x0014440001187983 */ /* 0x0021680000300800 */
[----:B------:R1:W-:Y:S01]  /*2c5f0*/  STL [R1+0xedc], R25 ;  /* 0x000edc1901007387 */ /* 0x0003e20000100800 */
[----:B------:R-:W-:-:S03]  /*2c600*/  IADD3.X R2, PT, PT, R2, UR4, RZ, P5, !PT ;  /* 0x0000000402027c10 */ /* 0x000fc6000affe4ff */
[----:B-1----:R0:W5:Y:S04]  /*2c610*/  LDL.LU R25, [R1+0x1440] ;  /* 0x0014400001197983 */ /* 0x0021680000300800 */
[----:B------:R1:W-:Y:S04]  /*2c620*/  STL [R1+0xeb0], R32 ;  /* 0x000eb02001007387 */ /* 0x0003e80000100800 */
        /* <DEDUP_REMOVED lines=10> */
[----:B-1----:R-:W2:Y:S01]  /*2c6d0*/  LDL.LU R2, [R1+0x1428] ;  /* 0x0014280001027983 */ /* 0x002ea20000300800 */
        /* <DEDUP_REMOVED lines=32> */
[----:B------:R-:W-:-:S03]  /*2c8e0*/  IADD3.X R58, PT, PT, R58, UR4, RZ, P4, !PT ;  /* 0x000000043a3a7c10 */ /* 0x000fc6000a7fe4ff */
[----:B------:R-:W-:Y:S01]  /*2c8f0*/  STL [R1+0x1254], R38 ;  /* 0x0012542601007387 */ /* 0x000fe20000100800 */
[----:B------:R-:W-:-:S03]  /*2c900*/  IADD3.X R59, PT, PT, R59, UR4, RZ, P6, !PT ;  /* 0x000000043b3b7c10 */ /* 0x000fc6000b7fe4ff */
[----:B------:R-:W-:Y:S04]  /*2c910*/  STL [R1+0xe94], R39 ;  /* 0x000e942701007387 */ /* 0x000fe80000100800 */
[----:B------:R-:W-:Y:S04]  /*2c920*/  STL [R1+0x1250], R42 ;  /* 0x0012502a01007387 */ /* 0x000fe80000100800 */
[----:B------:R-:W-:Y:S04]  /*2c930*/  STL [R1+0xe90], R43 ;  /* 0x000e902b01007387 */ /* 0x000fe80000100800 */
[----:B------:R-:W-:Y:S04]  /*2c940*/  STL [R1+0xe8c], R58 ;  /* 0x000e8c3a01007387 */ /* 0x000fe80000100800 */
[----:B------:R-:W-:Y:S01]  /*2c950*/  STL [R1+0xe88], R59 ;  /* 0x000e883b01007387 */ /* 0x000fe20000100800 */
[----:B-1----:R-:W1:Y:S01]  /*2c960*/  LDC R61, c[0x0][0x3a8] ;  /* 0x0000ea00ff3d7b82 */ /* 0x002e620000000800 */
[----:B------:R-:W-:Y:S01]  /*2c970*/  IADD3.X R50, PT, PT, R50, UR4, RZ, P5, !PT ;  /* 0x0000000432327c10 */ /* 0x000fe2000affe4ff */
[----:B---3--:R-:W-:Y:S01]  /*2c980*/  IMAD.MOV.U32 R8, RZ, RZ, R9 ;  /* 0x000000ffff087224 */ /* 0x008fe200078e0009 */
[----:B------:R-:W-:Y:S01]  /*2c990*/  IADD3.X R51, PT, PT, R51, UR4, RZ, P3, !PT ;  /* 0x0000000433337c10 */ /* 0x000fe20009ffe4ff */
[----:B------:R-:W-:-:S02]  /*2c9a0*/  IMAD.MOV.U32 R9, RZ, RZ, R4 ;  /* 0x000000ffff097224 */ /* 0x000fc400078e0004 */
[----:B------:R-:W-:Y:S02]  /*2c9b0*/  IMAD.MOV.U32 R4, RZ, RZ, R10 ;  /* 0x000000ffff047224 */ /* 0x000fe400078e000a */
[----:B-1----:R-:W-:-:S04]  /*2c9c0*/  IMAD.SHL.U32 R61, R61, 0x20, RZ ;  /* 0x000000203d3d7824 */ /* 0x002fc800078e00ff */
[----:B------:R-:W-:Y:S01]  /*2c9d0*/  IMAD.SHL.U32 R61, R61, 0x2, RZ ;  /* 0x000000023d3d7824 */ /* 0x000fe200078e00ff */
[----:B--2---:R-:W-:-:S05]  /*2c9e0*/  IADD3.X R2, PT, PT, R2, UR4, RZ, P2, !PT ;  /* 0x0000000402027c10 */ /* 0x004fca00097fe4ff */
[----:B------:R1:W-:Y:S02]  /*2c9f0*/  STL [R1+0x1248], R2 ;  /* 0x0012480201007387 */ /* 0x0003e40000100800 */
[----:B-1----:R-:W1:Y:S02]  /*2ca00*/  S2R R2, SR_TID.X ;  /* 0x0000000000027919 */ /* 0x002e640000002100 */
[----:B------:R0:W-:Y:S04]  /*2ca10*/  STL [R1+0x1238], R50 ;  /* 0x0012383201007387 */ /* 0x0001e80000100800 */
[----:B------:R0:W-:Y:S04]  /*2ca20*/  STL [R1+0x1240], R51 ;  /* 0x0012403301007387 */ /* 0x0001e80000100800 */
[----:B------:R0:W-:Y:S04]  /*2ca30*/  STL.64 [R1+0x9e0], R4 ;  /* 0x0009e00401007387 */ /* 0x0001e80000100a00 */
[----:B------:R0:W-:Y:S01]  /*2ca40*/  STL.64 [R1+0xa60], R8 ;  /* 0x000a600801007387 */ /* 0x0001e20000100a00 */
[----:B-1----:R-:W-:-:S05]  /*2ca50*/  LOP3.LUT R2, R2, 0x1f, RZ, 0xc0, !PT ;  /* 0x0000001f02027812 */ /* 0x002fca00078ec0ff */
[----:B------:R-:W-:Y:S01]  /*2ca60*/  IMAD.SHL.U32 R2, R2, 0x2, RZ ;  /* 0x0000000202027824 */ /* 0x000fe200078e00ff */
[----:B0-----:R-:W-:Y:S06]  /*2ca70*/  @P0 BRA `(.L_x_1) ;  /* 0xfffffe6000280947 */ /* 0x001fec000383ffff */
[----:B------:R-:W2:Y:S04]  /*2ca80*/  LDL.LU R4, [R1+0x35c] ;  /* 0x00035c0001047983 */ /* 0x000ea80000300800 */
        /* <DEDUP_REMOVED lines=29> */
[----:B-----5:R-:W-:Y:S04]  /*2cc60*/  STL [R1+0x14a0], R57 ;  /* 0x0014a03901007387 */ /* 0x020fe80000100800 */
        /* <DEDUP_REMOVED lines=17> */
[----:B--2---:R-:W-:-:S05]  /*2cd80*/  F2FP.F16.F32.PACK_AB R2, R4, R8 ;  /* 0x000000080402723e */ /* 0x004fca00000000ff */
[----:B------:R0:W-:Y:S01]  /*2cd90*/  STL [R1+0x6bc], R2 ;  /* 0x0006bc0201007387 */ /* 0x0001e20000100800 */
[----:B---3--:R-:W-:-:S05]  /*2cda0*/  F2FP.F16.F32.PACK_AB R0, R3, R44 ;  /* 0x0000002c0300723e */ /* 0x008fca00000000ff */
[----:B------:R1:W-:Y:S01]  /*2cdb0*/  STL [R1+0x6b8], R0 ;  /* 0x0006b80001007387 */ /* 0x0003e20000100800 */
[----:B----4-:R-:W-:-:S05]  /*2cdc0*/  F2FP.F16.F32.PACK_AB R3, R45, R46 ;  /* 0x0000002e2d03723e */ /* 0x010fca00000000ff */
[----:B------:R2:W-:Y:S01]  /*2cdd0*/  STL [R1+0x6b4], R3 ;  /* 0x0006b40301007387 */ /* 0x0005e20000100800 */
[----:B0-----:R-:W-:Y:S02]  /*2cde0*/  F2FP.F16.F32.PACK_AB R2, R47, R11 ;  /* 0x0000000b2f02723e */ /* 0x001fe400000000ff */
[----:B-1----:R-:W-:-:S03]  /*2cdf0*/  F2FP.F16.F32.PACK_AB R0, R55, R18 ;  /* 0x000000123700723e */ /* 0x002fc600000000ff */
[----:B------:R0:W-:Y:S01]  /*2ce00*/  STL [R1+0x6b0], R2 ;  /* 0x0006b00201007387 */ /* 0x0001e20000100800 */
[----:B--2---:R-:W-:-:S03]  /*2ce10*/  F2FP.F16.F32.PACK_AB R3, R53, R19 ;  /* 0x000000133503723e */ /* 0x004fc600000000ff */
[----:B------:R1:W-:Y:S04]  /*2ce20*/  STL [R1+0x6ac], R0 ;  /* 0x0006ac0001007387 */ /* 0x0003e80000100800 */
[----:B------:R2:W-:Y:S01]  /*2ce30*/  STL [R1+0x6a8], R3 ;  /* 0x0006a80301007387 */ /* 0x0005e20000100800 */
[----:B0-----:R-:W-:-:S05]  /*2ce40*/  F2FP.F16.F32.PACK_AB R2, R26, R27 ;  /* 0x0000001b1a02723e */ /* 0x001fca00000000ff */
[----:B------:R0:W-:Y:S01]  /*2ce50*/  STL [R1+0x6a4], R2 ;  /* 0x0006a40201007387 */ /* 0x0001e20000100800 */
[----:B-1----:R-:W-:Y:S02]  /*2ce60*/  F2FP.F16.F32.PACK_AB R0, R34, R35 ;  /* 0x000000232200723e */ /* 0x002fe400000000ff */
[----:B--2---:R-:W-:-:S03]  /*2ce70*/  F2FP.F16.F32.PACK_AB R3, R7, R38 ;  /* 0x000000260703723e */ /* 0x004fc600000000ff */
[----:B------:R1:W-:Y:S01]  /*2ce80*/  STL [R1+0x6a0], R0 ;  /* 0x0006a00001007387 */ /* 0x0003e20000100800 */
[----:B0-----:R-:W-:-:S03]  /*2ce90*/  F2FP.F16.F32.PACK_AB R2, R6, R39 ;  /* 0x000000270602723e */ /* 0x001fc600000000ff */
[----:B------:R0:W-:Y:S04]  /*2cea0*/  STL [R1+0x69c], R3 ;  /* 0x00069c0301007387 */ /* 0x0001e80000100800 */
[----:B------:R2:W-:Y:S01]  /*2ceb0*/  STL [R1+0x698], R2 ;  /* 0x0006980201007387 */ /* 0x0005e20000100800 */
[----:B-1----:R-:W-:-:S05]  /*2cec0*/  F2FP.F16.F32.PACK_AB R0, R42, R43 ;  /* 0x0000002b2a00723e */ /* 0x002fca00000000ff */
[----:B------:R1:W-:Y:S01]  /*2ced0*/  STL [R1+0x694], R0 ;  /* 0x0006940001007387 */ /* 0x0003e20000100800 */
[----:B0-----:R-:W-:Y:S02]  /*2cee0*/  F2FP.F16.F32.PACK_AB R3, R58, R59 ;  /* 0x0000003b3a03723e */ /* 0x001fe400000000ff */
[----:B--2---:R-:W-:-:S03]  /*2cef0*/  F2FP.F16.F32.PACK_AB R2, R54, R50 ;  /* 0x000000323602723e */ /* 0x004fc600000000ff */
[----:B------:R-:W-:Y:S01]  /*2cf00*/  STL [R1+0x690], R3 ;  /* 0x0006900301007387 */ /* 0x000fe20000100800 */
[----:B-1----:R-:W-:-:S03]  /*2cf10*/  F2FP.F16.F32.PACK_AB R0, R52, R51 ;  /* 0x000000333400723e */ /* 0x002fc600000000ff */
[----:B------:R-:W2:Y:S04]  /*2cf20*/  LDL.LU R15, [R1+0x458] ;  /* 0x00045800010f7983 */ /* 0x000ea80000300800 */
[----:B------:R-:W-:Y:S04]  /*2cf30*/  STL [R1+0x68c], R2 ;  /* 0x00068c0201007387 */ /* 0x000fe80000100800 */
[----:B------:R-:W3:Y:S04]  /*2cf40*/  LDL.LU R14, [R1+0x130] ;  /* 0x00013000010e7983 */ /* 0x000ee80000300800 */
[----:B------:R-:W-:Y:S04]  /*2cf50*/  STL [R1+0x688], R0 ;  /* 0x0006880001007387 */ /* 0x000fe80000100800 */
[----:B---3--:R0:W-:Y:S04]  /*2cf60*/  STL [R1+0x14e4], R14 ;  /* 0x0014e40e01007387 */ /* 0x0081e80000100800 */
[----:B0-----:R-:W2:Y:S04]  /*2cf70*/  LDL.LU R14, [R1+0x138] ;  /* 0x00013800010e7983 */ /* 0x001ea80000300800 */
[----:B------:R-:W3:Y:S04]  /*2cf80*/  LDL.LU R52, [R1+0x450] ;  /* 0x0004500001347983 */ /* 0x000ee80000300800 */
[----:B------:R-:W4:Y:S04]  /*2cf90*/  LDL.LU R54, [R1+0x36c] ;  /* 0x00036c0001367983 */ /* 0x000f280000300800 */
[----:B------:R-:W4:Y:S04]  /*2cfa0*/  LDL.LU R53, [R1+0x86c] ;  /* 0x00086c0001357983 */ /* 0x000f280000300800 */
        /* <DEDUP_REMOVED lines=56> */
[----:B--2---:R-:W-:-:S03]  /*2d330*/  F2FP.F16.F32.PACK_AB R15, R14, R15 ;  /* 0x0000000f0e0f723e */ /* 0x004fc600000000ff */
[----:B------:R-:W2:Y:S04]  /*2d340*/  LDL.LU R14, [R1+0x14e4] ;  /* 0x0014e400010e7983 */ /* 0x000ea80000300800 */
[----:B------:R0:W-:Y:S04]  /*2d350*/  STL [R1+0x684], R15 ;  /* 0x0006840f01007387 */ /* 0x0001e80000100800 */
[----:B0-----:R-:W2:Y:S01]  /*2d360*/  LDL.LU R15, [R1+0x14e0] ;  /* 0x0014e000010f7983 */ /* 0x001ea20000300800 */
[----:B---3--:R-:W-:Y:S02]  /*2d370*/  F2FP.F16.F32.PACK_AB R12, R55, R12 ;  /* 0x0000000c370c723e */ /* 0x008fe400000000ff */
[----:B----4-:R-:W-:-:S02]  /*2d380*/  F2FP.F16.F32.PACK_AB R16, R13, R16 ;  /* 0x000000100d10723e */ /* 0x010fc400000000ff */
[----:B------:R-:W-:Y:S02]  /*2d390*/  F2FP.F16.F32.PACK_AB R13, R17, R20 ;  /* 0x00000014110d723e */ /* 0x000fe400000000ff */
[----:B--2---:R-:W-:Y:S02]  /*2d3a0*/  F2FP.F16.F32.PACK_AB R52, R14, R52 ;  /* 0x000000340e34723e */ /* 0x004fe400000000ff */
[----:B------:R-:W2:Y:S01]  /*2d3b0*/  LDL.LU R14, [R1+0x14dc] ;  /* 0x0014dc00010e7983 */ /* 0x000ea20000300800 */
[----:B------:R-:W-:Y:S02]  /*2d3c0*/  F2FP.F16.F32.PACK_AB R0, R2, R0 ;  /* 0x000000000200723e */ /* 0x000fe400000000ff */
[----:B------:R-:W-:Y:S01]  /*2d3d0*/  F2FP.F16.F32.PACK_AB R10, R61, R10 ;  /* 0x0000000a3d0a723e */ /* 0x000fe200000000ff */
[----:B------:R0:W-:Y:S01]  /*2d3e0*/  STL [R1+0x680], R52 ;  /* 0x0006803401007387 */ /* 0x0001e20000100800 */
[----:B------:R-:W-:Y:S02]  /*2d3f0*/  F2FP.F16.F32.PACK_AB R2, R5, R9 ;  /* 0x000000090502723e */ /* 0x000fe400000000ff */
[----:B------:R-:W-:-:S02]  /*2d400*/  F2FP.F16.F32.PACK_AB R3, R3, R44 ;  /* 0x0000002c0303723e */ /* 0x000fc400000000ff */
[----:B0-----:R-:W-:-:S05]  /*2d410*/  F2FP.F16.F32.PACK_AB R52, R54, R53 ;  /* 0x000000353634723e */ /* 0x001fca00000000ff */
[----:B------:R-:W-:Y:S04]  /*2d420*/  STL [R1+0x67c], R52 ;  /* 0x00067c3401007387 */ /* 0x000fe80000100800 */
[----:B------:R0:W-:Y:S04]  /*2d430*/  STL [R1+0x678], R12 ;  /* 0x0006780c01007387 */ /* 0x0001e80000100800 */
[----:B------:R1:W-:Y:S04]  /*2d440*/  STL [R1+0x674], R16 ;  /* 0x0006741001007387 */ /* 0x0003e80000100800 */
[----:B------:R3:W-:Y:S01]  /*2d450*/  STL [R1+0x670], R13 ;  /* 0x0006700d01007387 */ /* 0x0007e20000100800 */
[----:B0-----:R-:W-:-:S02]  /*2d460*/  F2FP.F16.F32.PACK_AB R12, R21, R24 ;  /* 0x00000018150c723e */ /* 0x001fc400000000ff */
[----:B-1----:R-:W-:-:S03]  /*2d470*/  F2FP.F16.F32.PACK_AB R16, R25, R28 ;  /* 0x0000001c1910723e */ /* 0x002fc600000000ff */
[----:B------:R0:W-:Y:S01]  /*2d480*/  STL [R1+0x66c], R12 ;  /* 0x00066c0c01007387 */ /* 0x0001e20000100800 */
[----:B---3--:R-:W-:-:S03]  /*2d490*/  F2FP.F16.F32.PACK_AB R13, R29, R32 ;  /* 0x000000201d0d723e */ /* 0x008fc600000000ff */
[----:B------:R1:W-:Y:S04]  /*2d4a0*/  STL [R1+0x668], R16 ;  /* 0x0006681001007387 */ /* 0x0003e80000100800 */
[----:B------:R3:W-:Y:S01]  /*2d4b0*/  STL [R1+0x664], R13 ;  /* 0x0006640d01007387 */ /* 0x0007e20000100800 */
[----:B0-----:R-:W-:Y:S02]  /*2d4c0*/  F2FP.F16.F32.PACK_AB R12, R33, R36 ;  /* 0x00000024210c723e */ /* 0x001fe400000000ff */
        /* <DEDUP_REMOVED lines=9> */
[----:B------:R-:W-:Y:S04]  /*2d560*/  STL [R1+0x650], R16 ;  /* 0x0006501001007387 */ /* 0x000fe80000100800 */
[----:B------:R-:W-:Y:S01]  /*2d570*/  STL [R1+0x64c], R13 ;  /* 0x00064c0d01007387 */ /* 0x000fe20000100800 */
[----:B0-----:R-:W-:-:S05]  /*2d580*/  F2FP.F16.F32.PACK_AB R12, R23, R60 ;  /* 0x0000003c170c723e */ /* 0x001fca00000000ff */
[----:B------:R-:W-:Y:S04]  /*2d590*/  STL [R1+0x648], R12 ;  /* 0x0006480c01007387 */ /* 0x000fe80000100800 */
[----:B------:R0:W-:Y:S04]  /*2d5a0*/  STL [R1+0x644], R0 ;  /* 0x0006440001007387 */ /* 0x0001e80000100800 */
[----:B------:R-:W-:Y:S04]  /*2d5b0*/  STL [R1+0x640], R10 ;  /* 0x0006400a01007387 */ /* 0x000fe80000100800 */
[----:B------:R1:W-:Y:S01]  /*2d5c0*/  STL [R1+0x63c], R2 ;  /* 0x00063c0201007387 */ /* 0x0003e20000100800 */
[----:B0-----:R-:W-:-:S05]  /*2d5d0*/  F2FP.F16.F32.PACK_AB R0, R4, R8 ;  /* 0x000000080400723e */ /* 0x001fca00000000ff */
[----:B------:R0:W-:Y:S01]  /*2d5e0*/  STL [R1+0x638], R0 ;  /* 0x0006380001007387 */ /* 0x0001e20000100800 */
[----:B-1----:R-:W-:-:S03]  /*2d5f0*/  F2FP.F16.F32.PACK_AB R2, R45, R46 ;  /* 0x0000002e2d02723e */ /* 0x002fc600000000ff */
[----:B------:R1:W-:Y:S04]  /*2d600*/  STL [R1+0x634], R3 ;  /* 0x0006340301007387 */ /* 0x0003e80000100800 */
[----:B------:R3:W-:Y:S01]  /*2d610*/  STL [R1+0x630], R2 ;  /* 0x0006300201007387 */ /* 0x0007e20000100800 */
[----:B0-----:R-:W-:Y:S02]  /*2d620*/  F2FP.F16.F32.PACK_AB R0, R47, R6 ;  /* 0x000000062f00723e */ /* 0x001fe400000000ff */
[----:B-1----:R-:W-:-:S03]  /*2d630*/  F2FP.F16.F32.PACK_AB R3, R7, R11 ;  /* 0x0000000b0703723e */ /* 0x002fc600000000ff */
[----:B------:R0:W-:Y:S01]  /*2d640*/  STL [R1+0x62c], R0 ;  /* 0x00062c0001007387 */ /* 0x0001e20000100800 */
[----:B---3--:R-:W-:-:S03]  /*2d650*/  F2FP.F16.F32.PACK_AB R2, R18, R19 ;  /* 0x000000131202723e */ /* 0x008fc600000000ff */
[----:B------:R1:W-:Y:S04]  /*2d660*/  STL [R1+0x628], R3 ;  /* 0x0006280301007387 */ /* 0x0003e80000100800 */
[----:B------:R-:W-:Y:S01]  /*2d670*/  STL [R1+0x624], R2 ;  /* 0x0006240201007387 */ /* 0x000fe20000100800 */
[----:B0-----:R-:W-:Y:S02]  /*2d680*/  F2FP.F16.F32.PACK_AB R0, R26, R27 ;  /* 0x0000001b1a00723e */ /* 0x001fe400000000ff */
[----:B-1----:R-:W-:-:S03]  /*2d690*/  F2FP.F16.F32.PACK_AB R3, R15, R34 ;  /* 0x000000220f03723e */ /* 0x002fc600000000ff */
[----:B------:R0:W-:Y:S04]  /*2d6a0*/  STL [R1+0x620], R0 ;  /* 0x0006200001007387 */ /* 0x0001e80000100800 */
[----:B------:R1:W-:Y:S01]  /*2d6b0*/  STL [R1+0x61c], R3 ;  /* 0x00061c0301007387 */ /* 0x0003e20000100800 */
[----:B0-----:R-:W-:Y:S02]  /*2d6c0*/  F2FP.F16.F32.PACK_AB R0, R38, R39 ;  /* 0x000000272600723e */ /* 0x001fe400000000ff */
[----:B-1----:R-:W-:Y:S02]  /*2d6d0*/  F2FP.F16.F32.PACK_AB R3, R42, R43 ;  /* 0x0000002b2a03723e */ /* 0x002fe400000000ff */
[----:B--2---:R-:W-:-:S05]  /*2d6e0*/  F2FP.F16.F32.PACK_AB R2, R14, R35 ;  /* 0x000000230e02723e */ /* 0x004fca00000000ff */
[----:B------:R0:W-:Y:S04]  /*2d6f0*/  STL [R1+0x618], R2 ;  /* 0x0006180201007387 */ /* 0x0001e80000100800 */
[----:B------:R1:W-:Y:S04]  /*2d700*/  STL [R1+0x614], R0 ;  /* 0x0006140001007387 */ /* 0x0003e80000100800 */
[----:B------:R-:W-:Y:S01]  /*2d710*/  STL [R1+0x610], R3 ;  /* 0x0006100301007387 */ /* 0x000fe20000100800 */
[----:B0-----:R-:W-:-:S03]  /*2d720*/  F2FP.F16.F32.PACK_AB R2, R58, R59 ;  /* 0x0000003b3a02723e */ /* 0x001fc600000000ff */
[----:B------:R-:W2:Y:S01]  /*2d730*/  LDL.LU R23, [R1+0x558] ;  /* 0x0005580001177983 */ /* 0x000ea20000300800 */
[----:B-1----:R-:W-:-:S03]  /*2d740*/  F2FP.F16.F32.PACK_AB R0, R50, R51 ;  /* 0x000000333200723e */ /* 0x002fc600000000ff */
        /* <DEDUP_REMOVED lines=64> */
[----:B--2---:R-:W-:-:S03]  /*2db50*/  F2FP.F16.F32.PACK_AB R23, R22, R23 ;  /* 0x000000171617723e */ /* 0x004fc600000000ff */
[----:B------:R-:W2:Y:S04]  /*2db60*/  LDL.LU R22, [R1+0x14d8] ;  /* 0x0014d80001167983 */ /* 0x000ea80000300800 */
[----:B------:R0:W-:Y:S04]  /*2db70*/  STL [R1+0x604], R23 ;  /* 0x0006041701007387 */ /* 0x0001e80000100800 */
[----:B0-----:R-:W2:Y:S01]  /*2db80*/  LDL.LU R23, [R1+0x14d4] ;  /* 0x0014d40001177983 */ /* 0x001ea20000300800 */
[----:B----4-:R-:W-:Y:S02]  /*2db90*/  F2FP.F16.F32.PACK_AB R53, R54, R53 ;  /* 0x000000353635723e */ /* 0x010fe400000000ff */
[----:B---3--:R-:W-:-:S02]  /*2dba0*/  F2FP.F16.F32.PACK_AB R13, R13, R16 ;  /* 0x000000100d0d723e */ /* 0x008fc400000000ff */
[----:B--2---:R-:W-:Y:S02]  /*2dbb0*/  F2FP.F16.F32.PACK_AB R52, R22, R52 ;  /* 0x000000341634723e */ /* 0x004fe400000000ff */
[----:B------:R-:W2:Y:S04]  /*2dbc0*/  LDL.LU R22, [R1+0x14d0] ;  /* 0x0014d00001167983 */ /* 0x000ea80000300800 */
[----:B------:R0:W-:Y:S01]  /*2dbd0*/  STL [R1+0x600], R52 ;  /* 0x0006003401007387 */ /* 0x0001e20000100800 */
[----:B------:R-:W-:-:S03]  /*2dbe0*/  F2FP.F16.F32.PACK_AB R16, R21, R24 ;  /* 0x000000181510723e */ /* 0x000fc600000000ff */
[----:B------:R-:W-:Y:S01]  /*2dbf0*/  STL [R1+0x5ec], R53 ;  /* 0x0005ec3501007387 */ /* 0x000fe20000100800 */
[----:B0-----:R-:W-:Y:S02]  /*2dc00*/  F2FP.F16.F32.PACK_AB R52, R55, R12 ;  /* 0x0000000c3734723e */ /* 0x001fe400000000ff */
[----:B------:R-:W-:-:S03]  /*2dc10*/  F2FP.F16.F32.PACK_AB R12, R17, R20 ;  /* 0x00000014110c723e */ /* 0x000fc600000000ff */
[----:B------:R-:W-:Y:S04]  /*2dc20*/  STL [R1+0x5e8], R52 ;  /* 0x0005e83401007387 */ /* 0x000fe80000100800 */
[----:B------:R0:W-:Y:S04]  /*2dc30*/  STL [R1+0x5e4], R13 ;  /* 0x0005e40d01007387 */ /* 0x0001e80000100800 */
[----:B------:R1:W-:Y:S01]  /*2dc40*/  STL [R1+0x5e0], R12 ;  /* 0x0005e00c01007387 */ /* 0x0003e20000100800 */
[----:B0-----:R-:W-:-:S03]  /*2dc50*/  F2FP.F16.F32.PACK_AB R13, R25, R28 ;  /* 0x0000001c190d723e */ /* 0x001fc600000000ff */
        /* <DEDUP_REMOVED lines=8> */
[----:B------:R1:W-:Y:S01]  /*2dce0*/  STL [R1+0x5dc], R13 ;  /* 0x0005dc0d01007387 */ /* 0x0003e20000100800 */
[----:B------:R-:W-:-:S03]  /*2dcf0*/  F2FP.F16.F32.PACK_AB R2, R2, R0 ;  /* 0x000000000202723e */ /* 0x000fc600000000ff */
[----:B------:R3:W-:Y:S01]  /*2dd00*/  STL [R1+0x5d8], R12 ;  /* 0x0005d80c01007387 */ /* 0x0007e20000100800 */
[----:B0-----:R-:W-:Y:S02]  /*2dd10*/  F2FP.F16.F32.PACK_AB R16, R57, R48 ;  /* 0x000000303910723e */ /* 0x001fe400000000ff */
[----:B-1----:R-:W-:-:S03]  /*2dd20*/  F2FP.F16.F32.PACK_AB R13, R49, R30 ;  /* 0x0000001e310d723e */ /* 0x002fc600000000ff */
[----:B------:R-:W-:Y:S01]  /*2dd30*/  STL [R1+0x5d4], R16 ;  /* 0x0005d41001007387 */ /* 0x000fe20000100800 */
[----:B---3--:R-:W-:-:S03]  /*2dd40*/  F2FP.F16.F32.PACK_AB R12, R31, R60 ;  /* 0x0000003c1f0c723e */ /* 0x008fc600000000ff */
[----:B------:R-:W-:Y:S01]  /*2dd50*/  STL [R1+0x5d0], R13 ;  /* 0x0005d00d01007387 */ /* 0x000fe20000100800 */
[----:B------:R-:W-:Y:S02]  /*2dd60*/  F2FP.F16.F32.PACK_AB R0, R61, R10 ;  /* 0x0000000a3d00723e */ /* 0x000fe400000000ff */
[----:B------:R-:W-:Y:S01]  /*2dd70*/  F2FP.F16.F32.PACK_AB R5, R5, R9 ;  /* 0x000000090505723e */ /* 0x000fe200000000ff */
[----:B------:R-:W-:Y:S04]  /*2dd80*/  STL [R1+0x55c], R12 ;  /* 0x00055c0c01007387 */ /* 0x000fe80000100800 */
[----:B------:R0:W-:Y:S04]  /*2dd90*/  STL [R1+0x558], R2 ;  /* 0x0005580201007387 */ /* 0x0001e80000100800 */
[----:B------:R1:W-:Y:S01]  /*2dda0*/  STL [R1+0x554], R0 ;  /* 0x0005540001007387 */ /* 0x0003e20000100800 */
[----:B0-----:R-:W-:-:S03]  /*2ddb0*/  F2FP.F16.F32.PACK_AB R2, R4, R8 ;  /* 0x000000080402723e */ /* 0x001fc600000000ff */
[----:B------:R-:W-:Y:S01]  /*2ddc0*/  STL [R1+0x550], R5 ;  /* 0x0005500501007387 */ /* 0x000fe20000100800 */
[----:B-1----:R-:W-:-:S03]  /*2ddd0*/  F2FP.F16.F32.PACK_AB R0, R3, R44 ;  /* 0x0000002c0300723e */ /* 0x002fc600000000ff */
[----:B------:R0:W-:Y:S01]  /*2dde0*/  STL [R1+0x4dc], R2 ;  /* 0x0004dc0201007387 */ /* 0x0001e20000100800 */
[----:B------:R-:W-:-:S03]  /*2ddf0*/  F2FP.F16.F32.PACK_AB R3, R45, R46 ;  /* 0x0000002e2d03723e */ /* 0x000fc600000000ff */
[----:B------:R1:W-:Y:S01]  /*2de00*/  STL [R1+0x4d8], R0 ;  /* 0x0004d80001007387 */ /* 0x0003e20000100800 */
[----:B0-----:R-:W-:-:S03]  /*2de10*/  F2FP.F16.F32.PACK_AB R2, R47, R6 ;  /* 0x000000062f02723e */ /* 0x001fc600000000ff */
[----:B------:R0:W-:Y:S01]  /*2de20*/  STL [R1+0x4d4], R3 ;  /* 0x0004d40301007387 */ /* 0x0001e20000100800 */
[----:B-1----:R-:W-:-:S03]  /*2de30*/  F2FP.F16.F32.PACK_AB R0, R7, R11 ;  /* 0x0000000b0700723e */ /* 0x002fc600000000ff */
[----:B------:R1:W-:Y:S01]  /*2de40*/  STL [R1+0x4d0], R2 ;  /* 0x0004d00201007387 */ /* 0x0003e20000100800 */
[----:B0-----:R-:W-:-:S03]  /*2de50*/  F2FP.F16.F32.PACK_AB R3, R14, R15 ;  /* 0x0000000f0e03723e */ /* 0x001fc600000000ff */
[----:B------:R0:W-:Y:S01]  /*2de60*/  STL [R1+0x54c], R0 ;  /* 0x00054c0001007387 */ /* 0x0001e20000100800 */
[----:B-1----:R-:W-:-:S03]  /*2de70*/  F2FP.F16.F32.PACK_AB R2, R18, R19 ;  /* 0x000000131202723e */ /* 0x002fc600000000ff */
        /* <DEDUP_REMOVED lines=10> */
[----:B------:R1:W-:Y:S01]  /*2df20*/  STL [R1+0x4c4], R0 ;  /* 0x0004c40001007387 */ /* 0x0003e20000100800 */
[----:B0-----:R-:W-:-:S03]  /*2df30*/  F2FP.F16.F32.PACK_AB R2, R58, R59 ;  /* 0x0000003b3a02723e */ /* 0x001fc600000000ff */
[----:B------:R-:W-:Y:S04]  /*2df40*/  STL [R1+0x4c0], R3 ;  /* 0x0004c00301007387 */ /* 0x000fe80000100800 */
[----:B------:R-:W2:Y:S04]  /*2df50*/  LDL.LU R31, [R1+0x578] ;  /* 0x00057800011f7983 */ /* 0x000ea80000300800 */
[----:B------:R-:W-:Y:S04]  /*2df60*/  STL [R1+0x45c], R2 ;  /* 0x00045c0201007387 */ /* 0x000fe80000100800 */
[----:B------:R-:W3:Y:S01]  /*2df70*/  LDL.LU R30, [R1+0x170] ;  /* 0x00017000011e7983 */ /* 0x000ee20000300800 */
[----:B-1----:R-:W-:-:S05]  /*2df80*/  F2FP.F16.F32.PACK_AB R0, R50, R51 ;  /* 0x000000333200723e */ /* 0x002fca00000000ff */
        /* <DEDUP_REMOVED lines=91> */
[----:B------:R-:W-:Y:S01]  /*2e540*/  STL [R1+0x374], R16 ;  /* 0x0003741001007387 */ /* 0x000fe20000100800 */
[----:B---3--:R-:W-:Y:S02]  /*2e550*/  F2FP.F16.F32.PACK_AB R12, R2, R0 ;  /* 0x00000000020c723e */ /* 0x008fe400000000ff */
[----:B------:R-:W-:Y:S02]  /*2e560*/  F2FP.F16.F32.PACK_AB R2, R61, R10 ;  /* 0x0000000a3d02723e */ /* 0x000fe400000000ff */
[----:B------:R-:W-:Y:S01]  /*2e570*/  F2FP.F16.F32.PACK_AB R0, R5, R9 ;  /* 0x000000090500723e */ /* 0x000fe200000000ff */
[----:B------:R-:W-:Y:S01]  /*2e580*/  STL [R1+0x370], R13 ;  /* 0x0003700d01007387 */ /* 0x000fe20000100800 */
[----:B------:R-:W-:-:S03]  /*2e590*/  F2FP.F16.F32.PACK_AB R4, R4, R8 ;  /* 0x000000080404723e */ /* 0x000fc600000000ff */
[----:B------:R-:W-:Y:S04]  /*2e5a0*/  STL [R1+0x36c], R12 ;  /* 0x00036c0c01007387 */ /* 0x000fe80000100800 */
[----:B------:R0:W-:Y:S04]  /*2e5b0*/  STL [R1+0x368], R2 ;  /* 0x0003680201007387 */ /* 0x0001e80000100800 */
[----:B------:R1:W-:Y:S01]  /*2e5c0*/  STL [R1+0x364], R0 ;  /* 0x0003640001007387 */ /* 0x0003e20000100800 */
[----:B0-----:R-:W-:Y:S02]  /*2e5d0*/  F2FP.F16.F32.PACK_AB R2, R3, R44 ;  /* 0x0000002c0302723e */ /* 0x001fe400000000ff */
[----:B------:R-:W-:-:S02]  /*2e5e0*/  F2FP.F16.F32.PACK_AB R3, R47, R6 ;  /* 0x000000062f03723e */ /* 0x000fc400000000ff */
[----:B-1----:R-:W-:Y:S01]  /*2e5f0*/  F2FP.F16.F32.PACK_AB R0, R45, R46 ;  /* 0x0000002e2d00723e */ /* 0x002fe200000000ff */
        /* <DEDUP_REMOVED lines=13> */
[----:B---3--:R-:W-:-:S03]  /*2e6d0*/  F2FP.F16.F32.PACK_AB R3, R31, R34 ;  /* 0x000000221f03723e */ /* 0x008fc600000000ff */
[----:B------:R0:W-:Y:S04]  /*2e6e0*/  STL [R1+0x350], R0 ;  /* 0x0003500001007387 */ /* 0x0001e80000100800 */
[----:B------:R1:W-:Y:S01]  /*2e6f0*/  STL [R1+0x29c], R3 ;  /* 0x00029c0301007387 */ /* 0x0003e20000100800 */
[----:B0-----:R-:W-:Y:S02]  /*2e700*/  F2FP.F16.F32.PACK_AB R0, R38, R39 ;  /* 0x000000272600723e */ /* 0x001fe400000000ff */
[----:B-1----:R-:W-:Y:S02]  /*2e710*/  F2FP.F16.F32.PACK_AB R3, R42, R43 ;  /* 0x0000002b2a03723e */ /* 0x002fe400000000ff */
[----:B--2---:R-:W-:-:S05]  /*2e720*/  F2FP.F16.F32.PACK_AB R2, R30, R35 ;  /* 0x000000231e02723e */ /* 0x004fca00000000ff */
[----:B------:R0:W-:Y:S04]  /*2e730*/  STL [R1+0x298], R2 ;  /* 0x0002980201007387 */ /* 0x0001e80000100800 */
[----:B------:R1:W-:Y:S04]  /*2e740*/  STL [R1+0x294], R0 ;  /* 0x0002940001007387 */ /* 0x0003e80000100800 */
[----:B------:R-:W-:Y:S04]  /*2e750*/  STL [R1+0x290], R3 ;  /* 0x0002900301007387 */ /* 0x000fe80000100800 */
[----:B------:R-:W2:Y:S01]  /*2e760*/  LDL.LU R52, [R1+0x590] ;  /* 0x0005900001347983 */ /* 0x000ea20000300800 */
[----:B0-----:R-:W-:-:S02]  /*2e770*/  F2FP.F16.F32.PACK_AB R2, R58, R59 ;  /* 0x0000003b3a02723e */ /* 0x001fc400000000ff */
[----:B-1----:R-:W-:-:S03]  /*2e780*/  F2FP.F16.F32.PACK_AB R0, R50, R51 ;  /* 0x000000333200723e */ /* 0x002fc600000000ff */
[----:B------:R-:W-:Y:S04]  /*2e790*/  STL [R1+0x28c], R2 ;  /* 0x00028c0201007387 */ /* 0x000fe80000100800 */
[----:B--2---:R0:W-:Y:S04]  /*2e7a0*/  STL [R1+0x14bc], R52 ;  /* 0x0014bc3401007387 */ /* 0x0041e80000100800 */
[----:B------:R-:W-:Y:S04]  /*2e7b0*/  STL [R1+0x288], R0 ;  /* 0x0002880001007387 */ /* 0x000fe80000100800 */
[----:B0-----:R-:W2:Y:S04]  /*2e7c0*/  LDL.LU R52, [R1+0x598] ;  /* 0x0005980001347983 */ /* 0x001ea80000300800 */
[----:B------:R-:W3:Y:S04]  /*2e7d0*/  LDL.LU R54, [R1+0x3cc] ;  /* 0x0003cc0001367983 */ /* 0x000ee80000300800 */
[----:B---3--:R0:W-:Y:S04]  /*2e7e0*/  STL [R1+0x14b8], R54 ;  /* 0x0014b83601007387 */ /* 0x0081e80000100800 */
[----:B0-----:R-:W3:Y:S04]  /*2e7f0*/  LDL.LU R54, [R1+0x190] ;  /* 0x0001900001367983 */ /* 0x001ee80000300800 */
        /* <DEDUP_REMOVED lines=64> */
[----:B0-----:R-:W2:Y:S02]  /*2ec00*/  LDL.LU R52, [R1+0x14bc] ;  /* 0x0014bc0001347983 */ /* 0x001ea40000300800 */
[----:B--2---:R-:W-:-:S02]  /*2ec10*/  F2FP.F16.F32.PACK_AB R52, R54, R52 ;  /* 0x000000343634723e */ /* 0x004fc400000000ff */
[----:B------:R-:W2:Y:S01]  /*2ec20*/  LDL.LU R54, [R1+0x14b8] ;  /* 0x0014b80001367983 */ /* 0x000ea20000300800 */
[----:B---3--:R-:W-:-:S03]  /*2ec30*/  F2FP.F16.F32.PACK_AB R13, R13, R16 ;  /* 0x000000100d0d723e */ /* 0x008fc600000000ff */
[----:B------:R4:W-:Y:S01]  /*2ec40*/  STL [R1+0x280], R52 ;  /* 0x0002803401007387 */ /* 0x0009e20000100800 */
[----:B------:R-:W-:Y:S02]  /*2ec50*/  F2FP.F16.F32.PACK_AB R16, R21, R24 ;  /* 0x000000181510723e */ /* 0x000fe400000000ff */
[----:B----4-:R-:W-:Y:S02]  /*2ec60*/  F2FP.F16.F32.PACK_AB R52, R55, R12 ;  /* 0x0000000c3734723e */ /* 0x010fe400000000ff */
[----:B------:R-:W-:Y:S02]  /*2ec70*/  F2FP.F16.F32.PACK_AB R12, R17, R20 ;  /* 0x00000014110c723e */ /* 0x000fe400000000ff */
[----:B------:R-:W-:Y:S02]  /*2ec80*/  F2FP.F16.F32.PACK_AB R4, R4, R8 ;  /* 0x000000080404723e */ /* 0x000fe400000000ff */
[----:B--2---:R-:W-:-:S05]  /*2ec90*/  F2FP.F16.F32.PACK_AB R53, R54, R53 ;  /* 0x000000353635723e */ /* 0x004fca00000000ff */
[----:B------:R-:W-:Y:S04]  /*2eca0*/  STL [R1+0x26c], R53 ;  /* 0x00026c3501007387 */ /* 0x000fe80000100800 */
        /* <DEDUP_REMOVED lines=11> */
[----:B--2---:R-:W-:-:S03]  /*2ed60*/  F2FP.F16.F32.PACK_AB R12, R41, R56 ;  /* 0x00000038290c723e */ /* 0x004fc600000000ff */
[----:B------:R1:W-:Y:S04]  /*2ed70*/  STL [R1+0x24c], R13 ;  /* 0x00024c0d01007387 */ /* 0x0003e80000100800 */
[----:B------:R2:W-:Y:S01]  /*2ed80*/  STL [R1+0x248], R12 ;  /* 0x0002480c01007387 */ /* 0x0005e20000100800 */
[----:B0-----:R-:W-:Y:S02]  /*2ed90*/  F2FP.F16.F32.PACK_AB R16, R57, R48 ;  /* 0x000000303910723e */ /* 0x001fe400000000ff */
[----:B-1----:R-:W-:-:S03]  /*2eda0*/  F2FP.F16.F32.PACK_AB R13, R49, R60 ;  /* 0x0000003c310d723e */ /* 0x002fc600000000ff */
[----:B------:R-:W-:Y:S01]  /*2edb0*/  STL [R1+0x244], R16 ;  /* 0x0002441001007387 */ /* 0x000fe20000100800 */
[----:B--2---:R-:W-:Y:S02]  /*2edc0*/  F2FP.F16.F32.PACK_AB R12, R2, R0 ;  /* 0x00000000020c723e */ /* 0x004fe400000000ff */
[----:B------:R-:W-:Y:S02]  /*2edd0*/  F2FP.F16.F32.PACK_AB R2, R61, R10 ;  /* 0x0000000a3d02723e */ /* 0x000fe400000000ff */
[----:B------:R-:W-:Y:S01]  /*2ede0*/  F2FP.F16.F32.PACK_AB R0, R5, R9 ;  /* 0x000000090500723e */ /* 0x000fe200000000ff */
[----:B------:R-:W-:Y:S04]  /*2edf0*/  STL [R1+0x240], R13 ;  /* 0x0002400d01007387 */ /* 0x000fe80000100800 */
[----:B------:R-:W-:Y:S04]  /*2ee00*/  STL [R1+0x22c], R12 ;  /* 0x00022c0c01007387 */ /* 0x000fe80000100800 */
[----:B------:R0:W-:Y:S04]  /*2ee10*/  STL [R1+0x228], R2 ;  /* 0x0002280201007387 */ /* 0x0001e80000100800 */
[----:B------:R1:W-:Y:S01]  /*2ee20*/  STL [R1+0x224], R0 ;  /* 0x0002240001007387 */ /* 0x0003e20000100800 */
[----:B0-----:R-:W-:-:S02]  /*2ee30*/  F2FP.F16.F32.PACK_AB R2, R3, R44 ;  /* 0x0000002c0302723e */ /* 0x001fc400000000ff */
[----:B------:R-:W-:Y:S02]  /*2ee40*/  F2FP.F16.F32.PACK_AB R3, R47, R6 ;  /* 0x000000062f03723e */ /* 0x000fe400000000ff */
        /* <DEDUP_REMOVED lines=8> */
[----:B--2---:R-:W-:-:S03]  /*2eed0*/  F2FP.F16.F32.PACK_AB R3, R18, R19 ;  /* 0x000000131203723e */ /* 0x004fc600000000ff */
        /* <DEDUP_REMOVED lines=13> */
[----:B------:R-:W-:Y:S04]  /*2efb0*/  STL [R1+0x170], R3 ;  /* 0x0001700301007387 */ /* 0x000fe80000100800 */
[----:B------:R-:W2:Y:S01]  /*2efc0*/  LDL.LU R49, [R1+0x5b0] ;  /* 0x0005b00001317983 */ /* 0x000ea20000300800 */
[----:B0-----:R-:W-:Y:S02]  /*2efd0*/  F2FP.F16.F32.PACK_AB R2, R58, R59 ;  /* 0x0000003b3a02723e */ /* 0x001fe400000000ff */
        /* <DEDUP_REMOVED lines=75> */
[----:B----4-:R-:W-:-:S03]  /*2f490*/  F2FP.F16.F32.PACK_AB R41, R56, R41 ;  /* 0x000000293829723e */ /* 0x010fc600000000ff */
[----:B------:R0:W-:Y:S01]  /*2f4a0*/  STL [R1+0x160], R49 ;  /* 0x0001603101007387 */ /* 0x0001e20000100800 */
[----:B---3--:R-:W-:-:S03]  /*2f4b0*/  F2FP.F16.F32.PACK_AB R52, R40, R52 ;  /* 0x000000342834723e */ /* 0x008fc600000000ff */
[----:B0-----:R-:W3:Y:S01]  /*2f4c0*/  LDL.LU R49, [R1+0x14a8] ;  /* 0x0014a80001317983 */ /* 0x001ee20000300800 */
[----:B------:R-:W-:Y:S02]  /*2f4d0*/  F2FP.F16.F32.PACK_AB R53, R54, R53 ;  /* 0x000000353635723e */ /* 0x000fe400000000ff */
[----:B------:R-:W-:Y:S02]  /*2f4e0*/  F2FP.F16.F32.PACK_AB R13, R13, R16 ;  /* 0x000000100d0d723e */ /* 0x000fe400000000ff */
[----:B------:R-:W-:Y:S02]  /*2f4f0*/  F2FP.F16.F32.PACK_AB R16, R21, R24 ;  /* 0x000000181510723e */ /* 0x000fe400000000ff */
[----:B------:R-:W-:Y:S02]  /*2f500*/  F2FP.F16.F32.PACK_AB R4, R4, R8 ;  /* 0x000000080404723e */ /* 0x000fe400000000ff */
[----:B--2---:R-:W-:Y:S02]  /*2f510*/  F2FP.F16.F32.PACK_AB R57, R48, R57 ;  /* 0x000000393039723e */ /* 0x004fe400000000ff */
[----:B------:R-:W2:Y:S04]  /*2f520*/  LDL.LU R48, [R1+0x14a4] ;  /* 0x0014a40001307983 */ /* 0x000ea80000300800 */
[----:B------:R0:W-:Y:S04]  /*2f530*/  STL [R1+0x14c], R57 ;  /* 0x00014c3901007387 */ /* 0x0001e80000100800 */
[----:B0-----:R-:W4:Y:S04]  /*2f540*/  LDL.LU R57, [R1+0x14a0] ;  /* 0x0014a00001397983 */ /* 0x001f280000300800 */
[----:B------:R-:W2:Y:S04]  /*2f550*/  LDL.LU R56, [R1+0x149c] ;  /* 0x00149c0001387983 */ /* 0x000ea80000300800 */
[----:B------:R0:W-:Y:S04]  /*2f560*/  STL [R1+0x148], R41 ;  /* 0x0001482901007387 */ /* 0x0001e80000100800 */
[----:B0-----:R-:W2:Y:S04]  /*2f570*/  LDL.LU R41, [R1+0x1498] ;  /* 0x0014980001297983 */ /* 0x001ea80000300800 */
[----:B------:R-:W2:Y:S04]  /*2f580*/  LDL.LU R40, [R1+0x1494] ;  /* 0x0014940001287983 */ /* 0x000ea80000300800 */
[----:B------:R0:W-:Y:S04]  /*2f590*/  STL [R1+0x144], R52 ;  /* 0x0001443401007387 */ /* 0x0001e80000100800 */
[----:B------:R-:W-:Y:S01]  /*2f5a0*/  STL [R1+0x140], R53 ;  /* 0x0001403501007387 */ /* 0x000fe20000100800 */
[----:B0-----:R-:W-:-:S02]  /*2f5b0*/  F2FP.F16.F32.PACK_AB R52, R55, R12 ;  /* 0x0000000c3734723e */ /* 0x001fc400000000ff */
        /* <DEDUP_REMOVED lines=11> */
[----:B------:R-:W-:Y:S01]  /*2f670*/  STL [R1+0x134], R16 ;  /* 0x0001341001007387 */ /* 0x000fe20000100800 */
[----:B---3--:R-:W-:Y:S02]  /*2f680*/  F2FP.F16.F32.PACK_AB R12, R2, R0 ;  /* 0x00000000020c723e */ /* 0x008fe400000000ff */
[----:B------:R-:W-:Y:S01]  /*2f690*/  F2FP.F16.F32.PACK_AB R2, R61, R10 ;  /* 0x0000000a3d02723e */ /* 0x000fe200000000ff */
[----:B------:R-:W-:Y:S01]  /*2f6a0*/  STL [R1+0x130], R13 ;  /* 0x0001300d01007387 */ /* 0x000fe20000100800 */
[----:B------:R-:W-:-:S03]  /*2f6b0*/  F2FP.F16.F32.PACK_AB R0, R5, R9 ;  /* 0x000000090500723e */ /* 0x000fc600000000ff */
[----:B------:R-:W-:Y:S04]  /*2f6c0*/  STL [R1+0xcc], R12 ;  /* 0x0000cc0c01007387 */ /* 0x000fe80000100800 */
[----:B------:R0:W-:Y:S04]  /*2f6d0*/  STL [R1+0xc8], R2 ;  /* 0x0000c80201007387 */ /* 0x0001e80000100800 */
[----:B------:R1:W-:Y:S01]  /*2f6e0*/  STL [R1+0xc4], R0 ;  /* 0x0000c40001007387 */ /* 0x0003e20000100800 */
[----:B0-----:R-:W-:-:S03]  /*2f6f0*/  F2FP.F16.F32.PACK_AB R2, R3, R44 ;  /* 0x0000002c0302723e */ /* 0x001fc600000000ff */
[----:B------:R-:W-:Y:S01]  /*2f700*/  STL [R1+0xc0], R4 ;  /* 0x0000c00401007387 */ /* 0x000fe20000100800 */
[----:B------:R-:W-:Y:S02]  /*2f710*/  F2FP.F16.F32.PACK_AB R3, R47, R6 ;  /* 0x000000062f03723e */ /* 0x000fe400000000ff */
[----:B-1----:R-:W-:Y:S01]  /*2f720*/  F2FP.F16.F32.PACK_AB R0, R45, R46 ;  /* 0x0000002e2d00723e */ /* 0x002fe200000000ff */
[----:B------:R0:W-:Y:S04]  /*2f730*/  STL [R1+0xac], R2 ;  /* 0x0000ac0201007387 */ /* 0x0001e80000100800 */
        /* <DEDUP_REMOVED lines=20> */
[----:B------:R-:W-:Y:S04]  /*2f880*/  STL [R1+0x90], R3 ;  /* 0x0000900301007387 */ /* 0x000fe80000100800 */
[----:B------:R-:W3:Y:S01]  /*2f890*/  LDL.LU R54, [R1+0x1d8] ;  /* 0x0001d80001367983 */ /* 0x000ee20000300800 */
[----:B0-----:R-:W-:-:S03]  /*2f8a0*/  F2FP.F16.F32.PACK_AB R0, R50, R51 ;  /* 0x000000333200723e */ /* 0x001fc600000000ff */
[----:B------:R0:W-:Y:S04]  /*2f8b0*/  STL [R1+0x8c], R2 ;  /* 0x00008c0201007387 */ /* 0x0001e80000100800 */
[----:B------:R-:W3:Y:S04]  /*2f8c0*/  LDL.LU R53, [R1+0x468] ;  /* 0x0004680001357983 */ /* 0x000ee80000300800 */
[----:B------:R1:W-:Y:S04]  /*2f8d0*/  STL [R1+0x88], R0 ;  /* 0x0000880001007387 */ /* 0x0003e80000100800 */
[----:B------:R-:W2:Y:S04]  /*2f8e0*/  LDL.LU R55, [R1+0x1d0] ;  /* 0x0001d00001377983 */ /* 0x000ea80000300800 */
[----:B------:R-:W2:Y:S04]  /*2f8f0*/  LDL.LU R12, [R1+0x460] ;  /* 0x00046000010c7983 */ /* 0x000ea80000300800 */
        /* <DEDUP_REMOVED lines=50> */
[----:B---3--:R-:W-:-:S05]  /*2fc20*/  F2FP.F16.F32.PACK_AB R53, R54, R53 ;  /* 0x000000353635723e */ /* 0x008fca00000000ff */
[----:B------:R-:W-:Y:S01]  /*2fc30*/  STL [R1+0x84], R53 ;  /* 0x0000843501007387 */ /* 0x000fe20000100800 */
[----:B--2---:R-:W-:Y:S02]  /*2fc40*/  F2FP.F16.F32.PACK_AB R52, R55, R12 ;  /* 0x0000000c3734723e */ /* 0x004fe400000000ff */
[----:B----4-:R-:W-:-:S03]  /*2fc50*/  F2FP.F16.F32.PACK_AB R12, R13, R16 ;  /* 0x000000100d0c723e */ /* 0x010fc600000000ff */
[----:B------:R-:W-:Y:S04]  /*2fc60*/  STL [R1+0x80], R52 ;  /* 0x0000803401007387 */ /* 0x000fe80000100800 */
[----:B------:R0:W-:Y:S01]  /*2fc70*/  STL [R1+0x3c], R12 ;  /* 0x00003c0c01007387 */ /* 0x0001e20000100800 */
[----:B------:R-:W-:Y:S02]  /*2fc80*/  F2FP.F16.F32.PACK_AB R16, R17, R20 ;  /* 0x000000141110723e */ /* 0x000fe400000000ff */
[----:B------:R-:W-:-:S03]  /*2fc90*/  F2FP.F16.F32.PACK_AB R13, R21, R24 ;  /* 0x00000018150d723e */ /* 0x000fc600000000ff */
[----:B------:R1:W-:Y:S01]  /*2fca0*/  STL [R1+0x38], R16 ;  /* 0x0000381001007387 */ /* 0x0003e20000100800 */
[----:B0-----:R-:W-:-:S03]  /*2fcb0*/  F2FP.F16.F32.PACK_AB R12, R25, R28 ;  /* 0x0000001c190c723e */ /* 0x001fc600000000ff */
[----:B------:R0:W-:Y:S04]  /*2fcc0*/  STL [R1+0x34], R13 ;  /* 0x0000340d01007387 */ /* 0x0001e80000100800 */
[----:B------:R2:W-:Y:S01]  /*2fcd0*/  STL [R1+0x30], R12 ;  /* 0x0000300c01007387 */ /* 0x0005e20000100800 */
[----:B-1----:R-:W-:Y:S02]  /*2fce0*/  F2FP.F16.F32.PACK_AB R16, R29, R32 ;  /* 0x000000201d10723e */ /* 0x002fe400000000ff */
[----:B0-----:R-:W-:-:S03]  /*2fcf0*/  F2FP.F16.F32.PACK_AB R13, R33, R36 ;  /* 0x00000024210d723e */ /* 0x001fc600000000ff */
[----:B------:R-:W-:Y:S01]  /*2fd00*/  STL [R1+0x4c], R16 ;  /* 0x00004c1001007387 */ /* 0x000fe20000100800 */
[----:B--2---:R-:W-:-:S03]  /*2fd10*/  F2FP.F16.F32.PACK_AB R12, R37, R60 ;  /* 0x0000003c250c723e */ /* 0x004fc600000000ff */
[----:B------:R-:W-:Y:S01]  /*2fd20*/  STL [R1+0x48], R13 ;  /* 0x0000480d01007387 */ /* 0x000fe20000100800 */
[----:B------:R-:W-:-:S03]  /*2fd30*/  F2FP.F16.F32.PACK_AB R2, R2, R0 ;  /* 0x000000000202723e */ /* 0x000fc600000000ff */
[----:B------:R-:W-:Y:S04]  /*2fd40*/  STL [R1+0x44], R12 ;  /* 0x0000440c01007387 */ /* 0x000fe80000100800 */
[----:B------:R0:W-:Y:S01]  /*2fd50*/  STL [R1+0x40], R2 ;  /* 0x0000400201007387 */ /* 0x0001e20000100800 */
[----:B------:R-:W-:-:S05]  /*2fd60*/  F2FP.F16.F32.PACK_AB R0, R61, R10 ;  /* 0x0000000a3d00723e */ /* 0x000fca00000000ff */
[----:B------:R1:W-:Y:S01]  /*2fd70*/  STL [R1+0x5c], R0 ;  /* 0x00005c0001007387 */ /* 0x0003e20000100800 */
[----:B------:R-:W-:Y:S02]  /*2fd80*/  F2FP.F16.F32.PACK_AB R5, R5, R9 ;  /* 0x000000090505723e */ /* 0x000fe400000000ff */
[----:B0-----:R-:W-:-:S03]  /*2fd90*/  F2FP.F16.F32.PACK_AB R2, R4, R8 ;  /* 0x000000080402723e */ /* 0x001fc600000000ff */
[----:B------:R0:W-:Y:S04]  /*2fda0*/  STL [R1+0x58], R5 ;  /* 0x0000580501007387 */ /* 0x0001e80000100800 */
[----:B------:R-:W-:Y:S01]  /*2fdb0*/  STL [R1+0x54], R2 ;  /* 0x0000540201007387 */ /* 0x000fe20000100800 */
[----:B-1----:R-:W-:Y:S02]  /*2fdc0*/  F2FP.F16.F32.PACK_AB R0, R3, R44 ;  /* 0x0000002c0300723e */ /* 0x002fe400000000ff */
[----:B------:R-:W-:-:S05]  /*2fdd0*/  F2FP.F16.F32.PACK_AB R7, R45, R7 ;  /* 0x000000072d07723e */ /* 0x000fca00000000ff */
[----:B------:R-:W-:Y:S01]  /*2fde0*/  STL [R1+0x1430], R7 ;  /* 0x0014300701007387 */ /* 0x000fe20000100800 */
[----:B------:R-:W-:-:S03]  /*2fdf0*/  F2FP.F16.F32.PACK_AB R6, R46, R6 ;  /* 0x000000062e06723e */ /* 0x000fc600000000ff */
[----:B------:R1:W-:Y:S01]  /*2fe00*/  STL [R1+0x50], R0 ;  /* 0x0000500001007387 */ /* 0x0003e20000100800 */
[----:B0-----:R-:W-:-:S03]  /*2fe10*/  F2FP.F16.F32.PACK_AB R5, R47, R11 ;  /* 0x0000000b2f05723e */ /* 0x001fc600000000ff */
[----:B------:R-:W-:Y:S01]  /*2fe20*/  STL [R1+0x1434], R6 ;  /* 0x0014340601007387 */ /* 0x000fe20000100800 */
[----:B------:R-:W-:-:S03]  /*2fe30*/  F2FP.F16.F32.PACK_AB R4, R14, R15 ;  /* 0x0000000f0e04723e */ /* 0x000fc600000000ff */
[----:B------:R-:W-:Y:S01]  /*2fe40*/  STL [R1+0x1440], R5 ;  /* 0x0014400501007387 */ /* 0x000fe20000100800 */
[----:B-1----:R-:W-:-:S03]  /*2fe50*/  F2FP.F16.F32.PACK_AB R0, R18, R19 ;  /* 0x000000131200723e */ /* 0x002fc600000000ff */
[----:B------:R-:W-:Y:S04]  /*2fe60*/  STL [R1+0x1444], R4 ;  /* 0x0014440401007387 */ /* 0x000fe80000100800 */
[----:B------:R0:W-:Y:S01]  /*2fe70*/  STL [R1+0xc], R0 ;  /* 0x00000c0001007387 */ /* 0x0001e20000100800 */
[----:B------:R-:W-:-:S05]  /*2fe80*/  F2FP.F16.F32.PACK_AB R3, R22, R23 ;  /* 0x000000171603723e */ /* 0x000fca00000000ff */
[----:B------:R1:W-:Y:S01]  /*2fe90*/  STL [R1+0x8], R3 ;  /* 0x0000080301007387 */ /* 0x0003e20000100800 */
[----:B------:R-:W-:-:S05]  /*2fea0*/  F2FP.F16.F32.PACK_AB R2, R26, R27 ;  /* 0x0000001b1a02723e */ /* 0x000fca00000000ff */
[----:B------:R2:W-:Y:S01]  /*2feb0*/  STL [R1+0x4], R2 ;  /* 0x0000040201007387 */ /* 0x0005e20000100800 */
[----:B0-----:R-:W-:-:S05]  /*2fec0*/  F2FP.F16.F32.PACK_AB R0, R30, R31 ;  /* 0x0000001f1e00723e */ /* 0x001fca00000000ff */
[----:B------:R0:W-:Y:S01]  /*2fed0*/  STL [R1], R0 ;  /* 0x0000000001007387 */ /* 0x0001e20000100800 */
[----:B-1----:R-:W-:-:S05]  /*2fee0*/  F2FP.F16.F32.PACK_AB R3, R34, R35 ;  /* 0x000000232203723e */ /* 0x002fca00000000ff */
[----:B------:R1:W-:Y:S01]  /*2fef0*/  STL [R1+0x1c], R3 ;  /* 0x00001c0301007387 */ /* 0x0003e20000100800 */
[----:B--2---:R-:W-:-:S05]  /*2ff00*/  F2FP.F16.F32.PACK_AB R2, R38, R39 ;  /* 0x000000272602723e */ /* 0x004fca00000000ff */
[----:B------:R2:W-:Y:S01]  /*2ff10*/  STL [R1+0x18], R2 ;  /* 0x0000180201007387 */ /* 0x0005e20000100800 */
[----:B0-----:R-:W-:-:S05]  /*2ff20*/  F2FP.F16.F32.PACK_AB R0, R42, R43 ;  /* 0x0000002b2a00723e */ /* 0x001fca00000000ff */
[----:B------:R0:W-:Y:S01]  /*2ff30*/  STL [R1+0x14], R0 ;  /* 0x0000140001007387 */ /* 0x0001e20000100800 */
[----:B-1----:R-:W-:Y:S02]  /*2ff40*/  F2FP.F16.F32.PACK_AB R3, R58, R59 ;  /* 0x0000003b3a03723e */ /* 0x002fe400000000ff */
[----:B--2---:R-:W-:-:S03]  /*2ff50*/  F2FP.F16.F32.PACK_AB R2, R49, R50 ;  /* 0x000000323102723e */ /* 0x004fc600000000ff */
[----:B------:R-:W-:Y:S01]  /*2ff60*/  STL [R1+0x10], R3 ;  /* 0x0000100301007387 */ /* 0x000fe20000100800 */
[----:B0-----:R-:W-:-:S03]  /*2ff70*/  F2FP.F16.F32.PACK_AB R0, R48, R51 ;  /* 0x000000333000723e */ /* 0x001fc600000000ff */
[----:B------:R-:W2:Y:S04]  /*2ff80*/  LDL.LU R29, [R1+0x318] ;  /* 0x00031800011d7983 */ /* 0x000ea80000300800 */
[----:B------:R0:W-:Y:S04]  /*2ff90*/  STL [R1+0x2c], R2 ;  /* 0x00002c0201007387 */ /* 0x0001e80000100800 */
[----:B------:R-:W2:Y:S04]  /*2ffa0*/  LDL.LU R32, [R1+0x9f8] ;  /* 0x0009f80001207983 */ /* 0x000ea80000300800 */
[----:B------:R1:W-:Y:S04]  /*2ffb0*/  STL [R1+0x28], R0 ;  /* 0x0000280001007387 */ /* 0x0003e80000100800 */
[----:B------:R-:W3:Y:S04]  /*2ffc0*/  LDL.LU R33, [R1+0x310] ;  /* 0x0003100001217983 */ /* 0x000ee80000300800 */
[----:B------:R-:W3:Y:S04]  /*2ffd0*/  LDL.LU R36, [R1+0x9f0] ;  /* 0x0009f00001247983 */ /* 0x000ee80000300800 */
        /* <DEDUP_REMOVED lines=36> */
[----:B--2---:R-:W-:-:S05]  /*30220*/  F2FP.F16.F32.PACK_AB R5, R29, R32 ;  /* 0x000000201d05723e */ /* 0x004fca00000000ff */
[----:B------:R-:W-:Y:S01]  /*30230*/  STL [R1+0x24], R5 ;  /* 0x0000240501007387 */ /* 0x000fe20000100800 */
[----:B---3--:R-:W-:Y:S02]  /*30240*/  F2FP.F16.F32.PACK_AB R4, R33, R36 ;  /* 0x000000242104723e */ /* 0x008fe400000000ff */
[----:B----4-:R-:W-:-:S05]  /*30250*/  F2FP.F16.F32.PACK_AB R59, R37, R59 ;  /* 0x0000003b253b723e */ /* 0x010fca00000000ff */
[----:B------:R-:W-:Y:S01]  /*30260*/  STL [R1+0x1450], R59 ;  /* 0x0014503b01007387 */ /* 0x000fe20000100800 */
[----:B------:R-:W-:-:S03]  /*30270*/  F2FP.F16.F32.PACK_AB R58, R60, R58 ;  /* 0x0000003a3c3a723e */ /* 0x000fc600000000ff */
        /* <DEDUP_REMOVED lines=14> */
[----:B------:R-:W-:Y:S04]  /*30360*/  STL [R1+0x1484], R52 ;  /* 0x0014843401007387 */ /* 0x000fe80000100800 */
[----:B------:R0:W-:Y:S04]  /*30370*/  STL [R1+0x1490], R51 ;  /* 0x0014903301007387 */ /* 0x0001e80000100800 */
[----:B0-----:R-:W2:Y:S01]  /*30380*/  LDL.LU R51, [R1+0x43c] ;  /* 0x00043c0001337983 */ /* 0x001ea20000300800 */
[----:B------:R-:W-:Y:S02]  /*30390*/  F2FP.F16.F32.PACK_AB R41, R38, R41 ;  /* 0x000000292629723e */ /* 0x000fe400000000ff */
[----:B------:R-:W-:-:S02]  /*303a0*/  F2FP.F16.F32.PACK_AB R40, R39, R40 ;  /* 0x000000282728723e */ /* 0x000fc400000000ff */
[----:B------:R-:W2:Y:S04]  /*303b0*/  LDL.LU R39, [R1+0xa2c] ;  /* 0x000a2c0001277983 */ /* 0x000ea80000300800 */
[----:B------:R-:W3:Y:S04]  /*303c0*/  LDL.LU R37, [R1+0x434] ;  /* 0x0004340001257983 */ /* 0x000ee80000300800 */
[----:B------:R-:W3:Y:S01]  /*303d0*/  LDL.LU R38, [R1+0xa24] ;  /* 0x000a240001267983 */ /* 0x000ee20000300800 */
[----:B------:R-:W-:-:S03]  /*303e0*/  F2FP.F16.F32.PACK_AB R42, R35, R42 ;  /* 0x0000002a232a723e */ /* 0x000fc600000000ff */
[----:B------:R-:W4:Y:S01]  /*303f0*/  LDL.LU R36, [R1+0x33c] ;  /* 0x00033c0001247983 */ /* 0x000f220000300800 */
[----:B------:R-:W-:-:S03]  /*30400*/  F2FP.F16.F32.PACK_AB R43, R34, R43 ;  /* 0x0000002b222b723e */ /* 0x000fc600000000ff */
[----:B------:R-:W4:Y:S04]  /*30410*/  LDL.LU R52, [R1+0x334] ;  /* 0x0003340001347983 */ /* 0x000f280000300800 */
[----:B------:R-:W4:Y:S04]  /*30420*/  LDL.LU R53, [R1+0x12c] ;  /* 0x00012c0001357983 */ /* 0x000f280000300800 */
[----:B------:R-:W4:Y:S04]  /*30430*/  LDL.LU R35, [R1+0x52c] ;  /* 0x00052c0001237983 */ /* 0x000f280000300800 */
[----:B------:R-:W4:Y:S01]  /*30440*/  LDL.LU R33, [R1+0x124] ;  /* 0x0001240001217983 */ /* 0x000f220000300800 */
[----:B------:R-:W-:-:S03]  /*30450*/  F2FP.F16.F32.PACK_AB R44, R30, R31 ;  /* 0x0000001f1e2c723e */ /* 0x000fc600000000ff */
[----:B------:R-:W4:Y:S04]  /*30460*/  LDL.LU R34, [R1+0x524] ;  /* 0x0005240001227983 */ /* 0x000f280000300800 */
[----:B------:R-:W4:Y:S04]  /*30470*/  LDL.LU R32, [R1+0x23c] ;  /* 0x00023c0001207983 */ /* 0x000f280000300800 */
        /* <DEDUP_REMOVED lines=46> */
[----:B------:R1:W5:Y:S01]  /*30760*/  LDL.LU R51, [R1+0x1490] ;  /* 0x0014900001337983 */ /* 0x0003620000300800 */
[----:B---3--:R-:W-:-:S03]  /*30770*/  F2FP.F16.F32.PACK_AB R38, R37, R38 ;  /* 0x000000262526723e */ /* 0x008fc600000000ff */
[----:B------:R-:W4:Y:S02]  /*30780*/  LDL.LU R37, [R1+0x148c] ;  /* 0x00148c0001257983 */ /* 0x000f240000300800 */
[----:B----4-:R-:W-:Y:S02]  /*30790*/  F2FP.F16.F32.PACK_AB R37, R36, R37 ;  /* 0x000000252425723e */ /* 0x010fe400000000ff */
[----:B------:R-:W2:Y:S01]  /*307a0*/  LDL.LU R36, [R1+0x1488] ;  /* 0x0014880001247983 */ /* 0x000ea20000300800 */
[----:B------:R-:W-:Y:S02]  /*307b0*/  F2FP.F16.F32.PACK_AB R35, R53, R35 ;  /* 0x000000233523723e */ /* 0x000fe400000000ff */
[----:B------:R-:W-:Y:S02]  /*307c0*/  F2FP.F16.F32.PACK_AB R34, R33, R34 ;  /* 0x000000222122723e */ /* 0x000fe400000000ff */
[----:B--2---:R-:W-:Y:S02]  /*307d0*/  F2FP.F16.F32.PACK_AB R36, R52, R36 ;  /* 0x000000243424723e */ /* 0x004fe400000000ff */
[----:B------:R1:W5:Y:S04]  /*307e0*/  LDL.LU R52, [R1+0x1484] ;  /* 0x0014840001347983 */ /* 0x0003680000300800 */
[----:B------:R1:W5:Y:S04]  /*307f0*/  LDL.LU R53, [R1+0x1480] ;  /* 0x0014800001357983 */ /* 0x0003680000300800 */
[----:B------:R-:W2:Y:S02]  /*30800*/  LDL.LU R33, [R1+0x147c] ;  /* 0x00147c0001217983 */ /* 0x000ea40000300800 */
[----:B--2---:R-:W-:-:S02]  /*30810*/  F2FP.F16.F32.PACK_AB R33, R32, R33 ;  /* 0x000000212021723e */ /* 0x004fc400000000ff */
        /* <DEDUP_REMOVED lines=43> */
[----:B------:R-:W-:Y:S02]  /*30ad0*/  F2FP.F16.F32.PACK_AB R9, R61, R9 ;  /* 0x000000093d09723e */ /* 0x000fe400000000ff */
[----:B------:R-:W-:Y:S02]  /*30ae0*/  F2FP.F16.F32.PACK_AB R8, R8, R3 ;  /* 0x000000030808723e */ /* 0x000fe400000000ff */
[----:B-12---:R-:W-:-:S07]  /*30af0*/  F2FP.F16.F32.PACK_AB R12, R60, R12 ;  /* 0x0000000c3c0c723e */ /* 0x006fce00000000ff */
.L_x_0:
[----:B------:R-:W1:Y:S01]  /*30b00*/  S2R R0, SR_TID.X ;  /* 0x0000000000007919 */ /* 0x000e620000002100 */
[----:B------:R-:W2:Y:S01]  /*30b10*/  S2UR UR5, SR_CgaCtaId ;  /* 0x00000000000579c3 */ /* 0x000ea20000008800 */
[----:B------:R-:W-:Y:S01]  /*30b20*/  UMOV UR4, 0x400 ;  /* 0x0000040000047882 */ /* 0x000fe20000000000 */
[----:B------:R-:W3:Y:S01]  /*30b30*/  LDCU.64 UR6, c[0x0][0x398] ;  /* 0x00007300ff0677ac */ /* 0x000ee20008000a00 */
[----:B------:R-:W4:Y:S01]  /*30b40*/  LDCU.64 UR24, c[0x0][0x398] ;  /* 0x00007300ff1877ac */ /* 0x000f220008000a00 */
[----:B------:R-:W0:Y:S01]  /*30b50*/  LDCU UR20, c[0x0][0x3b8] ;  /* 0x00007700ff1477ac */ /* 0x000e220008000800 */
[----:B------:R-:W0:Y:S01]  /*30b60*/  LDCU.64 UR22, c[0x0][0x398] ;  /* 0x00007300ff1677ac */ /* 0x000e220008000a00 */
[----:B------:R-:W0:Y:S01]  /*30b70*/  LDCU.64 UR10, c[0x0][0x398] ;  /* 0x00007300ff0a77ac */ /* 0x000e220008000a00 */
[----:B------:R-:W0:Y:S01]  /*30b80*/  LDCU.64 UR14, c[0x0][0x398] ;  /* 0x00007300ff0e77ac */ /* 0x000e220008000a00 */
[----:B--2---:R-:W-:Y:S01]  /*30b90*/  ULEA UR4, UR5, UR4, 0x18 ;  /* 0x0000000405047291 */ /* 0x004fe2000f8ec0ff */
[----:B------:R-:W2:Y:S01]  /*30ba0*/  LDCU.64 UR16, c[0x0][0x398] ;  /* 0x00007300ff1077ac */ /* 0x000ea20008000a00 */
[----:B-1----:R-:W-:Y:S01]  /*30bb0*/  LOP3.LUT R0, R0, 0x1f, RZ, 0xc0, !PT ;  /* 0x0000001f00007812 */ /* 0x002fe200078ec0ff */
[----:B------:R-:W1:Y:S03]  /*30bc0*/  LDCU.64 UR18, c[0x0][0x398] ;  /* 0x00007300ff1277ac */ /* 0x000e660008000a00 */
[----:B------:R-:W-:Y:S01]  /*30bd0*/  LEA R0, R0, UR4, 0x4 ;  /* 0x0000000400007c11 */ /* 0x000fe2000f8e20ff */
[----:B------:R-:W-:Y:S06]  /*30be0*/  BAR.SYNC.DEFER_BLOCKING 0x0 ;  /* 0x0000000000007b1d */ /* 0x000fec0000010000 */
[----:B------:R-:W0:Y:S01]  /*30bf0*/  LDCU.64 UR4, c[0x0][0x390] ;  /* 0x00007200ff0477ac */ /* 0x000e220008000a00 */
[----:B------:R-:W0:Y:S01]  /*30c00*/  LDCU.64 UR12, c[0x0][0x398] ;  /* 0x00007300ff0c77ac */ /* 0x000e220008000a00 */
[----:B------:R-:W0:Y:S01]  /*30c10*/  LDCU UR21, c[0x0][0x398] ;  /* 0x00007300ff1577ac */ /* 0x000e220008000800 */
[----:B------:R-:W0:Y:S01]  /*30c20*/  LDCU UR26, c[0x0][0x398] ;  /* 0x00007300ff1a77ac */ /* 0x000e220008000800 */
[----:B------:R-:W0:Y:S01]  /*30c30*/  LDCU UR27, c[0x0][0x398] ;  /* 0x00007300ff1b77ac */ /* 0x000e220008000800 */
[----:B-----5:R-:W-:Y:S01]  /*30c40*/  STSM.16.M88.4 [R0], R8 ;  /* 0x0000000800007844 */ /* 0x020fe20000000200 */
[----:B------:R-:W-:-:S03]  /*30c50*/  NOP ;  /* 0x0000000000007918 */ /* 0x000fc60000000000 */
[----:B------:R-:W0:Y:S01]  /*30c60*/  LDS.128 R8, [R0] ;  /* 0x0000000000087984 */ /* 0x000e220000000c00 */
[----:B------:R-:W-:-:S03]  /*30c70*/  NOP ;  /* 0x0000000000007918 */ /* 0x000fc60000000000 */
[----:B------:R-:W-:Y:S01]  /*30c80*/  STSM.16.M88.4 [R0], R12 ;  /* 0x0000000c00007844 */ /* 0x000fe20000000200 */
[----:B------:R-:W-:Y:S01]  /*30c90*/  NOP ;  /* 0x0000000000007918 */ /* 0x000fe20000000000 */
[----:B------:R-:W0:Y:S01]  /*30ca0*/  LDCU UR28, c[0x0][0x398] ;  /* 0x00007300ff1c77ac */ /* 0x000e220008000800 */
[----:B------:R-:W0:Y:S01]  /*30cb0*/  LDCU UR29, c[0x0][0x398] ;  /* 0x00007300ff1d77ac */ /* 0x000e220008000800 */
[----:B------:R-:W0:Y:S01]  /*30cc0*/  LDCU UR30, c[0x0][0x398] ;  /* 0x00007300ff1e77ac */ /* 0x000e220008000800 */
[----:B------:R-:W0:Y:S01]  /*30cd0*/  LDCU UR31, c[0x0][0x398] ;  /* 0x00007300ff1f77ac */ /* 0x000e220008000800 */
[----:B------:R-:W0:Y:S01]  /*30ce0*/  LDCU UR32, c[0x0][0x398] ;  /* 0x00007300ff2077ac */ /* 0x000e220008000800 */
[----:B------:R-:W0:Y:S01]  /*30cf0*/  LDCU UR33, c[0x0][0x398] ;  /* 0x00007300ff2177ac */ /* 0x000e220008000800 */
[----:B------:R-:W0:Y:S02]  /*30d00*/  LDCU UR34, c[0x0][0x398] ;  /* 0x00007300ff2277ac */ /* 0x000e240008000800 */
[----:B0-----:R-:W-:Y:S01]  /*30d10*/  STL [R1+0x74], R9 ;  /* 0x0000740901007387 */ /* 0x001fe20000100800 */
[----:B------:R-:W-:Y:S01]  /*30d20*/  IMAD.MOV.U32 R2, RZ, RZ, R8 ;  /* 0x000000ffff027224 */ /* 0x000fe200078e0008 */
[----:B------:R-:W0:Y:S02]  /*30d30*/  LDCU UR35, c[0x0][0x398] ;  /* 0x00007300ff2377ac */ /* 0x000e240008000800 */
[----:B------:R-:W-:Y:S01]  /*30d40*/  STL.64 [R1+0x78], R10 ;  /* 0x0000780a01007387 */ /* 0x000fe20000100a00 */
[----:B------:R-:W0:Y:S03]  /*30d50*/  LDCU UR36, c[0x0][0x398] ;  /* 0x00007300ff2477ac */ /* 0x000e260008000800 */
[----:B------:R-:W0:Y:S01]  /*30d60*/  LDS.128 R8, [R0] ;  /* 0x0000000000087984 */ /* 0x000e220000000c00 */
[----:B------:R-:W-:-:S03]  /*30d70*/  NOP ;  /* 0x0000000000007918 */ /* 0x000fc60000000000 */
[----:B------:R-:W-:Y:S01]  /*30d80*/  STSM.16.M88.4 [R0], R16 ;  /* 0x0000001000007844 */ /* 0x000fe20000000200 */
[----:B------:R-:W-:-:S03]  /*30d90*/  NOP ;  /* 0x0000000000007918 */ /* 0x000fc60000000000 */
[----:B------:R-:W1:Y:S01]  /*30da0*/  LDS.128 R12, [R0] ;  /* 0x00000000000c7984 */ /* 0x000e620000000c00 */
[----:B------:R-:W-:-:S03]  /*30db0*/  NOP ;  /* 0x0000000000007918 */ /* 0x000fc60000000000 */
[----:B------:R-:W-:Y:S01]  /*30dc0*/  STSM.16.M88.4 [R0], R20 ;  /* 0x0000001400007844 */ /* 0x000fe20000000200 */
[----:B------:R-:W0:Y:S01]  /*30dd0*/  LDCU UR37, c[0x0][0x398] ;  /* 0x00007300ff2577ac */ /* 0x000e220008000800 */
[----:B------:R-:W0:Y:S01]  /*30de0*/  LDCU UR38, c[0x0][0x398] ;  /* 0x00007300ff2677ac */ /* 0x000e220008000800 */
[----:B------:R-:W0:Y:S01]  /*30df0*/  LDCU UR39, c[0x0][0x398] ;  /* 0x00007300ff2777ac */ /* 0x000e220008000800 */
[----:B------:R-:W0:Y:S01]  /*30e00*/  LDCU UR40, c[0x0][0x398] ;  /* 0x00007300ff2877ac */ /* 0x000e220008000800 */
[----:B------:R-:W0:Y:S02]  /*30e10*/  LDCU UR41, c[0x0][0x398] ;  /* 0x00007300ff2977ac */ /* 0x000e240008000800 */
[----:B0-----:R-:W-:Y:S01]  /*30e20*/  STL.64 [R1+0x60], R8 ;  /* 0x0000600801007387 */ /* 0x001fe20000100a00 */
[----:B------:R-:W0:Y:S03]  /*30e30*/  LDCU UR42, c[0x0][0x398] ;  /* 0x00007300ff2a77ac */ /* 0x000e260008000800 */
[----:B------:R-:W-:Y:S01]  /*30e40*/  STL.64 [R1+0x68], R10 ;  /* 0x0000680a01007387 */ /* 0x000fe20000100a00 */
[----:B------:R-:W-:-:S03]  /*30e50*/  NOP ;  /* 0x0000000000007918 */ /* 0x000fc60000000000 */
[----:B------:R-:W-:Y:S01]  /*30e60*/  LDS.128 R8, [R0] ;  /* 0x0000000000087984 */ /* 0x000fe20000000c00 */
[----:B------:R-:W-:-:S03]  /*30e70*/  NOP ;  /* 0x0000000000007918 */ /* 0x000fc60000000000 */
[----:B-1----:R-:W-:Y:S04]  /*30e80*/  STL.64 [R1+0x1438], R14 ;  /* 0x0014380e01007387 */ /* 0x002fe80000100a00 */
[----:B------:R-:W-:Y:S01]  /*30e90*/  STSM.16.M88.4 [R0], R24 ;  /* 0x0000001800007844 */ /* 0x000fe20000000200 */
[----:B------:R-:W-:-:S03]  /*30ea0*/  NOP ;  /* 0x0000000000007918 */ /* 0x000fc60000000000 */
[----:B------:R-:W-:Y:S04]  /*30eb0*/  STL.64 [R1+0x1430], R12 ;  /* 0x0014300c01007387 */ /* 0x000fe80000100a00 */
[----:B------:R-:W1:Y:S01]  /*30ec0*/  LDS.128 R12, [R0] ;  /* 0x00000000000c7984 */ /* 0x000e620000000c00 */
[----:B------:R-:W-:-:S03]  /*30ed0*/  NOP ;  /* 0x0000000000007918 */ /* 0x000fc60000000000 */
[----:B------:R-:W-:Y:S04]  /*30ee0*/  STSM.16.M88.4 [R0], R28 ;  /* 0x0000001c00007844 */ /* 0x000fe80000000200 */
[----:B-1----:R-:W-:Y:S04]  /*30ef0*/  STL.64 [R1+0xe0], R12 ;  /* 0x0000e00c01007387 */ /* 0x002fe80000100a00 */
[----:B------:R-:W-:Y:S01]  /*30f00*/  STL.64 [R1+0xe8], R14 ;  /* 0x0000e80e01007387 */ /* 0x000fe20000100a00 */
[----:B------:R-:W-:-:S03]  /*30f10*/  NOP ;  /* 0x0000000000007918 */ /* 0x000fc60000000000 */
        /* <DEDUP_REMOVED lines=8> */
[----:B------:R-:W2:Y:S04]  /*30fa0*/  LDL.LU R20, [R1+0x20] ;  /* 0x0000200001147983 */ /* 0x000ea80000300800 */
[----:B-1----:R1:W-:Y:S04]  /*30fb0*/  STL.64 [R1+0x100], R12 ;  /* 0x0001000c01007387 */ /* 0x0023e80000100a00 */
[----:B------:R0:W-:Y:S04]  /*30fc0*/  STL.64 [R1+0x108], R14 ;  /* 0x0001080e01007387 */ /* 0x0001e80000100a00 */
[----:B------:R-:W2:Y:S04]  /*30fd0*/  LDL.LU R21, [R1+0x24] ;  /* 0x0000240001157983 */ /* 0x000ea80000300800 */
[----:B------:R-:W2:Y:S04]  /*30fe0*/  LDL.LU R22, [R1+0x28] ;  /* 0x0000280001167983 */ /* 0x000ea80000300800 */
[----:B------:R-:W2:Y:S04]  /*30ff0*/  LDL.LU R23, [R1+0x2c] ;  /* 0x00002c0001177983 */ /* 0x000ea80000300800 */
[----:B-1----:R-:W3:Y:S04]  /*31000*/  LDL.LU R12, [R1+0x10] ;  /* 0x00001000010c7983 */ /* 0x002ee80000300800 */
[----:B------:R-:W3:Y:S04]  /*31010*/  LDL.LU R13, [R1+0x14] ;  /* 0x00001400010d7983 */ /* 0x000ee80000300800 */
[----:B0-----:R-:W3:Y:S04]  /*31020*/  LDL.LU R14, [R1+0x18] ;  /* 0x00001800010e7983 */ /* 0x001ee80000300800 */
[----:B------:R-:W3:Y:S04]  /*31030*/  LDL.LU R15, [R1+0x1c] ;  /* 0x00001c00010f7983 */ /* 0x000ee80000300800 */
[----:B------:R-:W-:Y:S01]  /*31040*/  STSM.16.M88.4 [R0], R36 ;  /* 0x0000002400007844 */ /* 0x000fe20000000200 */
[----:B------:R-:W-:-:S03]  /*31050*/  NOP ;  /* 0x0000000000007918 */ /* 0x000fc60000000000 */
[----:B------:R-:W0:Y:S01]  /*31060*/  LDS.128 R24, [R0] ;  /* 0x0000000000187984 */ /* 0x000e220000000c00 */
[----:B------:R-:W-:-:S03]  /*31070*/  NOP ;  /* 0x0000000000007918 */ /* 0x000fc60000000000 */
[----:B------:R-:W4:Y:S04]  /*31080*/  LDL.LU R16, [R1] ;  /* 0x0000000001107983 */ /* 0x000f280000300800 */
[----:B------:R-:W4:Y:S04]  /*31090*/  LDL.LU R17, [R1+0x4] ;  /* 0x0000040001117983 */ /* 0x000f280000300800 */
[----:B------:R-:W4:Y:S04]  /*310a0*/  LDL.LU R18, [R1+0x8] ;  /* 0x0000080001127983 */ /* 0x000f280000300800 */
[----:B------:R-:W4:Y:S04]  /*310b0*/  LDL.LU R19, [R1+0xc] ;  /* 0x00000c0001137983 */ /* 0x000f280000300800 */
[----:B------:R-:W-:Y:S01]  /*310c0*/  STSM.16.M88.4 [R0], R40 ;  /* 0x0000002800007844 */ /* 0x000fe20000000200 */
[----:B------:R-:W-:-:S03]  /*310d0*/  NOP ;  /* 0x0000000000007918 */ /* 0x000fc60000000000 */
[----:B0-----:R-:W-:Y:S04]  /*310e0*/  STL.64 [R1+0xd0], R24 ;  /* 0x0000d01801007387 */ /* 0x001fe80000100a00 */
[----:B------:R-:W-:Y:S04]  /*310f0*/  STL.64 [R1+0xd8], R26 ;  /* 0x0000d81a01007387 */ /* 0x000fe80000100a00 */
[----:B------:R-:W0:Y:S01]  /*31100*/  LDS.128 R24, [R0] ;  /* 0x0000000000187984 */ /* 0x000e220000000c00 */
[----:B------:R-:W-:-:S03]  /*31110*/  NOP ;  /* 0x0000000000007918 */ /* 0x000fc60000000000 */
[----:B------:R-:W-:Y:S01]  /*31120*/  STSM.16.M88.4 [R0], R44 ;  /* 0x0000002c00007844 */ /* 0x000fe20000000200 */
[----:B------:R-:W-:-:S03]  /*31130*/  NOP ;  /* 0x0000000000007918 */ /* 0x000fc60000000000 */
[----:B0-----:R-:W-:Y:S04]  /*31140*/  STL.64 [R1+0x120], R24 ;  /* 0x0001201801007387 */ /* 0x001fe80000100a00 */
[----:B------:R-:W-:Y:S04]  /*31150*/  STL.64 [R1+0x128], R26 ;  /* 0x0001281a01007387 */ /* 0x000fe80000100a00 */
[----:B------:R-:W0:Y:S01]  /*31160*/  LDS.128 R24, [R0] ;  /* 0x0000000000187984 */ /* 0x000e220000000c00 */
[----:B------:R-:W-:-:S03]  /*31170*/  NOP ;  /* 0x0000000000007918 */ /* 0x000fc60000000000 */
[----:B------:R-:W-:Y:S04]  /*31180*/  STSM.16.M88.4 [R0], R48 ;  /* 0x0000003000007844 */ /* 0x000fe80000000200 */
[----:B0-----:R-:W-:Y:S04]  /*31190*/  STL.64 [R1+0x110], R24 ;  /* 0x0001101801007387 */ /* 0x001fe80000100a00 */
[----:B------:R-:W-:Y:S01]  /*311a0*/  STL.64 [R1+0x118], R26 ;  /* 0x0001181a01007387 */ /* 0x000fe20000100a00 */
[----:B------:R-:W-:-:S03]  /*311b0*/  NOP ;  /* 0x0000000000007918 */ /* 0x000fc60000000000 */
        /* <DEDUP_REMOVED lines=14> */
[----:B--2---:R-:W-:Y:S01]  /*312a0*/  STSM.16.M88.4 [R0], R20 ;  /* 0x0000001400007844 */ /* 0x004fe20000000200 */
[----:B------:R-:W-:-:S03]  /*312b0*/  NOP ;  /* 0x0000000000007918 */ /* 0x000fc60000000000 */
[----:B------:R-:W1:Y:S01]  /*312c0*/  LDS.128 R20, [R0] ;  /* 0x0000000000147984 */ /* 0x000e620000000c00 */
[----:B------:R-:W-:-:S03]  /*312d0*/  NOP ;  /* 0x0000000000007918 */ /* 0x000fc60000000000 */
[----:B---3--:R-:W-:Y:S01]  /*312e0*/  STSM.16.M88.4 [R0], R12 ;  /* 0x0000000c00007844 */ /* 0x008fe20000000200 */
[----:B------:R-:W-:-:S03]  /*312f0*/  NOP ;  /* 0x0000000000007918 */ /* 0x000fc60000000000 */
[----:B------:R-:W2:Y:S01]  /*31300*/  LDS.128 R12, [R0] ;  /* 0x00000000000c7984 */ /* 0x000ea20000000c00 */
[----:B------:R-:W-:-:S03]  /*31310*/  NOP ;  /* 0x0000000000007918 */ /* 0x000fc60000000000 */
[----:B0-----:R0:W-:Y:S04]  /*31320*/  STL.64 [R1+0x1c0], R24 ;  /* 0x0001c01801007387 */ /* 0x0011e80000100a00 */
[----:B------:R3:W-:Y:S04]  /*31330*/  STL.64 [R1+0x1c8], R26 ;  /* 0x0001c81a01007387 */ /* 0x0007e80000100a00 */
[----:B----4-:R-:W-:Y:S01]  /*31340*/  STSM.16.M88.4 [R0], R16 ;  /* 0x0000001000007844 */ /* 0x010fe20000000200 */
[----:B------:R-:W-:-:S03]  /*31350*/  NOP ;  /* 0x0000000000007918 */ /* 0x000fc60000000000 */
[----:B-1----:R-:W-:Y:S04]  /*31360*/  STL.64 [R1+0x20], R20 ;  /* 0x0000201401007387 */ /* 0x002fe80000100a00 */
[----:B------:R-:W-:Y:S04]  /*31370*/  STL.64 [R1+0x28], R22 ;  /* 0x0000281601007387 */ /* 0x000fe80000100a00 */
[----:B------:R-:W1:Y:S01]  /*31380*/  LDS.128 R16, [R0] ;  /* 0x0000000000107984 */ /* 0x000e620000000c00 */
[----:B------:R-:W-:-:S03]  /*31390*/  NOP ;  /* 0x0000000000007918 */ /* 0x000fc60000000000 */
[----:B--2---:R2:W-:Y:S04]  /*313a0*/  STL.64 [R1+0x10], R12 ;  /* 0x0000100c01007387 */ /* 0x0045e80000100a00 */
[----:B------:R4:W-:Y:S04]  /*313b0*/  STL.64 [R1+0x18], R14 ;  /* 0x0000180e01007387 */ /* 0x0009e80000100a00 */
        /* <DEDUP_REMOVED lines=14> */
[----:B---3--:R-:W3:Y:S04]  /*314a0*/  LDL.LU R26, [R1+0x88] ;  /* 0x00008800011a7983 */ /* 0x008ee80000300800 */
[----:B------:R-:W3:Y:S04]  /*314b0*/  LDL.LU R27, [R1+0x8c] ;  /* 0x00008c00011b7983 */ /* 0x000ee80000300800 */
[----:B--2---:R-:W2:Y:S04]  /*314c0*/  LDL.LU R12, [R1+0x90] ;  /* 0x00009000010c7983 */ /* 0x004ea80000300800 */
[----:B------:R-:W2:Y:S04]  /*314d0*/  LDL.LU R13, [R1+0x94] ;  /* 0x00009400010d7983 */ /* 0x000ea80000300800 */
[----:B----4-:R-:W2:Y:S04]  /*314e0*/  LDL.LU R14, [R1+0x98] ;  /* 0x00009800010e7983 */ /* 0x010ea80000300800 */
[----:B------:R-:W2:Y:S04]  /*314f0*/  LDL.LU R15, [R1+0x9c] ;  /* 0x00009c00010f7983 */ /* 0x000ea80000300800 */
[----:B------:R-:W4:Y:S04]  /*31500*/  LDL.LU R20, [R1+0xb0] ;  /* 0x0000b00001147983 */ /* 0x000f280000300800 */
[----:B-1----:R0:W-:Y:S04]  /*31510*/  STL.64 [R1], R16 ;  /* 0x0000001001007387 */ /* 0x0021e80000100a00 */
[----:B------:R1:W-:Y:S04]  /*31520*/  STL.64 [R1+0x8], R18 ;  /* 0x0000081201007387 */ /* 0x0003e80000100a00 */
[----:B------:R-:W4:Y:S04]  /*31530*/  LDL.LU R21, [R1+0xb4] ;  /* 0x0000b40001157983 */ /* 0x000f280000300800 */
[----:B------:R-:W4:Y:S04]  /*31540*/  LDL.LU R22, [R1+0xb8] ;  /* 0x0000b80001167983 */ /* 0x000f280000300800 */
[----:B------:R-:W4:Y:S04]  /*31550*/  LDL.LU R23, [R1+0xbc] ;  /* 0x0000bc0001177983 */ /* 0x000f280000300800 */
[----:B------:R-:W-:Y:S01]  /*31560*/  STSM.16.M88.4 [R0], R4 ;  /* 0x0000000400007844 */ /* 0x000fe20000000200 */
[----:B------:R-:W-:-:S03]  /*31570*/  NOP ;  /* 0x0000000000007918 */ /* 0x000fc60000000000 */
[----:B------:R-:W1:Y:S01]  /*31580*/  LDS.128 R4, [R0] ;  /* 0x0000000000047984 */ /* 0x000e620000000c00 */
[----:B------:R-:W-:-:S03]  /*31590*/  NOP ;  /* 0x0000000000007918 */ /* 0x000fc60000000000 */
[----:B0-----:R-:W2:Y:S04]  /*315a0*/  LDL.LU R16, [R1+0xa0] ;  /* 0x0000a00001107983 */ /* 0x001ea80000300800 */
[----:B------:R-:W2:Y:S04]  /*315b0*/  LDL.LU R17, [R1+0xa4] ;  /* 0x0000a40001117983 */ /* 0x000ea80000300800 */
[----:B-1----:R-:W2:Y:S04]  /*315c0*/  LDL.LU R18, [R1+0xa8] ;  /* 0x0000a80001127983 */ /* 0x002ea80000300800 */
[----:B------:R-:W2:Y:S04]  /*315d0*/  LDL.LU R19, [R1+0xac] ;  /* 0x0000ac0001137983 */ /* 0x000ea80000300800 */
[----:B------:R-:W-:Y:S04]  /*315e0*/  STL.64 [R1+0x1d0], R4 ;  /* 0x0001d00401007387 */ /* 0x000fe80000100a00 */
[----:B------:R-:W-:Y:S04]  /*315f0*/  STL.64 [R1+0x1d8], R6 ;  /* 0x0001d80601007387 */ /* 0x000fe80000100a00 */
[----:B------:R-:W-:Y:S01]  /*31600*/  STSM.16.M88.4 [R0], R36 ;  /* 0x0000002400007844 */ /* 0x000fe20000000200 */
        /* <DEDUP_REMOVED lines=15> */
[----:B---3--:R-:W-:Y:S04]  /*31700*/  STSM.16.M88.4 [R0], R24 ;  /* 0x0000001800007844 */ /* 0x008fe80000000200 */
[----:B0-----:R-:W-:Y:S04]  /*31710*/  STL.64 [R1+0x30], R4 ;  /* 0x0000300401007387 */ /* 0x001fe80000100a00 */
[----:B------:R-:W-:Y:S01]  /*31720*/  STL.64 [R1+0x38], R6 ;  /* 0x0000380601007387 */ /* 0x000fe20000100a00 */
[----:B------:R-:W-:-:S03]  /*31730*/  NOP ;  /* 0x0000000000007918 */ /* 0x000fc60000000000 */
[----:B------:R-:W0:Y:S01]  /*31740*/  LDS.128 R4, [R0] ;  /* 0x0000000000047984 */ /* 0x000e220000000c00 */
[----:B------:R-:W-:-:S03]  /*31750*/  NOP ;  /* 0x0000000000007918 */ /* 0x000fc60000000000 */
[----:B--2---:R1:W-:Y:S04]  /*31760*/  STSM.16.M88.4 [R0], R12 ;  /* 0x0000000c00007844 */ /* 0x0043e80000000200 */
[----:B0-----:R-:W-:Y:S04]  /*31770*/  STL.64 [R1+0x1e0], R4 ;  /* 0x0001e00401007387 */ /* 0x001fe80000100a00 */
[----:B------:R-:W-:Y:S01]  /*31780*/  STL.64 [R1+0x1e8], R6 ;  /* 0x0001e80601007387 */ /* 0x000fe20000100a00 */
[----:B------:R-:W-:-:S03]  /*31790*/  NOP ;  /* 0x0000000000007918 */ /* 0x000fc60000000000 */
[----:B------:R-:W0:Y:S01]  /*317a0*/  LDS.128 R4, [R0] ;  /* 0x0000000000047984 */ /* 0x000e220000000c00 */
[----:B------:R-:W-:-:S03]  /*317b0*/  NOP ;  /* 0x0000000000007918 */ /* 0x000fc60000000000 */
[----:B-1----:R-:W2:Y:S04]  /*317c0*/  LDL.LU R12, [R1+0xc0] ;  /* 0x0000c000010c7983 */ /* 0x002ea80000300800 */
[----:B------:R-:W2:Y:S04]  /*317d0*/  LDL.LU R13, [R1+0xc4] ;  /* 0x0000c400010d7983 */ /* 0x000ea80000300800 */
[----:B------:R-:W2:Y:S04]  /*317e0*/  LDL.LU R14, [R1+0xc8] ;  /* 0x0000c800010e7983 */ /* 0x000ea80000300800 */
[----:B------:R-:W2:Y:S04]  /*317f0*/  LDL.LU R15, [R1+0xcc] ;  /* 0x0000cc00010f7983 */ /* 0x000ea80000300800 */
[----:B----4-:R-:W-:Y:S04]  /*31800*/  STSM.16.M88.4 [R0], R20 ;  /* 0x0000001400007844 */ /* 0x010fe80000000200 */
[----:B0-----:R-:W-:Y:S04]  /*31810*/  STL.64 [R1+0x90], R4 ;  /* 0x0000900401007387 */ /* 0x001fe80000100a00 */
[----:B------:R-:W-:Y:S01]  /*31820*/  STL.64 [R1+0x98], R6 ;  /* 0x0000980601007387 */ /* 0x000fe20000100a00 */
[----:B------:R-:W-:-:S03]  /*31830*/  NOP ;  /* 0x0000000000007918 */ /* 0x000fc60000000000 */
[----:B------:R-:W0:Y:S01]  /*31840*/  LDS.128 R4, [R0] ;  /* 0x0000000000047984 */ /* 0x000e220000000c00 */
[----:B------:R-:W-:-:S03]  /*31850*/  NOP ;  /* 0x0000000000007918 */ /* 0x000fc60000000000 */
[----:B------:R1:W-:Y:S04]  /*31860*/  STSM.16.M88.4 [R0], R16 ;  /* 0x0000001000007844 */ /* 0x0003e80000000200 */
[----:B0-----:R-:W-:Y:S04]  /*31870*/  STL.64 [R1+0xb0], R4 ;  /* 0x0000b00401007387 */ /* 0x001fe80000100a00 */
[----:B------:R-:W-:Y:S01]  /*31880*/  STL.64 [R1+0xb8], R6 ;  /* 0x0000b80601007387 */ /* 0x000fe20000100a00 */
[----:B------:R-:W-:-:S03]  /*31890*/  NOP ;  /* 0x0000000000007918 */ /* 0x000fc60000000000 */
        /* <DEDUP_REMOVED lines=17> */
[----:B------:R-:W0:Y:S01]  /*319b0*/  LDS.128 R4, [R0] ;  /* 0x0000000000047984 */ /* 0x000e220000000c00 */
[----:B------:R-:W-:-:S03]  /*319c0*/  NOP ;  /* 0x0000000000007918 */ /* 0x000fc60000000000 */
[----:B------:R-:W4:Y:S04]  /*319d0*/  LDL.LU R17, [R1+0x174] ;  /* 0x0001740001117983 */ /* 0x000f280000300800 */
[----:B------:R-:W4:Y:S04]  /*319e0*/  LDL.LU R18, [R1+0x178] ;  /* 0x0001780001127983 */ /* 0x000f280000300800 */
[----:B------:R-:W4:Y:S04]  /*319f0*/  LDL.LU R19, [R1+0x17c] ;  /* 0x00017c0001137983 */ /* 0x000f280000300800 */
[----:B0-----:R-:W-:Y:S04]  /*31a00*/  STL.64 [R1+0x80], R4 ;  /* 0x0000800401007387 */ /* 0x001fe80000100a00 */
[----:B------:R-:W-:Y:S04]  /*31a10*/  STL.64 [R1+0x88], R6 ;  /* 0x0000880601007387 */ /* 0x000fe80000100a00 */
[----:B------:R-:W4:Y:S04]  /*31a20*/  LDL.LU R20, [R1+0x190] ;  /* 0x0001900001147983 */ /* 0x000f280000300800 */
[----:B------:R-:W4:Y:S04]  /*31a30*/  LDL.LU R21, [R1+0x194] ;  /* 0x0001940001157983 */ /* 0x000f280000300800 */
[----:B------:R-:W4:Y:S04]  /*31a40*/  LDL.LU R22, [R1+0x198] ;  /* 0x0001980001167983 */ /* 0x000f280000300800 */
[----:B------:R-:W4:Y:S04]  /*31a50*/  LDL.LU R23, [R1+0x19c] ;  /* 0x00019c0001177983 */ /* 0x000f280000300800 */
[----:B--2---:R0:W-:Y:S01]  /*31a60*/  STSM.16.M88.4 [R0], R12 ;  /* 0x0000000c00007844 */ /* 0x0041e20000000200 */
[----:B------:R-:W-:-:S03]  /*31a70*/  NOP ;  /* 0x0000000000007918 */ /* 0x000fc60000000000 */
[----:B------:R-:W1:Y:S01]  /*31a80*/  LDS.128 R4, [R0] ;  /* 0x0000000000047984 */ /* 0x000e620000000c00 */
[----:B------:R-:W-:-:S03]  /*31a90*/  NOP ;  /* 0x0000000000007918 */ /* 0x000fc60000000000 */
[----:B0-----:R-:W2:Y:S04]  /*31aa0*/  LDL.LU R12, [R1+0x180] ;  /* 0x00018000010c7983 */ /* 0x001ea80000300800 */
[----:B------:R-:W2:Y:S04]  /*31ab0*/  LDL.LU R13, [R1+0x184] ;  /* 0x00018400010d7983 */ /* 0x000ea80000300800 */
[----:B------:R-:W2:Y:S04]  /*31ac0*/  LDL.LU R14, [R1+0x188] ;  /* 0x00018800010e7983 */ /* 0x000ea80000300800 */
[----:B------:R-:W2:Y:S04]  /*31ad0*/  LDL.LU R15, [R1+0x18c] ;  /* 0x00018c00010f7983 */ /* 0x000ea80000300800 */
[----:B-1----:R-:W-:Y:S04]  /*31ae0*/  STL.64 [R1+0xc0], R4 ;  /* 0x0000c00401007387 */ /* 0x002fe80000100a00 */
[----:B------:R-:W-:Y:S04]  /*31af0*/  STL.64 [R1+0xc8], R6 ;  /* 0x0000c80601007387 */ /* 0x000fe80000100a00 */
[----:B---3--:R-:W-:Y:S01]  /*31b00*/  STSM.16.M88.4 [R0], R36 ;  /* 0x0000002400007844 */ /* 0x008fe20000000200 */
[----:B------:R-:W-:-:S03]  /*31b10*/  NOP ;  /* 0x0000000000007918 */ /* 0x000fc60000000000 */
[----:B------:R-:W0:Y:S01]  /*31b20*/  LDS.128 R4, [R0] ;  /* 0x0000000000047984 */ /* 0x000e220000000c00 */
[----:B------:R-:W-:-:S03]  /*31b30*/  NOP ;  /* 0x0000000000007918 */ /* 0x000fc60000000000 */
[----:B----4-:R-:W-:Y:S04]  /*31b40*/  STSM.16.M88.4 [R0], R32 ;  /* 0x0000002000007844 */ /* 0x010fe80000000200 */
        /* <DEDUP_REMOVED lines=21> */
[----:B------:R-:W0:Y:S01]  /*31ca0*/  LDS.128 R4, [R0] ;  /* 0x0000000000047984 */ /* 0x000e220000000c00 */
[----:B------:R-:W-:-:S03]  /*31cb0*/  NOP ;  /* 0x0000000000007918 */ /* 0x000fc60000000000 */
[----:B-1----:R-:W3:Y:S04]  /*31cc0*/  LDL.LU R16, [R1+0x220] ;  /* 0x0002200001107983 */ /* 0x002ee80000300800 */
[----:B------:R-:W3:Y:S04]  /*31cd0*/  LDL.LU R17, [R1+0x224] ;  /* 0x0002240001117983 */ /* 0x000ee80000300800 */
[----:B------:R-:W3:Y:S04]  /*31ce0*/  LDL.LU R18, [R1+0x228] ;  /* 0x0002280001127983 */ /* 0x000ee80000300800 */
[----:B------:R-:W3:Y:S04]  /*31cf0*/  LDL.LU R19, [R1+0x22c] ;  /* 0x00022c0001137983 */ /* 0x000ee80000300800 */
[----:B------:R-:W-:Y:S04]  /*31d00*/  STSM.16.M88.4 [R0], R20 ;  /* 0x0000001400007844 */ /* 0x000fe80000000200 */
[----:B0-----:R-:W-:Y:S04]  /*31d10*/  STL.64 [R1+0x170], R4 ;  /* 0x0001700401007387 */ /* 0x001fe80000100a00 */
[----:B------:R-:W-:Y:S01]  /*31d20*/  STL.64 [R1+0x178], R6 ;  /* 0x0001780601007387 */ /* 0x000fe20000100a00 */
[----:B------:R-:W-:-:S03]  /*31d30*/  NOP ;  /* 0x0000000000007918 */ /* 0x000fc60000000000 */
[----:B------:R-:W0:Y:S01]  /*31d40*/  LDS.128 R4, [R0] ;  /* 0x0000000000047984 */ /* 0x000e220000000c00 */
[----:B------:R-:W-:-:S03]  /*31d50*/  NOP ;  /* 0x0000000000007918 */ /* 0x000fc60000000000 */
[----:B0-----:R-:W-:Y:S04]  /*31d60*/  STL.64 [R1+0x190], R4 ;  /* 0x0001900401007387 */ /* 0x001fe80000100a00 */
[----:B------:R-:W-:Y:S04]  /*31d70*/  STL.64 [R1+0x198], R6 ;  /* 0x0001980601007387 */ /* 0x000fe80000100a00 */
        /* <DEDUP_REMOVED lines=26> */
[----:B------:R-:W2:Y:S04]  /*31f20*/  LDL.LU R20, [R1+0x350] ;  /* 0x0003500001147983 */ /* 0x000ea80000300800 */
[----:B------:R-:W2:Y:S04]  /*31f30*/  LDL.LU R21, [R1+0x354] ;  /* 0x0003540001157983 */ /* 0x000ea80000300800 */
[----:B------:R-:W2:Y:S04]  /*31f40*/  LDL.LU R22, [R1+0x358] ;  /* 0x0003580001167983 */ /* 0x000ea80000300800 */
[----:B------:R-:W2:Y:S04]  /*31f50*/  LDL.LU R23, [R1+0x35c] ;  /* 0x00035c0001177983 */ /* 0x000ea80000300800 */
[----:B---3--:R0:W-:Y:S01]  /*31f60*/  STSM.16.M88.4 [R0], R16 ;  /* 0x0000001000007844 */ /* 0x0081e20000000200 */
[----:B------:R-:W-:-:S03]  /*31f70*/  NOP ;  /* 0x0000000000007918 */ /* 0x000fc60000000000 */
[----:B------:R-:W1:Y:S01]  /*31f80*/  LDS.128 R4, [R0] ;  /* 0x0000000000047984 */ /* 0x000e620000000c00 */
[----:B------:R-:W-:-:S03]  /*31f90*/  NOP ;  /* 0x0000000000007918 */ /* 0x000fc60000000000 */
[----:B0-----:R-:W3:Y:S04]  /*31fa0*/  LDL.LU R16, [R1+0x2a0] ;  /* 0x0002a00001107983 */ /* 0x001ee80000300800 */
[----:B------:R-:W3:Y:S04]  /*31fb0*/  LDL.LU R17, [R1+0x2a4] ;  /* 0x0002a40001117983 */ /* 0x000ee80000300800 */
[----:B------:R-:W3:Y:S04]  /*31fc0*/  LDL.LU R18, [R1+0x2a8] ;  /* 0x0002a80001127983 */ /* 0x000ee80000300800 */
[----:B------:R-:W3:Y:S04]  /*31fd0*/  LDL.LU R19, [R1+0x2ac] ;  /* 0x0002ac0001137983 */ /* 0x000ee80000300800 */
[----:B-1----:R-:W-:Y:S04]  /*31fe0*/  STL.64 [R1+0x1f0], R4 ;  /* 0x0001f00401007387 */ /* 0x002fe80000100a00 */
[----:B------:R-:W-:Y:S04]  /*31ff0*/  STL.64 [R1+0x1f8], R6 ;  /* 0x0001f80601007387 */ /* 0x000fe80000100a00 */
[----:B----4-:R-:W-:Y:S01]  /*32000*/  STSM.16.M88.4 [R0], R36 ;  /* 0x0000002400007844 */ /* 0x010fe20000000200 */
        /* <DEDUP_REMOVED lines=65> */
[----:B------:R-:W3:Y:S04]  /*32420*/  LDL.LU R20, [R1+0x540] ;  /* 0x0005400001147983 */ /* 0x000ee80000300800 */
[----:B------:R-:W3:Y:S04]  /*32430*/  LDL.LU R21, [R1+0x544] ;  /* 0x0005440001157983 */ /* 0x000ee80000300800 */
[----:B------:R-:W3:Y:S04]  /*32440*/  LDL.LU R22, [R1+0x548] ;  /* 0x0005480001167983 */ /* 0x000ee80000300800 */
[----:B------:R-:W3:Y:S04]  /*32450*/  LDL.LU R23, [R1+0x54c] ;  /* 0x00054c0001177983 */ /* 0x000ee80000300800 */
        /* <DEDUP_REMOVED lines=32> */
[----:B---3--:R1:W-:Y:S04]  /*32660*/  STSM.16.M88.4 [R0], R16 ;  /* 0x0000001000007844 */ /* 0x0083e80000000200 */
        /* <DEDUP_REMOVED lines=83> */
[----:B-1----:R-:W2:Y:S04]  /*32ba0*/  LDL.LU R12, [R1+0x640] ;  /* 0x00064000010c7983 */ /* 0x002ea80000300800 */
[----:B------:R-:W2:Y:S04]  /*32bb0*/  LDL.LU R13, [R1+0x644] ;  /* 0x00064400010d7983 */ /* 0x000ea80000300800 */
[----:B------:R-:W2:Y:S04]  /*32bc0*/  LDL.LU R14, [R1+0x648] ;  /* 0x00064800010e7983 */ /* 0x000ea80000300800 */
[----:B------:R-:W2:Y:S04]  /*32bd0*/  LDL.LU R15, [R1+0x64c] ;  /* 0x00064c00010f7983 */ /* 0x000ea80000300800 */
        /* <DEDUP_REMOVED lines=20> */
[----:B------:R-:W-:Y:S01]  /*32d20*/  STSM.16.M88.4 [R0], R20 ;  /* 0x0000001400007844 */ /* 0x000fe20000000200 */
[----:B------:R-:W-:-:S03]  /*32d30*/  NOP ;  /* 0x0000000000007918 */ /* 0x000fc60000000000 */
[----:B------:R-:W-:Y:S01]  /*32d40*/  LDS.128 R44, [R0] ;  /* 0x00000000002c7984 */ /* 0x000fe20000000c00 */
[----:B------:R-:W-:-:S03]  /*32d50*/  NOP ;  /* 0x0000000000007918 */ /* 0x000fc60000000000 */
[----:B---3--:R0:W-:Y:S01]  /*32d60*/  STSM.16.M88.4 [R0], R16 ;  /* 0x0000001000007844 */ /* 0x0081e20000000200 */
[----:B------:R-:W-:-:S03]  /*32d70*/  NOP ;  /* 0x0000000000007918 */ /* 0x000fc60000000000 */
[----:B------:R-:W-:Y:S01]  /*32d80*/  LDS.128 R40, [R0] ;  /* 0x0000000000287984 */ /* 0x000fe20000000c00 */
[----:B------:R-:W-:-:S03]  /*32d90*/  NOP ;  /* 0x0000000000007918 */ /* 0x000fc60000000000 */
[----:B0-----:R-:W3:Y:S04]  /*32da0*/  LDL.LU R16, [R1+0x690] ;  /* 0x0006900001107983 */ /* 0x001ee80000300800 */
[----:B------:R-:W3:Y:S04]  /*32db0*/  LDL.LU R17, [R1+0x694] ;  /* 0x0006940001117983 */ /* 0x000ee80000300800 */
[----:B------:R-:W3:Y:S04]  /*32dc0*/  LDL.LU R18, [R1+0x698] ;  /* 0x0006980001127983 */ /* 0x000ee80000300800 */
[----:B------:R-:W3:Y:S04]  /*32dd0*/  LDL.LU R19, [R1+0x69c] ;  /* 0x00069c0001137983 */ /* 0x000ee80000300800 */
[----:B------:R-:W3:Y:S04]  /*32de0*/  LDL.LU R20, [R1+0x6a0] ;  /* 0x0006a00001147983 */ /* 0x000ee80000300800 */
[----:B------:R-:W3:Y:S04]  /*32df0*/  LDL.LU R21, [R1+0x6a4] ;  /* 0x0006a40001157983 */ /* 0x000ee80000300800 */
[----:B------:R-:W3:Y:S04]  /*32e00*/  LDL.LU R22, [R1+0x6a8] ;  /* 0x0006a80001167983 */ /* 0x000ee80000300800 */
[----:B------:R-:W3:Y:S04]  /*32e10*/  LDL.LU R23, [R1+0x6ac] ;  /* 0x0006ac0001177983 */ /* 0x000ee80000300800 */
[----:B--2---:R0:W-:Y:S01]  /*32e20*/  STSM.16.M88.4 [R0], R12 ;  /* 0x0000000c00007844 */ /* 0x0041e20000000200 */
[----:B------:R-:W-:-:S03]  /*32e30*/  NOP ;  /* 0x0000000000007918 */ /* 0x000fc60000000000 */
[----:B------:R-:W-:Y:S01]  /*32e40*/  LDS.128 R36, [R0] ;  /* 0x0000000000247984 */ /* 0x000fe20000000c00 */
[----:B------:R-:W-:-:S03]  /*32e50*/  NOP ;  /* 0x0000000000007918 */ /* 0x000fc60000000000 */
[----:B0-----:R-:W2:Y:S04]  /*32e60*/  LDL.LU R12, [R1+0x6b0] ;  /* 0x0006b000010c7983 */ /* 0x001ea80000300800 */
[----:B------:R-:W2:Y:S04]  /*32e70*/  LDL.LU R13, [R1+0x6b4] ;  /* 0x0006b400010d7983 */ /* 0x000ea80000300800 */
[----:B------:R-:W2:Y:S04]  /*32e80*/  LDL.LU R14, [R1+0x6b8] ;  /* 0x0006b800010e7983 */ /* 0x000ea80000300800 */
[----:B------:R-:W2:Y:S04]  /*32e90*/  LDL.LU R15, [R1+0x6bc] ;  /* 0x0006bc00010f7983 */ /* 0x000ea80000300800 */
[----:B----4-:R-:W-:Y:S01]  /*32ea0*/  STSM.16.M88.4 [R0], R28 ;  /* 0x0000001c00007844 */ /* 0x010fe20000000200 */
[----:B------:R-:W-:-:S03]  /*32eb0*/  NOP ;  /* 0x0000000000007918 */ /* 0x000fc60000000000 */
[----:B------:R-:W-:Y:S01]  /*32ec0*/  LDS.128 R28, [R0] ;  /* 0x00000000001c7984 */ /* 0x000fe20000000c00 */
[----:B------:R-:W-:-:S03]  /*32ed0*/  NOP ;  /* 0x0000000000007918 */ /* 0x000fc60000000000 */
[----:B------:R-:W-:Y:S01]  /*32ee0*/  STSM.16.M88.4 [R0], R32 ;  /* 0x0000002000007844 */ /* 0x000fe20000000200 */
[----:B------:R-:W-:-:S03]  /*32ef0*/  NOP ;  /* 0x0000000000007918 */ /* 0x000fc60000000000 */
[----:B------:R-:W-:Y:S01]  /*32f00*/  LDS.128 R32, [R0] ;  /* 0x0000000000207984 */ /* 0x000fe20000000c00 */
[----:B------:R-:W-:-:S03]  /*32f10*/  NOP ;  /* 0x0000000000007918 */ /* 0x000fc60000000000 */
[----:B------:R-:W-:Y:S01]  /*32f20*/  STSM.16.M88.4 [R0], R24 ;  /* 0x0000001800007844 */ /* 0x000fe20000000200 */
[----:B------:R-:W-:-:S03]  /*32f30*/  NOP ;  /* 0x0000000000007918 */ /* 0x000fc60000000000 */
[----:B------:R-:W-:Y:S01]  /*32f40*/  LDS.128 R24, [R0] ;  /* 0x0000000000187984 */ /* 0x000fe20000000c00 */
[----:B------:R-:W-:-:S03]  /*32f50*/  NOP ;  /* 0x0000000000007918 */ /* 0x000fc60000000000 */
[----:B------:R0:W-:Y:S01]  /*32f60*/  STSM.16.M88.4 [R0], R52 ;  /* 0x0000003400007844 */ /* 0x0001e20000000200 */
[----:B------:R-:W-:-:S03]  /*32f70*/  NOP ;  /* 0x0000000000007918 */ /* 0x000fc60000000000 */
[----:B------:R-:W1:Y:S01]  /*32f80*/  LDS.128 R4, [R0] ;  /* 0x0000000000047984 */ /* 0x000e620000000c00 */
[----:B------:R-:W-:Y:S01]  /*32f90*/  NOP ;  /* 0x0000000000007918 */ /* 0x000fe20000000000 */
[----:B0-----:R-:W-:Y:S01]  /*32fa0*/  IMAD.MOV.U32 R53, RZ, RZ, R2 ;  /* 0x000000ffff357224 */ /* 0x001fe200078e0002 */
[----:B------:R-:W0:Y:S01]  /*32fb0*/  LDC R54, c[0x0][0x3b4] ;  /* 0x0000ed00ff367b82 */ /* 0x000e220000000800 */
[----:B-1----:R1:W-:Y:S04]  /*32fc0*/  STL [R1+0x1428], R7 ;  /* 0x0014280701007387 */ /* 0x0023e80000100800 */
[----:B------:R-:W4:Y:S04]  /*32fd0*/  LDL.LU R2, [R1+0x1284] ;  /* 0x0012840001027983 */ /* 0x000f280000300800 */
[----:B------:R-:W0:Y:S04]  /*32fe0*/  LDL.LU R61, [R1+0xa70] ;  /* 0x000a7000013d7983 */ /* 0x000e280000300800 */
[----:B-1----:R-:W4:Y:S04]  /*32ff0*/  LDL.LU R7, [R1+0xa68] ;  /* 0x000a680001077983 */ /* 0x002f280000300800 */
[----:B---3--:R-:W-:Y:S01]  /*33000*/  STSM.16.M88.4 [R0], R16 ;  /* 0x0000001000007844 */ /* 0x008fe20000000200 */
[----:B------:R-:W-:-:S03]  /*33010*/  NOP ;  /* 0x0000000000007918 */ /* 0x000fc60000000000 */
[----:B------:R-:W1:Y:S01]  /*33020*/  LDS.128 R16, [R0] ;  /* 0x0000000000107984 */ /* 0x000e620000000c00 */
[----:B------:R-:W-:-:S03]  /*33030*/  NOP ;  /* 0x0000000000007918 */ /* 0x000fc60000000000 */
[----:B------:R-:W-:Y:S01]  /*33040*/  STSM.16.M88.4 [R0], R20 ;  /* 0x0000001400007844 */ /* 0x000fe20000000200 */
[----:B------:R-:W-:-:S03]  /*33050*/  NOP ;  /* 0x0000000000007918 */ /* 0x000fc60000000000 */
[----:B------:R-:W3:Y:S01]  /*33060*/  LDS.128 R20, [R0] ;  /* 0x0000000000147984 */ /* 0x000ee20000000c00 */
[----:B------:R-:W-:-:S03]  /*33070*/  NOP ;  /* 0x0000000000007918 */ /* 0x000fc60000000000 */
[----:B--2---:R2:W-:Y:S04]  /*33080*/  STSM.16.M88.4 [R0], R12 ;  /* 0x0000000c00007844 */ /* 0x0045e80000000200 */
[----:B--2---:R-:W2:Y:S04]  /*33090*/  LDL.LU.64 R14, [R1+0x1438] ;  /* 0x00143800010e7983 */ /* 0x004ea80000300a00 */
[----:B------:R-:W2:Y:S04]  /*330a0*/  LDL.LU.64 R12, [R1+0x1430] ;  /* 0x00143000010c7983 */ /* 0x000ea80000300a00 */
[----:B------:R-:W2:Y:S04]  /*330b0*/  LDL.LU R52, [R1+0x1288] ;  /* 0x0012880001347983 */ /* 0x000ea80000300800 */
[----:B------:R-:W3:Y:S04]  /*330c0*/  LDL.LU R55, [R1+0x60] ;  /* 0x0000600001377983 */ /* 0x000ee80000300800 */
[----:B------:R-:W3:Y:S04]  /*330d0*/  LDL.LU R60, [R1+0xa7c] ;  /* 0x000a7c00013c7983 */ /* 0x000ee80000300800 */
[----:B------:R-:W3:Y:S04]  /*330e0*/  LDL.LU R59, [R1+0xa78] ;  /* 0x000a7800013b7983 */ /* 0x000ee80000300800 */
[----:B------:R-:W3:Y:S01]  /*330f0*/  LDL.LU R58, [R1+0xa74] ;  /* 0x000a7400013a7983 */ /* 0x000ee20000300800 */
[C---:B0-----:R-:W-:Y:S01]  /*33100*/  IMAD R48, R61.reuse, R54, RZ ;  /* 0x000000363d307224 */ /* 0x041fe200078e02ff */
[----:B------:R-:W-:-:S04]  /*33110*/  ISETP.GE.AND P0, PT, R61, UR6, PT ;  /* 0x000000063d007c0c */ /* 0x000fc8000bf06270 */
[C---:B------:R-:W-:Y:S02]  /*33120*/  LEA R50, P2, R48.reuse, UR4, 0x1 ;  /* 0x0000000430327c11 */ /* 0x040fe4000f8408ff */
[C---:B----4-:R-:W-:Y:S01]  /*33130*/  ISETP.LT.AND P0, PT, R7.reuse, UR25, !P0 ;  /* 0x0000001907007c0c */ /* 0x050fe2000c701270 */
[----:B------:R-:W-:Y:S01]  /*33140*/  IMAD R56, R7, UR20, RZ ;  /* 0x0000001407387c24 */ /* 0x000fe2000f8e02ff */
[----:B------:R-:W-:Y:S02]  /*33150*/  LEA.HI.X.SX32 R51, R48, UR5, 0x1, P2 ;  /* 0x0000000530337c11 */ /* 0x000fe400090f0eff */
[----:B------:R-:W-:Y:S01]  /*33160*/  ISETP.GE.AND P1, PT, R2, UR23, PT ;  /* 0x0000001702007c0c */ /* 0x000fe2000bf26270 */
[----:B------:R-:W-:Y:S01]  /*33170*/  IMAD R48, R54, 0x20, R48 ;  /* 0x0000002036307824 */ /* 0x000fe200078e0230 */
[----:B------:R-:W0:Y:S01]  /*33180*/  LDCU UR23, c[0x0][0x398] ;  /* 0x00007300ff1777ac */ /* 0x000e220008000800 */
[----:B------:R-:W-:Y:S01]  /*33190*/  IMAD.WIDE R2, R56, 0x2, R50 ;  /* 0x0000000238027825 */ /* 0x000fe200078e0232 */
[----:B------:R-:W-:-:S05]  /*331a0*/  NOP ;  /* 0x0000000000007918 */ /* 0x000fca0000000000 */
[----:B------:R4:W-:Y:S01]  /*331b0*/  @P0 STG.E.U16 desc[UR8][R2.64], R53 ;  /* 0x0000003502000986 */ /* 0x0009e2000c101508 */
[----:B------:R-:W-:Y:S01]  /*331c0*/  ISETP.GE.AND P0, PT, R7, UR7, PT ;  /* 0x0000000707007c0c */ /* 0x000fe2000bf06270 */
[----:B------:R-:W0:Y:S01]  /*331d0*/  LDCU.64 UR6, c[0x0][0x398] ;  /* 0x00007300ff0677ac */ /* 0x000e220008000a00 */
[----:B------:R-:W0:Y:S01]  /*331e0*/  LDCU UR25, c[0x0][0x398] ;  /* 0x00007300ff1977ac */ /* 0x000e220008000800 */
[----:B----4-:R-:W-:-:S05]  /*331f0*/  IMAD.MOV.U32 R3, RZ, RZ, R53 ;  /* 0x000000ffff037224 */ /* 0x010fca00078e0035 */
[----:B------:R-:W-:Y:S02]  /*33200*/  PRMT R49, R3, 0x7632, R49 ;  /* 0x0000763203317816 */ /* 0x000fe40000000031 */
[----:B--2---:R-:W-:Y:S02]  /*33210*/  ISETP.GE.AND P3, PT, R52, UR11, PT ;  /* 0x0000000b34007c0c */ /* 0x004fe4000bf66270 */
[----:B------:R-:W-:Y:S02]  /*33220*/  LEA R52, P2, R48, UR4, 0x1 ;  /* 0x0000000430347c11 */ /* 0x000fe4000f8408ff */
[----:B---3--:R-:W-:Y:S01]  /*33230*/  ISETP.LT.AND P4, PT, R60, UR10, !P0 ;  /* 0x0000000a3c007c0c */ /* 0x008fe2000c781270 */
[----:B------:R-:W2:Y:S01]  /*33240*/  LDCU.64 UR10, c[0x0][0x398] ;  /* 0x00007300ff0a77ac */ /* 0x000ea20008000a00 */
[----:B------:R-:W-:-:S03]  /*33250*/  LEA.HI.X.SX32 R53, R48, UR5, 0x1, P2 ;  /* 0x0000000530357c11 */ /* 0x000fc600090f0eff */
[----:B------:R-:W-:-:S08]  /*33260*/  IMAD.WIDE R2, R56, 0x2, R52 ;  /* 0x0000000238027825 */ /* 0x000fd000078e0234 */
[----:B------:R3:W-:Y:S04]  /*33270*/  @P4 STG.E.U16 desc[UR8][R2.64], R49 ;  /* 0x0000003102004986 */ /* 0x0007e8000c101508 */
[----:B---3--:R-:W3:Y:S01]  /*33280*/  LDL.LU R49, [R1+0x128c] ;  /* 0x00128c0001317983 */ /* 0x008ee20000300800 */
[----:B------:R-:W-:Y:S01]  /*33290*/  IMAD R3, R54, 0x20, R48 ;  /* 0x0000002036037824 */ /* 0x000fe200078e0230 */
[----:B0-----:R-:W-:-:S04]  /*332a0*/  ISETP.LT.AND P4, PT, R59, UR6, !P0 ;  /* 0x000000063b007c0c */ /* 0x001fc8000c781270 */
[----:B------:R-:W-:Y:S01]  /*332b0*/  LEA R2, P2, R3, UR4, 0x1 ;  /* 0x0000000403027c11 */ /* 0x000fe2000f8408ff */
[----:B------:R-:W-:-:S03]  /*332c0*/  IMAD R54, R54, 0x20, R3 ;  /* 0x0000002036367824 */ /* 0x000fc600078e0203 */
[----:B------:R-:W-:Y:S02]  /*332d0*/  LEA.HI.X.SX32 R3, R3, UR5, 0x1, P2 ;  /* 0x0000000503037c11 */ /* 0x000fe400090f0eff */
[----:B---3--:R-:W-:Y:S01]  /*332e0*/  ISETP.GE.AND P2, PT, R49, UR7, PT ;  /* 0x0000000731007c0c */ /* 0x008fe2000bf46270 */
[----:B------:R-:W-:Y:S01]  /*332f0*/  IMAD.WIDE R48, R56, 0x2, R2 ;  /* 0x0000000238307825 */ /* 0x000fe200078e0202 */
[----:B------:R-:W0:Y:S04]  /*33300*/  LDCU.64 UR6, c[0x0][0x398] ;  /* 0x00007300ff0677ac */ /* 0x000e280008000a00 */
[----:B------:R3:W-:Y:S02]  /*33310*/  @P4 STG.E.U16 desc[UR8][R48.64], R55 ;  /* 0x0000003730004986 */ /* 0x0007e4000c101508 */
[C---:B---3--:R-:W-:Y:S01]  /*33320*/  LEA R48, P5, R54.reuse, UR4, 0x1 ;  /* 0x0000000436307c11 */ /* 0x048fe2000f8a08ff */
[----:B------:R-:W3:Y:S03]  /*33330*/  LDCU UR4, c[0x0][0x39c] ;  /* 0x00007380ff0477ac */ /* 0x000ee60008000800 */
[----:B------:R-:W-:-:S02]  /*33340*/  LEA.HI.X.SX32 R49, R54, UR5, 0x1, P5 ;  /* 0x0000000536317c11 */ /* 0x000fc4000a8f0eff */
[----:B------:R-:W4:Y:S01]  /*33350*/  LDL.LU R54, [R1+0x1290] ;  /* 0x0012900001367983 */ /* 0x000f220000300800 */
[----:B0-----:R-:W-:Y:S02]  /*33360*/  ISETP.LT.AND P4, PT, R58, UR6, !P0 ;  /* 0x000000063a007c0c */ /* 0x001fe4000c781270 */
[----:B------:R-:W-:Y:S02]  /*33370*/  PRMT R57, R55, 0x7632, R57 ;  /* 0x0000763237397816 */ /* 0x000fe40000000039 */
[----:B----4-:R-:W-:Y:S01]  /*33380*/  ISETP.GE.AND P0, PT, R54, UR7, PT ;  /* 0x0000000736007c0c */ /* 0x010fe2000bf06270 */
[----:B------:R-:W0:Y:S01]  /*33390*/  LDCU.64 UR6, c[0x0][0x398] ;  /* 0x00007300ff0677ac */ /* 0x000e220008000a00 */
[----:B------:R-:W-:-:S07]  /*333a0*/  IMAD.WIDE R54, R56, 0x2, R48 ;  /* 0x0000000238367825 */ /* 0x000fce00078e0230 */
[----:B------:R4:W-:Y:S02]  /*333b0*/  @P4 STG.E.U16 desc[UR8][R54.64], R57 ;  /* 0x0000003936004986 */ /* 0x0009e4000c101508 */
[----:B----4-:R-:W-:Y:S02]  /*333c0*/  VIADD R54, R7, 0x1 ;  /* 0x0000000107367836 */ /* 0x010fe40000000000 */
[----:B------:R-:W4:Y:S03]  /*333d0*/  LDL.LU R57, [R1+0x64] ;  /* 0x0000640001397983 */ /* 0x000f260000300800 */
[----:B---3--:R-:W-:Y:S01]  /*333e0*/  ISETP.GE.AND P4, PT, R54, UR4, PT ;  /* 0x0000000436007c0c */ /* 0x008fe2000bf86270 */
[----:B------:R-:W3:Y:S03]  /*333f0*/  LDCU.64 UR4, c[0x0][0x398] ;  /* 0x00007300ff0477ac */ /* 0x000ee60008000a00 */
[----:B0-----:R-:W-:Y:S01]  /*33400*/  ISETP.LT.AND P5, PT, R61, UR6, !P4 ;  /* 0x000000063d007c0c */ /* 0x001fe2000e7a1270 */
[----:B------:R-:W-:Y:S01]  /*33410*/  VIADD R56, R56, UR20 ;  /* 0x0000001438387c36 */ /* 0x000fe20008000000 */
[----:B------:R-:W0:Y:S03]  /*33420*/  LDCU UR6, c[0x0][0x398] ;  /* 0x00007300ff0677ac */ /* 0x000e260008000800 */
[----:B------:R-:W-:-:S08]  /*33430*/  IMAD.WIDE R54, R56, 0x2, R50 ;  /* 0x0000000238367825 */ /* 0x000fd000078e0232 */
[----:B------:R0:W-:Y:S01]  /*33440*/  @P5 STG.E.U16 desc[UR8][R54.64], R12 ;  /* 0x0000000c36005986 */ /* 0x0001e2000c101508 */
[----:B---3--:R-:W-:Y:S01]  /*33450*/  ISETP.LT.AND P5, PT, R60, UR4, !P4 ;  /* 0x000000043c007c0c */ /* 0x008fe2000e7a1270 */
[----:B------:R-:W3:Y:S01]  /*33460*/  LDCU UR4, c[0x0][0x39c] ;  /* 0x00007380ff0477ac */ /* 0x000ee20008000800 */
[----:B0-----:R-:W-:Y:S01]  /*33470*/  PRMT R12, R12, 0x7632, R12 ;  /* 0x000076320c0c7816 */ /* 0x001fe2000000000c */
[----:B------:R-:W-:-:S10]  /*33480*/  IMAD.WIDE R54, R56, 0x2, R52 ;  /* 0x0000000238367825 */ /* 0x000fd400078e0234 */
[----:B------:R0:W-:Y:S01]  /*33490*/  @P5 STG.E.U16 desc[UR8][R54.64], R12 ;  /* 0x0000000c36005986 */ /* 0x0001e2000c101508 */
[----:B------:R-:W-:Y:S01]  /*334a0*/  ISETP.LT.AND P5, PT, R59, UR14, !P4 ;  /* 0x0000000e3b007c0c */ /* 0x000fe2000e7a1270 */
[----:B------:R-:W1:Y:S01]  /*334b0*/  LDCU UR14, c[0x0][0x398] ;  /* 0x00007300ff0e77ac */ /* 0x000e620008000800 */
[----:B------:R-:W-:Y:S01]  /*334c0*/  ISETP.LT.AND P4, PT, R58, UR16, !P4 ;  /* 0x000000103a007c0c */ /* 0x000fe2000e781270 */
[----:B------:R-:W1:Y:S01]  /*334d0*/  LDCU UR16, c[0x0][0x398] ;  /* 0x00007300ff1077ac */ /* 0x000e620008000800 */
[----:B0-----:R-:W-:-:S09]  /*334e0*/  IMAD.WIDE R54, R56, 0x2, R2 ;  /* 0x0000000238367825 */ /* 0x001fd200078e0202 */
[----:B------:R0:W-:Y:S02]  /*334f0*/  @P5 STG.E.U16 desc[UR8][R54.64], R8 ;  /* 0x0000000836005986 */ /* 0x0001e4000c101508 */
[----:B0-----:R-:W-:Y:S01]  /*33500*/  PRMT R8, R8, 0x7632, R8 ;  /* 0x0000763208087816 */ /* 0x001fe20000000008 */
[----:B------:R-:W-:-:S05]  /*33510*/  IMAD.WIDE R54, R56, 0x2, R48 ;  /* 0x0000000238367825 */ /* 0x000fca00078e0230 */
[----:B------:R0:W-:Y:S02]  /*33520*/  @P4 STG.E.U16 desc[UR8][R54.64], R8 ;  /* 0x0000000836004986 */ /* 0x0001e4000c101508 */
[----:B0-----:R-:W-:-:S05]  /*33530*/  VIADD R8, R7, 0x2 ;  /* 0x0000000207087836 */ /* 0x001fca0000000000 */
[----:B---3--:R-:W-:Y:S01]  /*33540*/  ISETP.GE.AND P4, PT, R8, UR4, PT ;  /* 0x0000000408007c0c */ /* 0x008fe2000bf86270 */
[----:B------:R-:W-:Y:S01]  /*33550*/  VIADD R8, R56, UR20 ;  /* 0x0000001438087c36 */ /* 0x000fe20008000000 */
[----:B------:R-:W0:Y:S01]  /*33560*/  LDCU UR4, c[0x0][0x39c] ;  /* 0x00007380ff0477ac */ /* 0x000e220008000800 */
[----:B------:R-:W3:Y:S01]  /*33570*/  LDL.LU R56, [R1+0x74] ;  /* 0x0000740001387983 */ /* 0x000ee20000300800 */
[----:B------:R-:W-:Y:S01]  /*33580*/  ISETP.LT.AND P5, PT, R61, UR18, !P4 ;  /* 0x000000123d007c0c */ /* 0x000fe2000e7a1270 */
[----:B------:R-:W-:Y:S01]  /*33590*/  IMAD.WIDE R54, R8, 0x2, R50 ;  /* 0x0000000208367825 */ /* 0x000fe200078e0232 */
[----:B--2---:R-:W-:Y:S01]  /*335a0*/  ISETP.LT.AND P6, PT, R60, UR10, !P4 ;  /* 0x0000000a3c007c0c */ /* 0x004fe2000e7c1270 */
[----:B------:R-:W2:Y:S01]  /*335b0*/  LDCU UR10, c[0x0][0x398] ;  /* 0x00007300ff0a77ac */ /* 0x000ea20008000800 */
[----:B------:R-:W0:Y:S09]  /*335c0*/  LDCU UR18, c[0x0][0x398] ;  /* 0x00007300ff1277ac */ /* 0x000e320008000800 */
[----:B---3--:R3:W-:Y:S01]  /*335d0*/  @P5 STG.E.U16 desc[UR8][R54.64], R56 ;  /* 0x0000003836005986 */ /* 0x0087e2000c101508 */
[----:B------:R-:W-:-:S03]  /*335e0*/  PRMT R12, R56, 0x7632, R12 ;  /* 0x00007632380c7816 */ /* 0x000fc6000000000c */
[----:B---3--:R-:W3:Y:S01]  /*335f0*/  LDL.LU R56, [R1+0x78] ;  /* 0x0000780001387983 */ /* 0x008ee20000300800 */
[----:B------:R-:W-:Y:S01]  /*33600*/  ISETP.LT.AND P5, PT, R59, UR12, !P4 ;  /* 0x0000000c3b007c0c */ /* 0x000fe2000e7a1270 */
[C---:B------:R-:W-:Y:S01]  /*33610*/  IMAD.WIDE R54, R8.reuse, 0x2, R52 ;  /* 0x0000000208367825 */ /* 0x040fe200078e0234 */
[----:B------:R-:W0:Y:S04]  /*33620*/  LDCU UR12, c[0x0][0x398] ;  /* 0x00007300ff0c77ac */ /* 0x000e280008000800 */
[----:B------:R1:W-:Y:S02]  /*33630*/  @P6 STG.E.U16 desc[UR8][R54.64], R12 ;  /* 0x0000000c36006986 */ /* 0x0003e4000c101508 */
[----:B-1----:R-:W-:Y:S01]  /*33640*/  IMAD.WIDE R54, R8, 0x2, R2 ;  /* 0x0000000208367825 */ /* 0x002fe200078e0202 */
[----:B----4-:R-:W-:-:S04]  /*33650*/  PRMT R12, R57, 0x7632, R12 ;  /* 0x00007632390c7816 */ /* 0x010fc8000000000c */
[----:B------:R1:W-:Y:S04]  /*33660*/  @P5 STG.E.U16 desc[UR8][R54.64], R57 ;  /* 0x0000003936005986 */ /* 0x0003e8000c101508 */
[----:B-1----:R-:W4:Y:S01]  /*33670*/  LDL.LU R57, [R1+0x68] ;  /* 0x0000680001397983 */ /* 0x002f220000300800 */
[----:B------:R-:W-:Y:S01]  /*33680*/  ISETP.LT.AND P4, PT, R58, UR22, !P4 ;  /* 0x000000163a007c0c */ /* 0x000fe2000e781270 */
[----:B------:R-:W-:Y:S01]  /*33690*/  IMAD.WIDE R54, R8, 0x2, R48 ;  /* 0x0000000208367825 */ /* 0x000fe200078e0230 */
[----:B------:R-:W1:Y:S11]  /*336a0*/  LDCU UR22, c[0x0][0x398] ;  /* 0x00007300ff1677ac */ /* 0x000e760008000800 */
[----:B------:R0:W-:Y:S02]  /*336b0*/  @P4 STG.E.U16 desc[UR8][R54.64], R12 ;  /* 0x0000000c36004986 */ /* 0x0001e4000c101508 */
[----:B0-----:R-:W-:-:S05]  /*336c0*/  VIADD R12, R7, 0x3 ;  /* 0x00000003070c7836 */ /* 0x001fca0000000000 */
[----:B------:R-:W-:Y:S01]  /*336d0*/  ISETP.GE.AND P4, PT, R12, UR4, PT ;  /* 0x000000040c007c0c */ /* 0x000fe2000bf86270 */
[----:B------:R-:W0:Y:S03]  /*336e0*/  LDCU UR4, c[0x0][0x398] ;  /* 0x00007300ff0477ac */ /* 0x000e260008000800 */
[----:B------:R-:W-:Y:S01]  /*336f0*/  ISETP.LT.AND P5, PT, R61, UR24, !P4 ;  /* 0x000000183d007c0c */ /* 0x000fe2000e7a1270 */
[----:B------:R-:W-:Y:S01]  /*33700*/  VIADD R12, R8, UR20 ;  /* 0x00000014080c7c36 */ /* 0x000fe20008000000 */
[----:B------:R-:W-:Y:S01]  /*33710*/  ISETP.LT.AND P6, PT, R59, UR6, !P4 ;  /* 0x000000063b007c0c */ /* 0x000fe2000e7c1270 */
[----:B------:R-:W1:Y:S02]  /*33720*/  LDCU UR6, c[0x0][0x398] ;  /* 0x00007300ff0677ac */ /* 0x000e640008000800 */
[----:B------:R-:W-:Y:S01]  /*33730*/  IMAD.WIDE R54, R12, 0x2, R50 ;  /* 0x000000020c367825 */ /* 0x000fe200078e0232 */
[----:B------:R-:W1:Y:S07]  /*33740*/  LDCU UR24, c[0x0][0x398] ;  /* 0x00007300ff1877ac */ /* 0x000e6e0008000800 */
[----:B------:R1:W-:Y:S01]  /*33750*/  @P5 STG.E.U16 desc[UR8][R54.64], R13 ;  /* 0x0000000d36005986 */ /* 0x0003e2000c101508 */
[----:B0-----:R-:W-:Y:S01]  /*33760*/  ISETP.LT.AND P5, PT, R60, UR4, !P4 ;  /* 0x000000043c007c0c */ /* 0x001fe2000e7a1270 */
[----:B------:R-:W0:Y:S01]  /*33770*/  LDCU UR4, c[0x0][0x39c] ;  /* 0x00007380ff0477ac */ /* 0x000e220008000800 */
[----:B--2---:R-:W-:Y:S01]  /*33780*/  ISETP.LT.AND P4, PT, R58, UR10, !P4 ;  /* 0x0000000a3a007c0c */ /* 0x004fe2000e781270 */
[----:B------:R-:W2:Y:S01]  /*33790*/  LDCU UR10, c[0x0][0x398] ;  /* 0x00007300ff0a77ac */ /* 0x000ea20008000800 */
[----:B-1----:R-:W-:Y:S01]  /*337a0*/  PRMT R13, R13, 0x7632, R13 ;  /* 0x000076320d0d7816 */ /* 0x002fe2000000000d */
[----:B------:R-:W-:-:S08]  /*337b0*/  IMAD.WIDE R54, R12, 0x2, R52 ;  /* 0x000000020c367825 */ /* 0x000fd000078e0234 */
[----:B------:R1:W-:Y:S02]  /*337c0*/  @P5 STG.E.U16 desc[UR8][R54.64], R13 ;  /* 0x0000000d36005986 */ /* 0x0003e4000c101508 */
[----:B-1----:R-:W-:Y:S01]  /*337d0*/  IMAD.WIDE R54, R12, 0x2, R2 ;  /* 0x000000020c367825 */ /* 0x002fe200078e0202 */
[----:B------:R-:W-:-:S04]  /*337e0*/  PRMT R13, R9, 0x7632, R13 ;  /* 0x00007632090d7816 */ /* 0x000fc8000000000d */
[----:B------:R1:W-:Y:S02]  /*337f0*/  @P6 STG.E.U16 desc[UR8][R54.64], R9 ;  /* 0x0000000936006986 */ /* 0x0003e4000c101508 */
[----:B-1----:R-:W-:-:S05]  /*33800*/  IMAD.WIDE R8, R12, 0x2, R48 ;  /* 0x000000020c087825 */ /* 0x002fca00078e0230 */
[----:B------:R1:W-:Y:S02]  /*33810*/  @P4 STG.E.U16 desc[UR8][R8.64], R13 ;  /* 0x0000000d08004986 */ /* 0x0003e4000c101508 */
[----:B-1----:R-:W-:-:S05]  /*33820*/  VIADD R8, R7, 0x4 ;  /* 0x0000000407087836 */ /* 0x002fca0000000000 */
[----:B0-----:R-:W-:Y:S01]  /*33830*/  ISETP.GE.AND P4, PT, R8, UR4, PT ;  /* 0x0000000408007c0c */ /* 0x001fe2000bf86270 */
[----:B------:R-:W-:Y:S01]  /*33840*/  VIADD R8, R12, UR20 ;  /* 0x000000140c087c36 */ /* 0x000fe20008000000 */
[----:B------:R-:W0:Y:S02]  /*33850*/  LDCU UR4, c[0x0][0x398] ;  /* 0x00007300ff0477ac */ /* 0x000e240008000800 */
[----:B------:R-:W-:Y:S01]  /*33860*/  ISETP.LT.AND P5, PT, R61, UR6, !P4 ;  /* 0x000000063d007c0c */ /* 0x000fe2000e7a1270 */
[----:B------:R-:W-:Y:S01]  /*33870*/  IMAD.WIDE R12, R8, 0x2, R50 ;  /* 0x00000002080c7825 */ /* 0x000fe200078e0232 */
[----:B------:R-:W1:Y:S11]  /*33880*/  LDCU UR6, c[0x0][0x398] ;  /* 0x00007300ff0677ac */ /* 0x000e760008000800 */
[----:B---3--:R3:W-:Y:S01]  /*33890*/  @P5 STG.E.U16 desc[UR8][R12.64], R56 ;  /* 0x000000380c005986 */ /* 0x0087e2000c101508 */
[----:B------:R-:W-:-:S03]  /*338a0*/  PRMT R9, R56, 0x7632, R9 ;  /* 0x0000763238097816 */ /* 0x000fc60000000009 */
[----:B---3--:R-:W3:Y:S01]  /*338b0*/  LDL.LU R56, [R1+0x7c] ;  /* 0x00007c0001387983 */ /* 0x008ee20000300800 */
[----:B0-----:R-:W-:Y:S01]  /*338c0*/  ISETP.LT.AND P5, PT, R60, UR4, !P4 ;  /* 0x000000043c007c0c */ /* 0x001fe2000e7a1270 */
[C---:B------:R-:W-:Y:S01]  /*338d0*/  IMAD.WIDE R12, R8.reuse, 0x2, R52 ;  /* 0x00000002080c7825 */ /* 0x040fe200078e0234 */
[----:B------:R-:W0:Y:S11]  /*338e0*/  LDCU UR4, c[0x0][0x39c] ;  /* 0x00007380ff0477ac */ /* 0x000e360008000800 */
[----:B------:R2:W-:Y:S01]  /*338f0*/  @P5 STG.E.U16 desc[UR8][R12.64], R9 ;  /* 0x000000090c005986 */ /* 0x0005e2000c101508 */
[----:B-1----:R-:W-:Y:S01]  /*33900*/  ISETP.LT.AND P5, PT, R59, UR6, !P4 ;  /* 0x000000063b007c0c */ /* 0x002fe2000e7a1270 */
[----:B------:R-:W1:Y:S01]  /*33910*/  LDCU UR6, c[0x0][0x398] ;  /* 0x00007300ff0677ac */ /* 0x000e620008000800 */
[----:B--2---:R-:W-:Y:S01]  /*33920*/  IMAD.WIDE R12, R8, 0x2, R2 ;  /* 0x00000002080c7825 */ /* 0x004fe200078e0202 */
[----:B----4-:R-:W-:-:S10]  /*33930*/  PRMT R9, R57, 0x7632, R9 ;  /* 0x0000763239097816 */ /* 0x010fd40000000009 */
[----:B------:R2:W-:Y:S04]  /*33940*/  @P5 STG.E.U16 desc[UR8][R12.64], R57 ;  /* 0x000000390c005986 */ /* 0x0005e8000c101508 */
[----:B--2---:R-:W2:Y:S01]  /*33950*/  LDL.LU R57, [R1+0x6c] ;  /* 0x00006c0001397983 */ /* 0x004ea20000300800 */
[----:B------:R-:W-:Y:S01]  /*33960*/  ISETP.LT.AND P4, PT, R58, UR10, !P4 ;  /* 0x0000000a3a007c0c */ /* 0x000fe2000e781270 */
[C---:B------:R-:W-:Y:S01]  /*33970*/  IMAD.WIDE R12, R8.reuse, 0x2, R48 ;  /* 0x00000002080c7825 */ /* 0x040fe200078e0230 */
[----:B------:R-:W4:Y:S01]  /*33980*/  LDCU UR10, c[0x0][0x398] ;  /* 0x00007300ff0a77ac */ /* 0x000f220008000800 */
[----:B------:R-:W2:Y:S02]  /*33990*/  LDL.LU R54, [R1+0xe0] ;  /* 0x0000e00001367983 */ /* 0x000ea40000300800 */
[----:B------:R-:W-:-:S02]  /*339a0*/  VIADD R8, R8, UR20 ;  /* 0x0000001408087c36 */ /* 0x000fc40008000000 */
[----:B------:R-:W2:Y:S06]  /*339b0*/  LDL.LU R55, [R1+0xf0] ;  /* 0x0000f00001377983 */ /* 0x000eac0000300800 */
[----:B------:R0:W-:Y:S02]  /*339c0*/  @P4 STG.E.U16 desc[UR8][R12.64], R9 ;  /* 0x000000090c004986 */ /* 0x0001e4000c101508 */
[----:B0-----:R-:W-:-:S05]  /*339d0*/  VIADD R9, R7, 0x5 ;  /* 0x0000000507097836 */ /* 0x001fca0000000000 */
[----:B------:R-:W-:Y:S01]  /*339e0*/  ISETP.GE.AND P4, PT, R9, UR4, PT ;  /* 0x0000000409007c0c */ /* 0x000fe2000bf86270 */
[----:B------:R-:W0:Y:S03]  /*339f0*/  LDCU UR4, c[0x0][0x398] ;  /* 0x00007300ff0477ac */ /* 0x000e260008000800 */
[----:B-1----:R-:W-:Y:S01]  /*33a00*/  ISETP.LT.AND P5, PT, R61, UR6, !P4 ;  /* 0x000000063d007c0c */ /* 0x002fe2000e7a1270 */
[----:B------:R-:W1:Y:S01]  /*33a10*/  LDCU UR6, c[0x0][0x398] ;  /* 0x00007300ff0677ac */ /* 0x000e620008000800 */
[----:B------:R-:W-:-:S11]  /*33a20*/  IMAD.WIDE R12, R8, 0x2, R50 ;  /* 0x00000002080c7825 */ /* 0x000fd600078e0232 */
[----:B------:R4:W-:Y:S01]  /*33a30*/  @P5 STG.E.U16 desc[UR8][R12.64], R14 ;  /* 0x0000000e0c005986 */ /* 0x0009e2000c101508 */
[----:B0-----:R-:W-:Y:S01]  /*33a40*/  ISETP.LT.AND P5, PT, R60, UR4, !P4 ;  /* 0x000000043c007c0c */ /* 0x001fe2000e7a1270 */
[----:B------:R-:W0:Y:S01]  /*33a50*/  LDCU UR4, c[0x0][0x39c] ;  /* 0x00007380ff0477ac */ /* 0x000e220008000800 */
[----:B-1----:R-:W-:Y:S01]  /*33a60*/  ISETP.LT.AND P6, PT, R59, UR6, !P4 ;  /* 0x000000063b007c0c */ /* 0x002fe2000e7c1270 */
[----:B------:R-:W1:Y:S01]  /*33a70*/  LDCU UR6, c[0x0][0x398] ;  /* 0x00007300ff0677ac */ /* 0x000e620008000800 */
[----:B----4-:R-:W-:Y:S01]  /*33a80*/  ISETP.LT.AND P4, PT, R58, UR10, !P4 ;  /* 0x0000000a3a007c0c */ /* 0x010fe2000e781270 */
[----:B------:R-:W-:Y:S01]  /*33a90*/  VIADD R9, R7, 0x6 ;  /* 0x0000000607097836 */ /* 0x000fe20000000000 */
[----:B------:R-:W4:Y:S01]  /*33aa0*/  LDCU UR10, c[0x0][0x398] ;  /* 0x00007300ff0a77ac */ /* 0x000f220008000800 */
[----:B------:R-:W-:Y:S01]  /*33ab0*/  PRMT R14, R14, 0x7632, R14 ;  /* 0x000076320e0e7816 */ /* 0x000fe2000000000e */
[----:B------:R-:W-:-:S05]  /*33ac0*/  IMAD.WIDE R12, R8, 0x2, R52 ;  /* 0x00000002080c7825 */ /* 0x000fca00078e0234 */
[----:B------:R0:W-:Y:S02]  /*33ad0*/  @P5 STG.E.U16 desc[UR8][R12.64], R14 ;  /* 0x0000000e0c005986 */ /* 0x0001e4000c101508 */
[----:B0-----:R-:W-:-:S05]  /*33ae0*/  IMAD.WIDE R12, R8, 0x2, R2 ;  /* 0x00000002080c7825 */ /* 0x001fca00078e0202 */
[----:B------:R0:W-:Y:S02]  /*33af0*/  @P6 STG.E.U16 desc[UR8][R12.64], R10 ;  /* 0x0000000a0c006986 */ /* 0x0001e4000c101508 */
[----:B0-----:R-:W-:Y:S01]  /*33b00*/  PRMT R10, R10, 0x7632, R10 ;  /* 0x000076320a0a7816 */ /* 0x001fe2000000000a */
[----:B------:R-:W-:-:S05]  /*33b10*/  IMAD.WIDE R12, R8, 0x2, R48 ;  /* 0x00000002080c7825 */ /* 0x000fca00078e0230 */
[----:B------:R0:W-:Y:S01]  /*33b20*/  @P4 STG.E.U16 desc[UR8][R12.64], R10 ;  /* 0x0000000a0c004986 */ /* 0x0001e2000c101508 */
[----:B------:R-:W-:Y:S01]  /*33b30*/  ISETP.GE.AND P4, PT, R9, UR4, PT ;  /* 0x0000000409007c0c */ /* 0x000fe2000bf86270 */
[----:B------:R-:W3:Y:S03]  /*33b40*/  LDCU UR4, c[0x0][0x398] ;  /* 0x00007300ff0477ac */ /* 0x000ee60008000800 */
[----:B-1----:R-:W-:Y:S01]  /*33b50*/  ISETP.LT.AND P5, PT, R61, UR6, !P4 ;  /* 0x000000063d007c0c */ /* 0x002fe2000e7a1270 */
[----:B------:R-:W1:Y:S01]  /*33b60*/  LDCU UR6, c[0x0][0x398] ;  /* 0x00007300ff0677ac */ /* 0x000e620008000800 */
[----:B0-----:R-:W-:-:S04]  /*33b70*/  VIADD R10, R8, UR20 ;  /* 0x00000014080a7c36 */ /* 0x001fc80008000000 */
[----:B------:R-:W-:-:S07]  /*33b80*/  IMAD.WIDE R8, R10, 0x2, R50 ;  /* 0x000000020a087825 */ /* 0x000fce00078e0232 */
[----:B---3--:R0:W-:Y:S01]  /*33b90*/  @P5 STG.E.U16 desc[UR8][R8.64], R56 ;  /* 0x0000003808005986 */ /* 0x0081e2000c101508 */
[----:B------:R-:W-:-:S03]  /*33ba0*/  PRMT R12, R56, 0x7632, R12 ;  /* 0x00007632380c7816 */ /* 0x000fc6000000000c */
[----:B0-----:R-:W3:Y:S01]  /*33bb0*/  LDL.LU R56, [R1+0x100] ;  /* 0x0001000001387983 */ /* 0x001ee20000300800 */
[----:B------:R-:W-:Y:S01]  /*33bc0*/  ISETP.LT.AND P5, PT, R60, UR4, !P4 ;  /* 0x000000043c007c0c */ /* 0x000fe2000e7a1270 */
[----:B------:R-:W-:Y:S01]  /*33bd0*/  IMAD.WIDE R8, R10, 0x2, R52 ;  /* 0x000000020a087825 */ /* 0x000fe200078e0234 */
[----:B------:R-:W0:Y:S11]  /*33be0*/  LDCU UR4, c[0x0][0x39c] ;  /* 0x00007380ff0477ac */ /* 0x000e360008000800 */
[----:B------:R0:W-:Y:S01]  /*33bf0*/  @P5 STG.E.U16 desc[UR8][R8.64], R12 ;  /* 0x0000000c08005986 */ /* 0x0001e2000c101508 */
[----:B-1----:R-:W-:Y:S01]  /*33c00*/  ISETP.LT.AND P5, PT, R59, UR6, !P4 ;  /* 0x000000063b007c0c */ /* 0x002fe2000e7a1270 */
[----:B------:R-:W1:Y:S01]  /*33c10*/  LDCU UR6, c[0x0][0x398] ;  /* 0x00007300ff0677ac */ /* 0x000e620008000800 */
[----:B----4-:R-:W-:Y:S01]  /*33c20*/  ISETP.LT.AND P4, PT, R58, UR10, !P4 ;  /* 0x0000000a3a007c0c */ /* 0x010fe2000e781270 */
[----:B------:R-:W4:Y:S01]  /*33c30*/  LDCU UR10, c[0x0][0x398] ;  /* 0x00007300ff0a77ac */ /* 0x000f220008000800 */
[----:B0-----:R-:W-:-:S09]  /*33c40*/  IMAD.WIDE R8, R10, 0x2, R2 ;  /* 0x000000020a087825 */ /* 0x001fd200078e0202 */
[----:B--2---:R0:W-:Y:S01]  /*33c50*/  @P5 STG.E.U16 desc[UR8][R8.64], R57 ;  /* 0x0000003908005986 */ /* 0x0041e2000c101508 */
[----:B------:R-:W-:Y:S01]  /*33c60*/  PRMT R12, R57, 0x7632, R12 ;  /* 0x00007632390c7816 */ /* 0x000fe2000000000c */
[----:B0-----:R-:W-:Y:S02]  /*33c70*/  IMAD.WIDE R8, R10, 0x2, R48 ;  /* 0x000000020a087825 */ /* 0x001fe400078e0230 */
[----:B------:R-:W2:Y:S04]  /*33c80*/  LDL.LU R57, [R1+0xd0] ;  /* 0x0000d00001397983 */ /* 0x000ea80000300800 */
[----:B------:R0:W-:Y:S02]  /*33c90*/  @P4 STG.E.U16 desc[UR8][R8.64], R12 ;  /* 0x0000000c08004986 */ /* 0x0001e4000c101508 */
[----:B0-----:R-:W-:-:S05]  /*33ca0*/  VIADD R8, R7, 0x7 ;  /* 0x0000000707087836 */ /* 0x001fca0000000000 */
[----:B------:R-:W-:Y:S01]  /*33cb0*/  ISETP.GE.AND P4, PT, R8, UR4, PT ;  /* 0x0000000408007c0c */ /* 0x000fe2000bf86270 */
[----:B------:R-:W0:Y:S03]  /*33cc0*/  LDCU UR4, c[0x0][0x398] ;  /* 0x00007300ff0477ac */ /* 0x000e260008000800 */
[----:B-1----:R-:W-:Y:S01]  /*33cd0*/  ISETP.LT.AND P5, PT, R61, UR6, !P4 ;  /* 0x000000063d007c0c */ /* 0x002fe2000e7a1270 */
[----:B------:R-:W1:Y:S01]  /*33ce0*/  LDCU UR6, c[0x0][0x398] ;  /* 0x00007300ff0677ac */ /* 0x000e620008000800 */
[----:B------:R-:W-:-:S04]  /*33cf0*/  VIADD R10, R10, UR20 ;  /* 0x000000140a0a7c36 */ /* 0x000fc80008000000 */
[----:B------:R-:W-:-:S07]  /*33d00*/  IMAD.WIDE R8, R10, 0x2, R50 ;  /* 0x000000020a087825 */ /* 0x000fce00078e0232 */
[----:B------:R4:W-:Y:S01]  /*33d10*/  @P5 STG.E.U16 desc[UR8][R8.64], R15 ;  /* 0x0000000f08005986 */ /* 0x0009e2000c101508 */
[----:B0-----:R-:W-:Y:S01]  /*33d20*/  ISETP.LT.AND P5, PT, R60, UR4, !P4 ;  /* 0x000000043c007c0c */ /* 0x001fe2000e7a1270 */
[----:B------:R-:W0:Y:S01]  /*33d30*/  LDCU UR4, c[0x0][0x39c] ;  /* 0x00007380ff0477ac */ /* 0x000e220008000800 */
[----:B-1----:R-:W-:Y:S01]  /*33d40*/  ISETP.LT.AND P6, PT, R59, UR6, !P4 ;  /* 0x000000063b007c0c */ /* 0x002fe2000e7c1270 */
[----:B------:R-:W1:Y:S01]  /*33d50*/  LDCU UR6, c[0x0][0x398] ;  /* 0x00007300ff0677ac */ /* 0x000e620008000800 */
[----:B----4-:R-:W-:Y:S01]  /*33d60*/  ISETP.LT.AND P4, PT, R58, UR10, !P4 ;  /* 0x0000000a3a007c0c */ /* 0x010fe2000e781270 */
[----:B------:R-:W4:Y:S01]  /*33d70*/  LDCU UR10, c[0x0][0x398] ;  /* 0x00007300ff0a77ac */ /* 0x000f220008000800 */
[----:B------:R-:W-:Y:S01]  /*33d80*/  PRMT R15, R15, 0x7632, R15 ;  /* 0x000076320f0f7816 */ /* 0x000fe2000000000f */
[----:B------:R-:W-:-:S06]  /*33d90*/  IMAD.WIDE R8, R10, 0x2, R52 ;  /* 0x000000020a087825 */ /* 0x000fcc00078e0234 */
[----:B------:R0:W-:Y:S02]  /*33da0*/  @P5 STG.E.U16 desc[UR8][R8.64], R15 ;  /* 0x0000000f08005986 */ /* 0x0001e4000c101508 */
[----:B0-----:R-:W-:-:S05]  /*33db0*/  IMAD.WIDE R8, R10, 0x2, R2 ;  /* 0x000000020a087825 */ /* 0x001fca00078e0202 */
[----:B------:R0:W-:Y:S02]  /*33dc0*/  @P6 STG.E.U16 desc[UR8][R8.64], R11 ;  /* 0x0000000b08006986 */ /* 0x0001e4000c101508 */
[----:B0-----:R-:W-:Y:S01]  /*33dd0*/  PRMT R11, R11, 0x7632, R11 ;  /* 0x000076320b0b7816 */ /* 0x001fe2000000000b */
[----:B------:R-:W-:-:S05]  /*33de0*/  IMAD.WIDE R8, R10, 0x2, R48 ;  /* 0x000000020a087825 */ /* 0x000fca00078e0230 */
[----:B------:R0:W-:Y:S02]  /*33df0*/  @P4 STG.E.U16 desc[UR8][R8.64], R11 ;  /* 0x0000000b08004986 */ /* 0x0001e4000c101508 */
[----:B0-----:R-:W-:-:S05]  /*33e00*/  VIADD R8, R7, 0x8 ;  /* 0x0000000807087836 */ /* 0x001fca0000000000 */
[----:B------:R-:W-:Y:S01]  /*33e10*/  ISETP.GE.AND P4, PT, R8, UR4, PT ;  /* 0x0000000408007c0c */ /* 0x000fe2000bf86270 */
[----:B------:R-:W0:Y:S03]  /*33e20*/  LDCU UR4, c[0x0][0x398] ;  /* 0x00007300ff0477ac */ /* 0x000e260008000800 */
[----:B-1----:R-:W-:Y:S01]  /*33e30*/  ISETP.LT.AND P5, PT, R61, UR6, !P4 ;  /* 0x000000063d007c0c */ /* 0x002fe2000e7a1270 */
[----:B------:R-:W-:Y:S01]  /*33e40*/  VIADD R10, R10, UR20 ;  /* 0x000000140a0a7c36 */ /* 0x000fe20008000000 */
[----:B------:R-:W1:Y:S03]  /*33e50*/  LDCU UR6, c[0x0][0x398] ;  /* 0x00007300ff0677ac */ /* 0x000e660008000800 */
[----:B------:R-:W-:Y:S01]  /*33e60*/  IMAD.WIDE R8, R10, 0x2, R50 ;  /* 0x000000020a087825 */ /* 0x000fe200078e0232 */
[----:B------:R-:W-:-:S07]  /*33e70*/  PRMT R11, R54, 0x7632, R11 ;  /* 0x00007632360b7816 */ /* 0x000fce000000000b */
[----:B------:R1:W-:Y:S01]  /*33e80*/  @P5 STG.E.U16 desc[UR8][R8.64], R54 ;  /* 0x0000003608005986 */ /* 0x0003e2000c101508 */
[----:B0-----:R-:W-:Y:S01]  /*33e90*/  ISETP.LT.AND P5, PT, R60, UR4, !P4 ;  /* 0x000000043c007c0c */ /* 0x001fe2000e7a1270 */
[----:B------:R-:W0:Y:S02]  /*33ea0*/  LDCU UR4, c[0x0][0x39c] ;  /* 0x00007380ff0477ac */ /* 0x000e240008000800 */
[----:B-1----:R-:W2:Y:S01]  /*33eb0*/  LDL.LU R54, [R1+0xe4] ;  /* 0x0000e40001367983 */ /* 0x002ea20000300800 */
[----:B------:R-:W-:-:S09]  /*33ec0*/  IMAD.WIDE R8, R10, 0x2, R52 ;  /* 0x000000020a087825 */ /* 0x000fd200078e0234 */
[----:B------:R1:W-:Y:S01]  /*33ed0*/  @P5 STG.E.U16 desc[UR8][R8.64], R11 ;  /* 0x0000000b08005986 */ /* 0x0003e2000c101508 */
[----:B------:R-:W-:Y:S01]  /*33ee0*/  ISETP.LT.AND P5, PT, R59, UR6, !P4 ;  /* 0x000000063b007c0c */ /* 0x000fe2000e7a1270 */
[----:B------:R-:W0:Y:S01]  /*33ef0*/  LDCU UR6, c[0x0][0x398] ;  /* 0x00007300ff0677ac */ /* 0x000e220008000800 */
[----:B----4-:R-:W-:Y:S01]  /*33f00*/  ISETP.LT.AND P4, PT, R58, UR10, !P4 ;  /* 0x0000000a3a007c0c */ /* 0x010fe2000e781270 */
[----:B------:R-:W4:Y:S01]  /*33f10*/  LDCU UR10, c[0x0][0x398] ;  /* 0x00007300ff0a77ac */ /* 0x000f220008000800 */
[----:B-1----:R-:W-:Y:S01]  /*33f20*/  IMAD.WIDE R8, R10, 0x2, R2 ;  /* 0x000000020a087825 */ /* 0x002fe200078e0202 */
[----:B------:R-:W-:-:S08]  /*33f30*/  PRMT R11, R55, 0x7632, R11 ;  /* 0x00007632370b7816 */ /* 0x000fd0000000000b */
[----:B------:R1:W-:Y:S04]  /*33f40*/  @P5 STG.E.U16 desc[UR8][R8.64], R55 ;  /* 0x0000003708005986 */ /* 0x0003e8000c101508 */
[----:B-1----:R-:W2:Y:S01]  /*33f50*/  LDL.LU R55, [R1+0xf4] ;  /* 0x0000f40001377983 */ /* 0x002ea20000300800 */
[----:B------:R-:W-:-:S05]  /*33f60*/  IMAD.WIDE R8, R10, 0x2, R48 ;  /* 0x000000020a087825 */ /* 0x000fca00078e0230 */
        /* <DEDUP_REMOVED lines=11> */
[----:B0-----:R-:W-:Y:S02]  /*34020*/  ISETP.LT.AND P5, PT, R60, UR4, !P4 ;  /* 0x000000043c007c0c */ /* 0x001fe4000e7a1270 */
[----:B-1----:R-:W-:Y:S01]  /*34030*/  ISETP.LT.AND P6, PT, R59, UR6, !P4 ;  /* 0x000000063b007c0c */ /* 0x002fe2000e7c1270 */
[----:B------:R-:W-:Y:S01]  /*34040*/  IMAD.WIDE R8, R10, 0x2, R52 ;  /* 0x000000020a087825 */ /* 0x000fe200078e0234 */
[----:B----4-:R-:W-:Y:S01]  /*34050*/  ISETP.LT.AND P4, PT, R58, UR10, !P4 ;  /* 0x0000000a3a007c0c */ /* 0x010fe2000e781270 */
[----:B------:R-:W0:Y:S01]  /*34060*/  LDCU UR4, c[0x0][0x39c] ;  /* 0x00007380ff0477ac */ /* 0x000e220008000800 */
[----:B------:R-:W1:Y:S07]  /*34070*/  LDCU UR6, c[0x0][0x398] ;  /* 0x00007300ff0677ac */ /* 0x000e6e0008000800 */
[----:B------:R4:W-:Y:S01]  /*34080*/  @P5 STG.E.U16 desc[UR8][R8.64], R11 ;  /* 0x0000000b08005986 */ /* 0x0009e2000c101508 */
[----:B------:R-:W0:Y:S01]  /*34090*/  LDCU UR10, c[0x0][0x398] ;  /* 0x00007300ff0a77ac */ /* 0x000e220008000800 */
[----:B----4-:R-:W-:-:S05]  /*340a0*/  IMAD.WIDE R8, R10, 0x2, R2 ;  /* 0x000000020a087825 */ /* 0x010fca00078e0202 */
[----:B--2---:R2:W-:Y:S01]  /*340b0*/  @P6 STG.E.U16 desc[UR8][R8.64], R57 ;  /* 0x0000003908006986 */ /* 0x0045e2000c101508 */
[----:B------:R-:W-:Y:S01]  /*340c0*/  PRMT R11, R57, 0x7632, R11 ;  /* 0x00007632390b7816 */ /* 0x000fe2000000000b */
[----:B--2---:R-:W-:Y:S02]  /*340d0*/  IMAD.WIDE R8, R10, 0x2, R48 ;  /* 0x000000020a087825 */ /* 0x004fe400078e0230 */
[----:B------:R-:W2:Y:S04]  /*340e0*/  LDL.LU R57, [R1+0xd4] ;  /* 0x0000d40001397983 */ /* 0x000ea80000300800 */
[----:B------:R4:W-:Y:S02]  /*340f0*/  @P4 STG.E.U16 desc[UR8][R8.64], R11 ;  /* 0x0000000b08004986 */ /* 0x0009e4000c101508 */
[----:B----4-:R-:W-:-:S05]  /*34100*/  VIADD R8, R7, 0xa ;  /* 0x0000000a07087836 */ /* 0x010fca0000000000 */
[----:B0-----:R-:W-:Y:S01]  /*34110*/  ISETP.GE.AND P4, PT, R8, UR4, PT ;  /* 0x0000000408007c0c */ /* 0x001fe2000bf86270 */
[----:B------:R-:W0:Y:S03]  /*34120*/  LDCU UR4, c[0x0][0x398] ;  /* 0x00007300ff0477ac */ /* 0x000e260008000800 */
[----:B-1----:R-:W-:Y:S01]  /*34130*/  ISETP.LT.AND P5, PT, R61, UR6, !P4 ;  /* 0x000000063d007c0c */ /* 0x002fe2000e7a1270 */
[----:B------:R-:W-:Y:S01]  /*34140*/  VIADD R10, R10, UR20 ;  /* 0x000000140a0a7c36 */ /* 0x000fe20008000000 */
[----:B------:R-:W1:Y:S03]  /*34150*/  LDCU UR6, c[0x0][0x398] ;  /* 0x00007300ff0677ac */ /* 0x000e660008000800 */
[----:B------:R-:W-:-:S08]  /*34160*/  IMAD.WIDE R8, R10, 0x2, R50 ;  /* 0x000000020a087825 */ /* 0x000fd000078e0232 */
[----:B------:R4:W-:Y:S01]  /*34170*/  @P5 STG.E.U16 desc[UR8][R8.64], R54 ;  /* 0x0000003608005986 */ /* 0x0009e2000c101508 */
[----:B0-----:R-:W-:Y:S01]  /*34180*/  ISETP.LT.AND P5, PT, R60, UR4, !P4 ;  /* 0x000000043c007c0c */ /* 0x001fe2000e7a1270 */
[----:B------:R-:W0:Y:S01]  /*34190*/  LDCU UR4, c[0x0][0x39c] ;  /* 0x00007380ff0477ac */ /* 0x000e220008000800 */
[----:B------:R-:W-:Y:S01]  /*341a0*/  PRMT R11, R54, 0x7632, R11 ;  /* 0x00007632360b7816 */ /* 0x000fe2000000000b */
[----:B----4-:R-:W-:-:S10]  /*341b0*/  IMAD.WIDE R8, R10, 0x2, R52 ;  /* 0x000000020a087825 */ /* 0x010fd400078e0234 */
[----:B------:R4:W-:Y:S01]  /*341c0*/  @P5 STG.E.U16 desc[UR8][R8.64], R11 ;  /* 0x0000000b08005986 */ /* 0x0009e2000c101508 */
[----:B-1----:R-:W-:Y:S01]  /*341d0*/  ISETP.LT.AND P5, PT, R59, UR6, !P4 ;  /* 0x000000063b007c0c */ /* 0x002fe2000e7a1270 */
[----:B------:R-:W1:Y:S01]  /*341e0*/  LDCU UR6, c[0x0][0x398] ;  /* 0x00007300ff0677ac */ /* 0x000e620008000800 */
[----:B------:R-:W-:Y:S01]  /*341f0*/  ISETP.LT.AND P4, PT, R58, UR10, !P4 ;  /* 0x0000000a3a007c0c */ /* 0x000fe2000e781270 */
[----:B------:R-:W0:Y:S01]  /*34200*/  LDCU UR10, c[0x0][0x398] ;  /* 0x00007300ff0a77ac */ /* 0x000e220008000800 */
[----:B----4-:R-:W-:-:S09]  /*34210*/  IMAD.WIDE R8, R10, 0x2, R2 ;  /* 0x000000020a087825 */ /* 0x010fd200078e0202 */
[----:B------:R4:W-:Y:S01]  /*34220*/  @P5 STG.E.U16 desc[UR8][R8.64], R55 ;  /* 0x0000003708005986 */ /* 0x0009e2000c101508 */
[----:B------:R-:W-:Y:S01]  /*34230*/  PRMT R11, R55, 0x7632, R11 ;  /* 0x00007632370b7816 */ /* 0x000fe2000000000b */
[----:B----4-:R-:W-:Y:S02]  /*34240*/  IMAD.WIDE R8, R10, 0x2, R48 ;  /* 0x000000020a087825 */ /* 0x010fe400078e0230 */
[----:B------:R-:W4:Y:S04]  /*34250*/  LDL.LU R55, [R1+0xe8] ;  /* 0x0000e80001377983 */ /* 0x000f280000300800 */
[----:B------:R0:W-:Y:S02]  /*34260*/  @P4 STG.E.U16 desc[UR8][R8.64], R11 ;  /* 0x0000000b08004986 */ /* 0x0001e4000c101508 */
[----:B0-----:R-:W-:-:S05]  /*34270*/  VIADD R8, R7, 0xb ;  /* 0x0000000b07087836 */ /* 0x001fca0000000000 */
[----:B------:R-:W-:Y:S01]  /*34280*/  ISETP.GE.AND P4, PT, R8, UR4, PT ;  /* 0x0000000408007c0c */ /* 0x000fe2000bf86270 */
[----:B------:R-:W-:Y:S01]  /*34290*/  VIADD R10, R10, UR20 ;  /* 0x000000140a0a7c36 */ /* 0x000fe20008000000 */
[----:B------:R-:W0:Y:S02]  /*342a0*/  LDCU UR4, c[0x0][0x398] ;  /* 0x00007300ff0477ac */ /* 0x000e240008000800 */
[----:B-1----:R-:W-:Y:S01]  /*342b0*/  ISETP.LT.AND P5, PT, R61, UR6, !P4 ;  /* 0x000000063d007c0c */ /* 0x002fe2000e7a1270 */
        /* <DEDUP_REMOVED lines=8> */
[----:B------:R-:W-:Y:S01]  /*34340*/  ISETP.LT.AND P4, PT, R58, UR10, !P4 ;  /* 0x0000000a3a007c0c */ /* 0x000fe2000e781270 */
[----:B------:R-:W0:Y:S01]  /*34350*/  LDCU UR4, c[0x0][0x39c] ;  /* 0x00007380ff0477ac */ /* 0x000e220008000800 */
[----:B------:R-:W1:Y:S07]  /*34360*/  LDCU UR6, c[0x0][0x398] ;  /* 0x00007300ff0677ac */ /* 0x000e6e0008000800 */
[----:B------:R0:W-:Y:S01]  /*34370*/  @P5 STG.E.U16 desc[UR8][R8.64], R11 ;  /* 0x0000000b08005986 */ /* 0x0001e2000c101508 */
[C---:B------:R-:W-:Y:S01]  /*34380*/  VIADD R12, R10.reuse, UR20 ;  /* 0x000000140a0c7c36 */ /* 0x040fe20008000000 */
[----:B------:R-:W1:Y:S01]  /*34390*/  LDCU UR10, c[0x0][0x398] ;  /* 0x00007300ff0a77ac */ /* 0x000e620008000800 */
[----:B0-----:R-:W-:-:S05]  /*343a0*/  IMAD.WIDE R8, R10, 0x2, R2 ;  /* 0x000000020a087825 */ /* 0x001fca00078e0202 */
        /* <DEDUP_REMOVED lines=10> */
[----:B------:R-:W-:Y:S01]  /*34450*/  IMAD.WIDE R8, R12, 0x2, R50 ;  /* 0x000000020c087825 */ /* 0x000fe200078e0232 */
[----:B-1----:R-:W-:Y:S01]  /*34460*/  ISETP.LT.AND P6, PT, R59, UR6, !P4 ;  /* 0x000000063b007c0c */ /* 0x002fe2000e7c1270 */
[----:B------:R-:W1:Y:S09]  /*34470*/  LDCU UR6, c[0x0][0x398] ;  /* 0x00007300ff0677ac */ /* 0x000e720008000800 */
[----:B----4-:R4:W-:Y:S01]  /*34480*/  @P5 STG.E.U16 desc[UR8][R8.64], R55 ;  /* 0x0000003708005986 */ /* 0x0109e2000c101508 */
[----:B0-----:R-:W-:Y:S01]  /*34490*/  ISETP.LT.AND P5, PT, R60, UR4, !P4 ;  /* 0x000000043c007c0c */ /* 0x001fe2000e7a1270 */
[----:B------:R-:W0:Y:S01]  /*344a0*/  LDCU UR4, c[0x0][0x39c] ;  /* 0x00007380ff0477ac */ /* 0x000e220008000800 */
[----:B------:R-:W-:-:S02]  /*344b0*/  PRMT R10, R55, 0x7632, R10 ;  /* 0x00007632370a7816 */ /* 0x000fc4000000000a */
[----:B----4-:R-:W4:Y:S01]  /*344c0*/  LDL.LU R55, [R1+0xd8] ;  /* 0x0000d80001377983 */ /* 0x010f220000300800 */
[----:B------:R-:W-:-:S08]  /*344d0*/  IMAD.WIDE R8, R12, 0x2, R52 ;  /* 0x000000020c087825 */ /* 0x000fd000078e0234 */
[----:B------:R0:W-:Y:S02]  /*344e0*/  @P5 STG.E.U16 desc[UR8][R8.64], R10 ;  /* 0x0000000a08005986 */ /* 0x0001e4000c101508 */
[----:B0-----:R-:W-:-:S05]  /*344f0*/  IMAD.WIDE R8, R12, 0x2, R2 ;  /* 0x000000020c087825 */ /* 0x001fca00078e0202 */
[----:B---3--:R0:W-:Y:S02]  /*34500*/  @P6 STG.E.U16 desc[UR8][R8.64], R56 ;  /* 0x0000003808006986 */ /* 0x0081e4000c101508 */
[----:B0-----:R-:W-:Y:S02]  /*34510*/  PRMT R9, R56, 0x7632, R9 ;  /* 0x0000763238097816 */ /* 0x001fe40000000009 */
[----:B------:R-:W3:Y:S01]  /*34520*/  LDL.LU R56, [R1+0xec] ;  /* 0x0000ec0001387983 */ /* 0x000ee20000300800 */
[----:B------:R-:W-:Y:S01]  /*34530*/  VIADD R10, R7, 0xd ;  /* 0x0000000d070a7836 */ /* 0x000fe20000000000 */
[----:B------:R-:W-:Y:S01]  /*34540*/  ISETP.LT.AND P4, PT, R58, UR10, !P4 ;  /* 0x0000000a3a007c0c */ /* 0x000fe2000e781270 */
[----:B------:R-:W0:Y:S03]  /*34550*/  LDCU UR10, c[0x0][0x398] ;  /* 0x00007300ff0a77ac */ /* 0x000e260008000800 */
[----:B------:R-:W-:Y:S01]  /*34560*/  ISETP.GE.AND P5, PT, R10, UR4, PT ;  /* 0x000000040a007c0c */ /* 0x000fe2000bfa6270 */
[C---:B------:R-:W-:Y:S01]  /*34570*/  IMAD.WIDE R10, R12.reuse, 0x2, R48 ;  /* 0x000000020c0a7825 */ /* 0x040fe200078e0230 */
[----:B------:R-:W0:Y:S02]  /*34580*/  LDCU UR4, c[0x0][0x39c] ;  /* 0x00007380ff0477ac */ /* 0x000e240008000800 */
[----:B------:R-:W-:Y:S01]  /*34590*/  ISETP.LT.AND P6, PT, R61, UR12, !P5 ;  /* 0x0000000c3d007c0c */ /* 0x000fe2000efc1270 */
[----:B------:R-:W-:Y:S01]  /*345a0*/  VIADD R8, R12, UR20 ;  /* 0x000000140c087c36 */ /* 0x000fe20008000000 */
[----:B------:R-:W0:Y:S03]  /*345b0*/  LDCU UR12, c[0x0][0x398] ;  /* 0x00007300ff0c77ac */ /* 0x000e260008000800 */
[----:B------:R0:W-:Y:S01]  /*345c0*/  @P4 STG.E.U16 desc[UR8][R10.64], R9 ;  /* 0x000000090a004986 */ /* 0x0001e2000c101508 */
[----:B-1----:R-:W-:Y:S01]  /*345d0*/  ISETP.LT.AND P4, PT, R60, UR6, !P5 ;  /* 0x000000063c007c0c */ /* 0x002fe2000ef81270 */
[----:B------:R-:W1:Y:S01]  /*345e0*/  LDCU UR6, c[0x0][0x398] ;  /* 0x00007300ff0677ac */ /* 0x000e620008000800 */
[----:B0-----:R-:W-:-:S05]  /*345f0*/  IMAD.WIDE R10, R8, 0x2, R50 ;  /* 0x00000002080a7825 */ /* 0x001fca00078e0232 */
[----:B--2---:R0:W-:Y:S01]  /*34600*/  @P6 STG.E.U16 desc[UR8][R10.64], R57 ;  /* 0x000000390a006986 */ /* 0x0041e2000c101508 */
[----:B------:R-:W-:Y:S02]  /*34610*/  PRMT R9, R57, 0x7632, R9 ;  /* 0x0000763239097816 */ /* 0x000fe40000000009 */
[----:B------:R-:W-:Y:S01]  /*34620*/  ISETP.LT.AND P6, PT, R59, UR10, !P5 ;  /* 0x0000000a3b007c0c */ /* 0x000fe2000efc1270 */
[----:B------:R-:W2:Y:S01]  /*34630*/  LDCU UR10, c[0x0][0x398] ;  /* 0x00007300ff0a77ac */ /* 0x000ea20008000800 */
[----:B0-----:R-:W2:Y:S01]  /*34640*/  LDL.LU R57, [R1+0xfc] ;  /* 0x0000fc0001397983 */ /* 0x001ea20000300800 */
[----:B------:R-:W-:Y:S01]  /*34650*/  IMAD.WIDE R10, R8, 0x2, R52 ;  /* 0x00000002080a7825 */ /* 0x000fe200078e0234 */
[----:B------:R-:W-:Y:S01]  /*34660*/  ISETP.LT.AND P5, PT, R58, UR12, !P5 ;  /* 0x0000000c3a007c0c */ /* 0x000fe2000efa1270 */
[----:B------:R-:W0:Y:S03]  /*34670*/  LDCU UR12, c[0x0][0x398] ;  /* 0x00007300ff0c77ac */ /* 0x000e260008000800 */
[----:B------:R1:W-:Y:S02]  /*34680*/  @P4 STG.E.U16 desc[UR8][R10.64], R9 ;  /* 0x000000090a004986 */ /* 0x0003e4000c101508 */
[----:B-1----:R-:W-:-:S02]  /*34690*/  VIADD R9, R7, 0xe ;  /* 0x0000000e07097836 */ /* 0x002fc40000000000 */
[----:B------:R-:W-:-:S03]  /*346a0*/  IMAD.WIDE R10, R8, 0x2, R2 ;  /* 0x00000002080a7825 */ /* 0x000fc600078e0202 */
[----:B------:R-:W-:Y:S01]  /*346b0*/  ISETP.GE.AND P4, PT, R9, UR4, PT ;  /* 0x0000000409007c0c */ /* 0x000fe2000bf86270 */
[----:B------:R-:W1:Y:S01]  /*346c0*/  LDCU UR4, c[0x0][0x3b8] ;  /* 0x00007700ff0477ac */ /* 0x000e620008000800 */
[----:B----4-:R4:W-:Y:S01]  /*346d0*/  @P6 STG.E.U16 desc[UR8][R10.64], R55 ;  /* 0x000000370a006986 */ /* 0x0109e2000c101508 */
[----:B------:R-:W-:Y:S02]  /*346e0*/  PRMT R9, R55, 0x7632, R9 ;  /* 0x0000763237097816 */ /* 0x000fe40000000009 */
[----:B------:R-:W-:Y:S01]  /*346f0*/  ISETP.LT.AND P6, PT, R61, UR6, !P4 ;  /* 0x000000063d007c0c */ /* 0x000fe2000e7c1270 */
[----:B------:R-:W0:Y:S01]  /*34700*/  LDCU UR6, c[0x0][0x39c] ;  /* 0x00007380ff0677ac */ /* 0x000e220008000800 */
[----:B----4-:R-:W4:Y:S01]  /*34710*/  LDL.LU R55, [R1+0x10c] ;  /* 0x00010c0001377983 */ /* 0x010f220000300800 */
[----:B------:R-:W-:-:S04]  /*34720*/  IMAD.WIDE R10, R8, 0x2, R48 ;  /* 0x00000002080a7825 */ /* 0x000fc800078e0230 */
[----:B------:R-:W-:Y:S01]  /*34730*/  VIADD R8, R8, UR20 ;  /* 0x0000001408087c36 */ /* 0x000fe20008000000 */
[----:B------:R0:W-:Y:S01]  /*34740*/  @P5 STG.E.U16 desc[UR8][R10.64], R9 ;  /* 0x000000090a005986 */ /* 0x0001e2000c101508 */
[----:B------:R-:W1:Y:S02]  /*34750*/  LDCU UR20, c[0x0][0x398] ;  /* 0x00007300ff1477ac */ /* 0x000e640008000800 */
[----:B0-----:R-:W-:Y:S01]  /*34760*/  IMAD.WIDE R10, R8, 0x2, R50 ;  /* 0x00000002080a7825 */ /* 0x001fe200078e0232 */
[----:B---3--:R-:W-:-:S04]  /*34770*/  PRMT R9, R56, 0x7632, R9 ;  /* 0x0000763238097816 */ /* 0x008fc80000000009 */
[----:B------:R0:W-:Y:S04]  /*34780*/  @P6 STG.E.U16 desc[UR8][R10.64], R56 ;  /* 0x000000380a006986 */ /* 0x0001e8000c101508 */
[----:B0-----:R-:W3:Y:S01]  /*34790*/  LDL.LU R56, [R1+0xdc] ;  /* 0x0000dc0001387983 */ /* 0x001ee20000300800 */
[----:B--2---:R-:W-:Y:S01]  /*347a0*/  ISETP.LT.AND P5, PT, R60, UR10, !P4 ;  /* 0x0000000a3c007c0c */ /* 0x004fe2000e7a1270 */
[----:B------:R-:W0:Y:S01]  /*347b0*/  LDCU UR10, c[0x0][0x398] ;  /* 0x00007300ff0a77ac */ /* 0x000e220008000800 */
[----:B------:R-:W-:Y:S01]  /*347c0*/  IMAD.WIDE R10, R8, 0x2, R52 ;  /* 0x00000002080a7825 */ /* 0x000fe200078e0234 */
[----:B------:R-:W-:Y:S01]  /*347d0*/  ISETP.LT.AND P6, PT, R59, UR12, !P4 ;  /* 0x0000000c3b007c0c */ /* 0x000fe2000e7c1270 */
[----:B------:R-:W2:Y:S01]  /*347e0*/  LDCU UR12, c[0x0][0x398] ;  /* 0x00007300ff0c77ac */ /* 0x000ea20008000800 */
[----:B------:R-:W-:Y:S01]  /*347f0*/  ISETP.LT.AND P4, PT, R58, UR14, !P4 ;  /* 0x0000000e3a007c0c */ /* 0x000fe2000e781270 */
[----:B------:R-:W0:Y:S07]  /*34800*/  LDCU UR14, c[0x0][0x398] ;  /* 0x00007300ff0e77ac */ /* 0x000e2e0008000800 */
[----:B------:R0:W-:Y:S02]  /*34810*/  @P5 STG.E.U16 desc[UR8][R10.64], R9 ;  /* 0x000000090a005986 */ /* 0x0001e4000c101508 */
[----:B0-----:R-:W-:-:S02]  /*34820*/  VIADD R9, R7, 0xf ;  /* 0x0000000f07097836 */ /* 0x001fc40000000000 */
[----:B------:R-:W-:-:S03]  /*34830*/  IMAD.WIDE R10, R8, 0x2, R2 ;  /* 0x00000002080a7825 */ /* 0x000fc600078e0202 */
[----:B------:R-:W-:Y:S01]  /*34840*/  ISETP.GE.AND P5, PT, R9, UR6, PT ;  /* 0x0000000609007c0c */ /* 0x000fe2000bfa6270 */
[C---:B-1----:R-:W-:Y:S01]  /*34850*/  VIADD R12, R8.reuse, UR4 ;  /* 0x00000004080c7c36 */ /* 0x042fe20008000000 */
[----:B------:R-:W-:Y:S01]  /*34860*/  PRMT R9, R57, 0x7632, R9 ;  /* 0x0000763239097816 */ /* 0x000fe20000000009 */
[----:B------:R0:W-:Y:S01]  /*34870*/  @P6 STG.E.U16 desc[UR8][R10.64], R57 ;  /* 0x000000390a006986 */ /* 0x0001e2000c101508 */
[----:B------:R-:W-:Y:S01]  /*34880*/  ISETP.LT.AND P6, PT, R61, UR10, !P5 ;  /* 0x0000000a3d007c0c */ /* 0x000fe2000efc1270 */
[----:B------:R-:W1:Y:S01]  /*34890*/  LDCU UR6, c[0x0][0x39c] ;  /* 0x00007380ff0677ac */ /* 0x000e620008000800 */
[----:B------:R-:W1:Y:S01]  /*348a0*/  LDCU UR10, c[0x0][0x398] ;  /* 0x00007300ff0a77ac */ /* 0x000e620008000800 */
[----:B------:R-:W1:Y:S01]  /*348b0*/  LDCU UR4, c[0x0][0x3b8] ;  /* 0x00007700ff0477ac */ /* 0x000e620008000800 */
[----:B0-----:R-:W3:Y:S01]  /*348c0*/  LDL.LU R57, [R1+0x120] ;  /* 0x0001200001397983 */ /* 0x001ee20000300800 */
[----:B------:R-:W-:-:S05]  /*348d0*/  IMAD.WIDE R10, R8, 0x2, R48 ;  /* 0x00000002080a7825 */ /* 0x000fca00078e0230 */
[----:B------:R0:W-:Y:S01]  /*348e0*/  @P4 STG.E.U16 desc[UR8][R10.64], R9 ;  /* 0x000000090a004986 */ /* 0x0001e2000c101508 */
[----:B--2---:R-:W-:Y:S01]  /*348f0*/  ISETP.LT.AND P4, PT, R60, UR12, !P5 ;  /* 0x0000000c3c007c0c */ /* 0x004fe2000ef81270 */
[----:B------:R-:W2:Y:S01]  /*34900*/  LDCU UR12, c[0x0][0x398] ;  /* 0x00007300ff0c77ac */ /* 0x000ea20008000800 */
[----:B0-----:R-:W-:-:S05]  /*34910*/  IMAD.WIDE R8, R12, 0x2, R50 ;  /* 0x000000020c087825 */ /* 0x001fca00078e0232 */
[----:B----4-:R0:W-:Y:S01]  /*34920*/  @P6 STG.E.U16 desc[UR8][R8.64], R55 ;  /* 0x0000003708006986 */ /* 0x0101e2000c101508 */
[----:B------:R-:W-:Y:S02]  /*34930*/  PRMT R11, R55, 0x7632, R11 ;  /* 0x00007632370b7816 */ /* 0x000fe4000000000b */
[----:B------:R-:W-:Y:S02]  /*34940*/  ISETP.LT.AND P6, PT, R59, UR14, !P5 ;  /* 0x0000000e3b007c0c */ /* 0x000fe4000efc1270 */
[----:B---3--:R-:W-:Y:S01]  /*34950*/  PRMT R14, R56, 0x7632, R14 ;  /* 0x00007632380e7816 */ /* 0x008fe2000000000e */
[----:B0-----:R-:W3:Y:S01]  /*34960*/  LDL.LU R55, [R1+0x110] ;  /* 0x0001100001377983 */ /* 0x001ee20000300800 */
[C---:B------:R-:W-:Y:S01]  /*34970*/  IMAD.WIDE R8, R12.reuse, 0x2, R52 ;  /* 0x000000020c087825 */ /* 0x040fe200078e0234 */
[----:B------:R-:W0:Y:S04]  /*34980*/  LDCU UR14, c[0x0][0x398] ;  /* 0x00007300ff0e77ac */ /* 0x000e280008000800 */
[----:B------:R4:W-:Y:S02]  /*34990*/  @P4 STG.E.U16 desc[UR8][R8.64], R11 ;  /* 0x0000000b08004986 */ /* 0x0009e4000c101508 */
[----:B----4-:R-:W-:-:S05]  /*349a0*/  IMAD.WIDE R8, R12, 0x2, R2 ;  /* 0x000000020c087825 */ /* 0x010fca00078e0202 */
[----:B------:R4:W-:Y:S04]  /*349b0*/  @P6 STG.E.U16 desc[UR8][R8.64], R56 ;  /* 0x0000003808006986 */ /* 0x0009e8000c101508 */
[----:B----4-:R-:W4:Y:S01]  /*349c0*/  LDL.LU R56, [R1+0x1a0] ;  /* 0x0001a00001387983 */ /* 0x010f220000300800 */
[----:B------:R-:W-:Y:S01]  /*349d0*/  VIADD R10, R7, 0x10 ;  /* 0x00000010070a7836 */ /* 0x000fe20000000000 */
[----:B-1----:R-:W-:Y:S01]  /*349e0*/  ISETP.LT.AND P5, PT, R58, UR10, !P5 ;  /* 0x0000000a3a007c0c */ /* 0x002fe2000efa1270 */
[----:B------:R-:W-:Y:S01]  /*349f0*/  VIADD R13, R12, UR4 ;  /* 0x000000040c0d7c36 */ /* 0x000fe20008000000 */
[----:B------:R-:W1:Y:S02]  /*34a00*/  LDCU UR10, c[0x0][0x398] ;  /* 0x00007300ff0a77ac */ /* 0x000e640008000800 */
[----:B------:R-:W-:Y:S01]  /*34a10*/  ISETP.GE.AND P4, PT, R10, UR6, PT ;  /* 0x000000060a007c0c */ /* 0x000fe2000bf86270 */
[----:B------:R-:W-:Y:S01]  /*34a20*/  IMAD.WIDE R8, R12, 0x2, R48 ;  /* 0x000000020c087825 */ /* 0x000fe200078e0230 */
[----:B------:R-:W1:Y:S02]  /*34a30*/  LDCU UR6, c[0x0][0x39c] ;  /* 0x00007380ff0677ac */ /* 0x000e640008000800 */
[----:B--2---:R-:W-:Y:S01]  /*34a40*/  ISETP.LT.AND P6, PT, R61, UR12, !P4 ;  /* 0x0000000c3d007c0c */ /* 0x004fe2000e7c1270 */
[----:B------:R-:W-:Y:S01]  /*34a50*/  IMAD.WIDE R10, R13, 0x2, R50 ;  /* 0x000000020d0a7825 */ /* 0x000fe200078e0232 */
[----:B------:R-:W2:Y:S03]  /*34a60*/  LDCU UR12, c[0x0][0x398] ;  /* 0x00007300ff0c77ac */ /* 0x000ea60008000800 */
[----:B------:R1:W-:Y:S01]  /*34a70*/  @P5 STG.E.U16 desc[UR8][R8.64], R14 ;  /* 0x0000000e08005986 */ /* 0x0003e2000c101508 */
[----:B0-----:R-:W-:Y:S01]  /*34a80*/  ISETP.LT.AND P5, PT, R60, UR14, !P4 ;  /* 0x0000000e3c007c0c */ /* 0x001fe2000e7a1270 */
[----:B------:R-:W0:Y:S01]  /*34a90*/  LDCU UR4, c[0x0][0x3b8] ;  /* 0x00007700ff0477ac */ /* 0x000e220008000800 */
[----:B------:R-:W-:Y:S01]  /*34aa0*/  VIADD R12, R7, 0x11 ;  /* 0x00000011070c7836 */ /* 0x000fe20000000000 */
[----:B------:R-:W0:Y:S04]  /*34ab0*/  LDCU UR14, c[0x0][0x398] ;  /* 0x00007300ff0e77ac */ /* 0x000e280008000800 */
[----:B------:R0:W-:Y:S01]  /*34ac0*/  @P6 STG.E.U16 desc[UR8][R10.64], R57 ;  /* 0x000000390a006986 */ /* 0x0001e2000c101508 */
[----:B------:R-:W-:Y:S01]  /*34ad0*/  ISETP.LT.AND P6, PT, R59, UR16, !P4 ;  /* 0x000000103b007c0c */ /* 0x000fe2000e7c1270 */
[----:B------:R-:W2:Y:S01]  /*34ae0*/  LDCU UR16, c[0x0][0x398] ;  /* 0x00007300ff1077ac */ /* 0x000ea20008000800 */
[----:B-1----:R-:W-:Y:S01]  /*34af0*/  PRMT R14, R57, 0x7632, R14 ;  /* 0x00007632390e7816 */ /* 0x002fe2000000000e */
[C---:B------:R-:W-:Y:S01]  /*34b00*/  IMAD.WIDE R8, R13.reuse, 0x2, R52 ;  /* 0x000000020d087825 */ /* 0x040fe200078e0234 */
[----:B0-----:R-:W4:Y:S03]  /*34b10*/  LDL.LU R57, [R1+0x1b0] ;  /* 0x0001b00001397983 */ /* 0x001f260000300800 */
[C---:B------:R-:W-:Y:S01]  /*34b20*/  IMAD.WIDE R10, R13.reuse, 0x2, R2 ;  /* 0x000000020d0a7825 */ /* 0x040fe200078e0202 */
[----:B------:R-:W-:Y:S01]  /*34b30*/  ISETP.LT.AND P4, PT, R58, UR10, !P4 ;  /* 0x0000000a3a007c0c */ /* 0x000fe2000e781270 */
[----:B------:R-:W0:Y:S01]  /*34b40*/  LDCU UR10, c[0x0][0x398] ;  /* 0x00007300ff0a77ac */ /* 0x000e220008000800 */
[----:B------:R1:W-:Y:S01]  /*34b50*/  @P5 STG.E.U16 desc[UR8][R8.64], R14 ;  /* 0x0000000e08005986 */ /* 0x0003e2000c101508 */
[----:B------:R-:W-:Y:S01]  /*34b60*/  ISETP.GE.AND P5, PT, R12, UR6, PT ;  /* 0x000000060c007c0c */ /* 0x000fe2000bfa6270 */
[----:B------:R-:W0:Y:S01]  /*34b70*/  LDCU UR6, c[0x0][0x39c] ;  /* 0x00007380ff0677ac */ /* 0x000e220008000800 */
[----:B-1----:R-:W-:Y:S01]  /*34b80*/  IMAD.WIDE R8, R13, 0x2, R48 ;  /* 0x000000020d087825 */ /* 0x002fe200078e0230 */
[----:B---3--:R1:W-:Y:S01]  /*34b90*/  @P6 STG.E.U16 desc[UR8][R10.64], R55 ;  /* 0x000000370a006986 */ /* 0x0083e2000c101508 */
[----:B--2---:R-:W-:Y:S01]  /*34ba0*/  ISETP.LT.AND P6, PT, R61, UR12, !P5 ;  /* 0x0000000c3d007c0c */ /* 0x004fe2000efc1270 */
[----:B------:R-:W2:Y:S01]  /*34bb0*/  LDCU UR12, c[0x0][0x398] ;  /* 0x00007300ff0c77ac */ /* 0x000ea20008000800 */
[----:B-1----:R-:W-:-:S02]  /*34bc0*/  PRMT R11, R55, 0x7632, R11 ;  /* 0x00007632370b7816 */ /* 0x002fc4000000000b */
[----:B------:R-:W3:Y:S01]  /*34bd0*/  LDL.LU R55, [R1+0x124] ;  /* 0x0001240001377983 */ /* 0x000ee20000300800 */
[----:B------:R-:W-:Y:S01]  /*34be0*/  VIADD R10, R13, UR4 ;  /* 0x000000040d0a7c36 */ /* 0x000fe20008000000 */
[----:B------:R-:W1:Y:S02]  /*34bf0*/  LDCU UR4, c[0x0][0x3b8] ;  /* 0x00007700ff0477ac */ /* 0x000e640008000800 */
[----:B------:R0:W-:Y:S02]  /*34c00*/  @P4 STG.E.U16 desc[UR8][R8.64], R11 ;  /* 0x0000000b08004986 */ /* 0x0001e4000c101508 */
[----:B0-----:R-:W-:-:S05]  /*34c10*/  IMAD.WIDE R8, R10, 0x2, R50 ;  /* 0x000000020a087825 */ /* 0x001fca00078e0232 */
[----:B----4-:R0:W-:Y:S01]  /*34c20*/  @P6 STG.E.U16 desc[UR8][R8.64], R56 ;  /* 0x0000003808006986 */ /* 0x0101e2000c101508 */
[----:B------:R-:W-:-:S03]  /*34c30*/  PRMT R12, R56, 0x7632, R12 ;  /* 0x00007632380c7816 */ /* 0x000fc6000000000c */
[----:B0-----:R-:W4:Y:S01]  /*34c40*/  LDL.LU R56, [R1+0x114] ;  /* 0x0001140001387983 */ /* 0x001f220000300800 */
[----:B------:R-:W-:Y:S01]  /*34c50*/  ISETP.LT.AND P4, PT, R60, UR14, !P5 ;  /* 0x0000000e3c007c0c */ /* 0x000fe2000ef81270 */
[----:B------:R-:W0:Y:S01]  /*34c60*/  LDCU UR14, c[0x0][0x398] ;  /* 0x00007300ff0e77ac */ /* 0x000e220008000800 */
[----:B------:R-:W-:Y:S01]  /*34c70*/  ISETP.LT.AND P6, PT, R59, UR10, !P5 ;  /* 0x0000000a3b007c0c */ /* 0x000fe2000efc1270 */
[----:B------:R-:W-:-:S04]  /*34c80*/  IMAD.WIDE R8, R10, 0x2, R52 ;  /* 0x000000020a087825 */ /* 0x000fc800078e0234 */
[----:B------:R-:W-:Y:S01]  /*34c90*/  VIADD R11, R7, 0x12 ;  /* 0x00000012070b7836 */ /* 0x000fe20000000000 */
[----:B------:R-:W0:Y:S01]  /*34ca0*/  LDCU UR10, c[0x0][0x398] ;  /* 0x00007300ff0a77ac */ /* 0x000e220008000800 */
[----:B--2---:R-:W-:Y:S01]  /*34cb0*/  ISETP.LT.AND P5, PT, R58, UR12, !P5 ;  /* 0x0000000c3a007c0c */ /* 0x004fe2000efa1270 */
[----:B------:R-:W2:Y:S03]  /*34cc0*/  LDCU UR12, c[0x0][0x398] ;  /* 0x00007300ff0c77ac */ /* 0x000ea60008000800 */
[----:B------:R0:W-:Y:S01]  /*34cd0*/  @P4 STG.E.U16 desc[UR8][R8.64], R12 ;  /* 0x0000000c08004986 */ /* 0x0001e2000c101508 */
[----:B------:R-:W-:Y:S01]  /*34ce0*/  ISETP.GE.AND P4, PT, R11, UR6, PT ;  /* 0x000000060b007c0c */ /* 0x000fe2000bf86270 */
[C---:B-1----:R-:W-:Y:S01]  /*34cf0*/  VIADD R13, R10.reuse, UR4 ;  /* 0x000000040a0d7c36 */ /* 0x042fe20008000000 */
[----:B------:R-:W1:Y:S01]  /*34d00*/  LDCU UR6, c[0x0][0x39c] ;  /* 0x00007380ff0677ac */ /* 0x000e620008000800 */
[----:B------:R-:W1:Y:S01]  /*34d10*/  LDCU UR4, c[0x0][0x3b8] ;  /* 0x00007700ff0477ac */ /* 0x000e620008000800 */
[----:B0-----:R-:W-:Y:S01]  /*34d20*/  IMAD.WIDE R8, R10, 0x2, R2 ;  /* 0x000000020a087825 */ /* 0x001fe200078e0202 */
[----:B------:R-:W-:-:S04]  /*34d30*/  PRMT R12, R57, 0x7632, R12 ;  /* 0x00007632390c7816 */ /* 0x000fc8000000000c */
[----:B------:R0:W-:Y:S01]  /*34d40*/  @P6 STG.E.U16 desc[UR8][R8.64], R57 ;  /* 0x0000003908006986 */ /* 0x0001e2000c101508 */
[----:B------:R-:W-:Y:S01]  /*34d50*/  ISETP.LT.AND P6, PT, R61, UR14, !P4 ;  /* 0x0000000e3d007c0c */ /* 0x000fe2000e7c1270 */
[----:B------:R-:W1:Y:S02]  /*34d60*/  LDCU UR14, c[0x0][0x398] ;  /* 0x00007300ff0e77ac */ /* 0x000e640008000800 */
[----:B0-----:R-:W4:Y:S01]  /*34d70*/  LDL.LU R57, [R1+0x1a4] ;  /* 0x0001a40001397983 */ /* 0x001f220000300800 */
[----:B------:R-:W-:-:S04]  /*34d80*/  IMAD.WIDE R8, R10, 0x2, R48 ;  /* 0x000000020a087825 */ /* 0x000fc800078e0230 */
[C---:B------:R-:W-:Y:S01]  /*34d90*/  IMAD.WIDE R10, R13.reuse, 0x2, R50 ;  /* 0x000000020d0a7825 */ /* 0x040fe200078e0232 */
[----:B------:R0:W-:Y:S01]  /*34da0*/  @P5 STG.E.U16 desc[UR8][R8.64], R12 ;  /* 0x0000000c08005986 */ /* 0x0001e2000c101508 */
[----:B------:R-:W-:Y:S01]  /*34db0*/  ISETP.LT.AND P5, PT, R60, UR10, !P4 ;  /* 0x0000000a3c007c0c */ /* 0x000fe2000e7a1270 */
[----:B------:R-:W1:Y:S01]  /*34dc0*/  LDCU UR10, c[0x0][0x398] ;  /* 0x00007300ff0a77ac */ /* 0x000e620008000800 */
[----:B0-----:R-:W-:Y:S01]  /*34dd0*/  IMAD.WIDE R8, R13, 0x2, R52 ;  /* 0x000000020d087825 */ /* 0x001fe200078e0234 */
[----:B---3--:R0:W-:Y:S01]  /*34de0*/  @P6 STG.E.U16 desc[UR8][R10.64], R55 ;  /* 0x000000370a006986 */ /* 0x0081e2000c101508 */
[----:B------:R-:W-:Y:S02]  /*34df0*/  PRMT R14, R55, 0x7632, R14 ;  /* 0x00007632370e7816 */ /* 0x000fe4000000000e */
[----:B--2---:R-:W-:Y:S01]  /*34e00*/  ISETP.LT.AND P6, PT, R59, UR12, !P4 ;  /* 0x0000000c3b007c0c */ /* 0x004fe2000e7c1270 */
[----:B------:R-:W-:Y:S01]  /*34e10*/  VIADD R12, R7, 0x13 ;  /* 0x00000013070c7836 */ /* 0x000fe20000000000 */
[----:B------:R-:W2:Y:S01]  /*34e20*/  LDCU UR12, c[0x0][0x398] ;  /* 0x00007300ff0c77ac */ /* 0x000ea20008000800 */
[----:B0-----:R-:W3:Y:S01]  /*34e30*/  LDL.LU R55, [R1+0x1b4] ;  /* 0x0001b40001377983 */ /* 0x001ee20000300800 */
[----:B------:R-:W-:-:S03]  /*34e40*/  IMAD.WIDE R10, R13, 0x2, R2 ;  /* 0x000000020d0a7825 */ /* 0x000fc600078e0202 */
[----:B------:R0:W-:Y:S06]  /*34e50*/  @P5 STG.E.U16 desc[UR8][R8.64], R14 ;  /* 0x0000000e08005986 */ /* 0x0001ec000c101508 */
[----:B----4-:R4:W-:Y:S01]  /*34e60*/  @P6 STG.E.U16 desc[UR8][R10.64], R56 ;  /* 0x000000380a006986 */ /* 0x0109e2000c101508 */
[----:B0-----:R-:W-:-:S03]  /*34e70*/  PRMT R14, R56, 0x7632, R14 ;  /* 0x00007632380e7816 */ /* 0x001fc6000000000e */
[----:B----4-:R-:W4:Y:S01]  /*34e80*/  LDL.LU R56, [R1+0x128] ;  /* 0x0001280001387983 */ /* 0x010f220000300800 */
[----:B-1----:R-:W-:Y:S02]  /*34e90*/  ISETP.GE.AND P5, PT, R12, UR6, PT ;  /* 0x000000060c007c0c */ /* 0x002fe4000bfa6270 */
[----:B------:R-:W-:Y:S01]  /*34ea0*/  ISETP.LT.AND P4, PT, R58, UR14, !P4 ;  /* 0x0000000e3a007c0c */ /* 0x000fe2000e781270 */
[----:B------:R-:W0:Y:S01]  /*34eb0*/  LDCU UR14, c[0x0][0x398] ;  /* 0x00007300ff0e77ac */ /* 0x000e220008000800 */
[----:B------:R-:W-:Y:S01]  /*34ec0*/  ISETP.LT.AND P6, PT, R61, UR16, !P5 ;  /* 0x000000103d007c0c */ /* 0x000fe2000efc1270 */
[C---:B------:R-:W-:Y:S02]  /*34ed0*/  VIADD R12, R13.reuse, UR4 ;  /* 0x000000040d0c7c36 */ /* 0x040fe40008000000 */
[----:B------:R-:W-:Y:S01]  /*34ee0*/  IMAD.WIDE R8, R13, 0x2, R48 ;  /* 0x000000020d087825 */ /* 0x000fe200078e0230 */
[----:B------:R-:W1:Y:S03]  /*34ef0*/  LDCU UR6, c[0x0][0x39c] ;  /* 0x00007380ff0677ac */ /* 0x000e660008000800 */
[----:B------:R-:W-:Y:S01]  /*34f00*/  IMAD.WIDE R10, R12, 0x2, R50 ;  /* 0x000000020c0a7825 */ /* 0x000fe200078e0232 */
[----:B------:R-:W0:Y:S03]  /*34f10*/  LDCU UR16, c[0x0][0x398] ;  /* 0x00007300ff1077ac */ /* 0x000e260008000800 */
[----:B------:R0:W-:Y:S01]  /*34f20*/  @P4 STG.E.U16 desc[UR8][R8.64], R14 ;  /* 0x0000000e08004986 */ /* 0x0001e2000c101508 */
[----:B------:R-:W-:Y:S01]  /*34f30*/  ISETP.LT.AND P4, PT, R60, UR10, !P5 ;  /* 0x0000000a3c007c0c */ /* 0x000fe2000ef81270 */
[----:B------:R-:W0:Y:S01]  /*34f40*/  LDCU UR4, c[0x0][0x3b8] ;  /* 0x00007700ff0477ac */ /* 0x000e220008000800 */
[----:B------:R-:W-:Y:S01]  /*34f50*/  VIADD R13, R7, 0x14 ;  /* 0x00000014070d7836 */ /* 0x000fe20000000000 */
[----:B------:R-:W0:Y:S01]  /*34f60*/  LDCU UR10, c[0x0][0x398] ;  /* 0x00007300ff0a77ac */ /* 0x000e220008000800 */
[----:B------:R1:W-:Y:S01]  /*34f70*/  @P6 STG.E.U16 desc[UR8][R10.64], R57 ;  /* 0x000000390a006986 */ /* 0x0003e2000c101508 */
[----:B--2---:R-:W-:Y:S01]  /*34f80*/  ISETP.LT.AND P6, PT, R59, UR12, !P5 ;  /* 0x0000000c3b007c0c */ /* 0x004fe2000efc1270 */
[----:B0-----:R-:W-:Y:S01]  /*34f90*/  IMAD.WIDE R8, R12, 0x2, R52 ;  /* 0x000000020c087825 */ /* 0x001fe200078e0234 */
[----:B------:R-:W-:Y:S01]  /*34fa0*/  PRMT R14, R57, 0x7632, R14 ;  /* 0x00007632390e7816 */ /* 0x000fe2000000000e */
[----:B------:R-:W0:Y:S01]  /*34fb0*/  LDCU UR12, c[0x0][0x398] ;  /* 0x00007300ff0c77ac */ /* 0x000e220008000800 */
[----:B------:R-:W-:-:S04]  /*34fc0*/  ISETP.LT.AND P5, PT, R58, UR14, !P5 ;  /* 0x0000000e3a007c0c */ /* 0x000fc8000efa1270 */
[----:B------:R2:W-:Y:S01]  /*34fd0*/  @P4 STG.E.U16 desc[UR8][R8.64], R14 ;  /* 0x0000000e08004986 */ /* 0x0005e2000c101508 */
[----:B-1----:R-:W-:Y:S01]  /*34fe0*/  ISETP.GE.AND P4, PT, R13, UR6, PT ;  /* 0x000000060d007c0c */ /* 0x002fe2000bf86270 */
[----:B------:R-:W1:Y:S02]  /*34ff0*/  LDCU UR14, c[0x0][0x398] ;  /* 0x00007300ff0e77ac */ /* 0x000e640008000800 */
[----:B------:R-:W4:Y:S01]  /*35000*/  LDL.LU R57, [R1+0x118] ;  /* 0x0001180001397983 */ /* 0x000f220000300800 */
[C---:B------:R-:W-:Y:S01]  /*35010*/  IMAD.WIDE R10, R12.reuse, 0x2, R2 ;  /* 0x000000020c0a7825 */ /* 0x040fe200078e0202 */
[----:B------:R-:W0:Y:S03]  /*35020*/  LDCU UR6, c[0x0][0x39c] ;  /* 0x00007380ff0677ac */ /* 0x000e260008000800 */
[C---:B--2---:R-:W-:Y:S01]  /*35030*/  IMAD.WIDE R8, R12.reuse, 0x2, R48 ;  /* 0x000000020c087825 */ /* 0x044fe200078e0230 */
[----:B---3--:R2:W-:Y:S01]  /*35040*/  @P6 STG.E.U16 desc[UR8][R10.64], R55 ;  /* 0x000000370a006986 */ /* 0x0085e2000c101508 */
[----:B------:R-:W-:Y:S01]  /*35050*/  ISETP.LT.AND P6, PT, R61, UR16, !P4 ;  /* 0x000000103d007c0c */ /* 0x000fe2000e7c1270 */
[----:B------:R-:W3:Y:S01]  /*35060*/  LDCU UR16, c[0x0][0x398] ;  /* 0x00007300ff1077ac */ /* 0x000ee20008000800 */
[----:B--2---:R-:W-:Y:S01]  /*35070*/  PRMT R11, R55, 0x7632, R11 ;  /* 0x00007632370b7816 */ /* 0x004fe2000000000b */
[----:B------:R-:W-:Y:S01]  /*35080*/  VIADD R10, R12, UR4 ;  /* 0x000000040c0a7c36 */ /* 0x000fe20008000000 */
[----:B------:R-:W2:Y:S01]  /*35090*/  LDL.LU R55, [R1+0x1a8] ;  /* 0x0001a80001377983 */ /* 0x000ea20000300800 */
[----:B------:R-:W0:Y:S03]  /*350a0*/  LDCU UR4, c[0x0][0x3b8] ;  /* 0x00007700ff0477ac */ /* 0x000e260008000800 */
[----:B------:R1:W-:Y:S02]  /*350b0*/  @P5 STG.E.U16 desc[UR8][R8.64], R11 ;  /* 0x0000000b08005986 */ /* 0x0003e4000c101508 */
[----:B-1----:R-:W-:Y:S01]  /*350c0*/  IMAD.WIDE R8, R10, 0x2, R50 ;  /* 0x000000020a087825 */ /* 0x002fe200078e0232 */
[----:B----4-:R-:W-:-:S04]  /*350d0*/  PRMT R12, R56, 0x7632, R12 ;  /* 0x00007632380c7816 */ /* 0x010fc8000000000c */
[----:B------:R1:W-:Y:S04]  /*350e0*/  @P6 STG.E.U16 desc[UR8][R8.64], R56 ;  /* 0x0000003808006986 */ /* 0x0003e8000c101508 */
[----:B-1----:R-:W4:Y:S04]  /*350f0*/  LDL.LU R56, [R1+0x1b8] ;  /* 0x0001b80001387983 */ /* 0x002f280000300800 */
[----:B------:R-:W3:Y:S01]  /*35100*/  LDL.LU R15, [R1+0x1294] ;  /* 0x00129400010f7983 */ /* 0x000ee20000300800 */
[----:B------:R-:W-:Y:S01]  /*35110*/  ISETP.LT.AND P5, PT, R60, UR10, !P4 ;  /* 0x0000000a3c007c0c */ /* 0x000fe2000e7a1270 */
[----:B------:R-:W1:Y:S01]  /*35120*/  LDCU UR10, c[0x0][0x398] ;  /* 0x00007300ff0a77ac */ /* 0x000e620008000800 */
[----:B0-----:R-:W-:Y:S01]  /*35130*/  ISETP.LT.AND P6, PT, R59, UR12, !P4 ;  /* 0x0000000c3b007c0c */ /* 0x001fe2000e7c1270 */
[----:B------:R-:W-:Y:S01]  /*35140*/  IMAD.WIDE R8, R10, 0x2, R52 ;  /* 0x000000020a087825 */ /* 0x000fe200078e0234 */
[----:B------:R-:W0:Y:S01]  /*35150*/  LDCU UR12, c[0x0][0x398] ;  /* 0x00007300ff0c77ac */ /* 0x000e220008000800 */
[----:B------:R-:W-:-:S02]  /*35160*/  ISETP.LT.AND P4, PT, R58, UR14, !P4 ;  /* 0x0000000e3a007c0c */ /* 0x000fc4000e781270 */
[----:B------:R-:W-:Y:S01]  /*35170*/  VIADD R11, R7, 0x15 ;  /* 0x00000015070b7836 */ /* 0x000fe20000000000 */
[----:B------:R-:W0:Y:S05]  /*35180*/  LDCU UR14, c[0x0][0x398] ;  /* 0x00007300ff0e77ac */ /* 0x000e2a0008000800 */
[----:B------:R1:W-:Y:S01]  /*35190*/  @P5 STG.E.U16 desc[UR8][R8.64], R12 ;  /* 0x0000000c08005986 */ /* 0x0003e2000c101508 */
[----:B------:R-:W-:Y:S01]  /*351a0*/  ISETP.GE.AND P5, PT, R11, UR6, PT ;  /* 0x000000060b007c0c */ /* 0x000fe2000bfa6270 */
[----:B------:R-:W3:Y:S01]  /*351b0*/  LDCU UR6, c[0x0][0x39c] ;  /* 0x00007380ff0677ac */ /* 0x000ee20008000800 */
[----:B-1----:R-:W-:Y:S01]  /*351c0*/  IMAD.WIDE R8, R10, 0x2, R2 ;  /* 0x000000020a087825 */ /* 0x002fe200078e0202 */
[----:B------:R-:W-:-:S04]  /*351d0*/  PRMT R13, R57, 0x7632, R13 ;  /* 0x00007632390d7816 */ /* 0x000fc8000000000d */
[----:B------:R1:W-:Y:S01]  /*351e0*/  @P6 STG.E.U16 desc[UR8][R8.64], R57 ;  /* 0x0000003908006986 */ /* 0x0003e2000c101508 */
[----:B------:R-:W-:Y:S01]  /*351f0*/  ISETP.LT.AND P6, PT, R61, UR10, !P5 ;  /* 0x0000000a3d007c0c */ /* 0x000fe2000efc1270 */
[C---:B------:R-:W-:Y:S01]  /*35200*/  VIADD R12, R10.reuse, UR4 ;  /* 0x000000040a0c7c36 */ /* 0x040fe20008000000 */
[----:B------:R-:W2:Y:S01]  /*35210*/  LDCU UR10, c[0x0][0x398] ;  /* 0x00007300ff0a77ac */ /* 0x000ea20008000800 */
[----:B------:R-:W2:Y:S01]  /*35220*/  LDCU UR4, c[0x0][0x3b8] ;  /* 0x00007700ff0477ac */ /* 0x000ea20008000800 */
[----:B-1----:R-:W-:Y:S01]  /*35230*/  IMAD.WIDE R8, R10, 0x2, R48 ;  /* 0x000000020a087825 */ /* 0x002fe200078e0230 */
[----:B------:R-:W4:Y:S04]  /*35240*/  LDL.LU R57, [R1+0x12c] ;  /* 0x00012c0001397983 */ /* 0x000f280000300800 */
[----:B------:R1:W-:Y:S01]  /*35250*/  @P4 STG.E.U16 desc[UR8][R8.64], R13 ;  /* 0x0000000d08004986 */ /* 0x0003e2000c101508 */
[----:B0-----:R-:W-:Y:S01]  /*35260*/  ISETP.LT.AND P4, PT, R60, UR12, !P5 ;  /* 0x0000000c3c007c0c */ /* 0x001fe2000ef81270 */
[C---:B------:R-:W-:Y:S01]  /*35270*/  IMAD.WIDE R10, R12.reuse, 0x2, R50 ;  /* 0x000000020c0a7825 */ /* 0x040fe200078e0232 */
[----:B------:R-:W0:Y:S03]  /*35280*/  LDCU UR12, c[0x0][0x398] ;  /* 0x00007300ff0c77ac */ /* 0x000e260008000800 */
[----:B-1----:R-:W-:Y:S01]  /*35290*/  IMAD.WIDE R8, R12, 0x2, R52 ;  /* 0x000000020c087825 */ /* 0x002fe200078e0234 */
[----:B--2---:R-:W-:Y:S01]  /*352a0*/  PRMT R13, R55, 0x7632, R13 ;  /* 0x00007632370d7816 */ /* 0x004fe2000000000d */
[----:B------:R1:W-:Y:S06]  /*352b0*/  @P6 STG.E.U16 desc[UR8][R10.64], R55 ;  /* 0x000000370a006986 */ /* 0x0003ec000c101508 */
[----:B------:R2:W-:Y:S04]  /*352c0*/  @P4 STG.E.U16 desc[UR8][R8.64], R13 ;  /* 0x0000000d08004986 */ /* 0x0005e8000c101508 */
[----:B-1----:R-:W4:Y:S01]  /*352d0*/  LDL.LU R55, [R1+0x11c] ;  /* 0x00011c0001377983 */ /* 0x002f220000300800 */
[----:B---3--:R-:W-:-:S02]  /*352e0*/  ISETP.GE.AND P4, PT, R15, UR6, PT ;  /* 0x000000060f007c0c */ /* 0x008fc4000bf86270 */
[----:B------:R-:W-:Y:S01]  /*352f0*/  ISETP.LT.AND P6, PT, R59, UR16, !P5 ;  /* 0x000000103b007c0c */ /* 0x000fe2000efc1270 */
[----:B------:R-:W3:Y:S01]  /*35300*/  LDL.LU R15, [R1+0x1298] ;  /* 0x00129800010f7983 */ /* 0x000ee20000300800 */
[----:B------:R-:W-:Y:S01]  /*35310*/  ISETP.LT.AND P5, PT, R58, UR10, !P5 ;  /* 0x0000000a3a007c0c */ /* 0x000fe2000efa1270 */
[C---:B------:R-:W-:Y:S01]  /*35320*/  IMAD.WIDE R10, R12.reuse, 0x2, R2 ;  /* 0x000000020c0a7825 */ /* 0x040fe200078e0202 */
[----:B------:R-:W3:Y:S03]  /*35330*/  LDCU UR6, c[0x0][0x39c] ;  /* 0x00007380ff0677ac */ /* 0x000ee60008000800 */
[----:B--2---:R-:W-:Y:S01]  /*35340*/  IMAD.WIDE R8, R12, 0x2, R48 ;  /* 0x000000020c087825 */ /* 0x004fe200078e0230 */
[----:B------:R-:W1:Y:S01]  /*35350*/  LDCU UR10, c[0x0][0x398] ;  /* 0x00007300ff0a77ac */ /* 0x000e620008000800 */
[----:B------:R-:W2:Y:S04]  /*35360*/  LDCU UR16, c[0x0][0x398] ;  /* 0x00007300ff1077ac */ /* 0x000ea80008000800 */
[----:B----4-:R4:W-:Y:S01]  /*35370*/  @P6 STG.E.U16 desc[UR8][R10.64], R56 ;  /* 0x000000380a006986 */ /* 0x0109e2000c101508 */
[----:B------:R-:W-:Y:S01]  /*35380*/  ISETP.LT.AND P6, PT, R61, UR14, !P4 ;  /* 0x0000000e3d007c0c */ /* 0x000fe2000e7c1270 */
[----:B------:R-:W1:Y:S01]  /*35390*/  LDCU UR14, c[0x0][0x398] ;  /* 0x00007300ff0e77ac */ /* 0x000e620008000800 */
[----:B----4-:R-:W-:Y:S01]  /*353a0*/  PRMT R11, R56, 0x7632, R11 ;  /* 0x00007632380b7816 */ /* 0x010fe2000000000b */
[----:B------:R-:W-:Y:S01]  /*353b0*/  VIADD R10, R12, UR4 ;  /* 0x000000040c0a7c36 */ /* 0x000fe20008000000 */
[----:B------:R-:W4:Y:S01]  /*353c0*/  LDL.LU R56, [R1+0x1ac] ;  /* 0x0001ac0001387983 */ /* 0x000f220000300800 */
[----:B------:R-:W1:Y:S03]  /*353d0*/  LDCU UR4, c[0x0][0x3b8] ;  /* 0x00007700ff0477ac */ /* 0x000e660008000800 */
[----:B------:R2:W-:Y:S01]  /*353e0*/  @P5 STG.E.U16 desc[UR8][R8.64], R11 ;  /* 0x0000000b08005986 */ /* 0x0005e2000c101508 */
[----:B0-----:R-:W-:Y:S01]  /*353f0*/  ISETP.LT.AND P5, PT, R60, UR12, !P4 ;  /* 0x0000000c3c007c0c */ /* 0x001fe2000e7a1270 */
[----:B------:R-:W0:Y:S01]  /*35400*/  LDCU UR12, c[0x0][0x398] ;  /* 0x00007300ff0c77ac */ /* 0x000e220008000800 */
[----:B--2---:R-:W-:Y:S01]  /*35410*/  IMAD.WIDE R8, R10, 0x2, R50 ;  /* 0x000000020a087825 */ /* 0x004fe200078e0232 */
[----:B------:R-:W-:-:S04]  /*35420*/  PRMT R11, R57, 0x7632, R11 ;  /* 0x00007632390b7816 */ /* 0x000fc8000000000b */
[----:B------:R2:W-:Y:S02]  /*35430*/  @P6 STG.E.U16 desc[UR8][R8.64], R57 ;  /* 0x0000003908006986 */ /* 0x0005e4000c101508 */
[----:B--2---:R-:W-:Y:S02]  /*35440*/  IMAD.WIDE R8, R10, 0x2, R52 ;  /* 0x000000020a087825 */ /* 0x004fe400078e0234 */
[----:B------:R-:W2:Y:S04]  /*35450*/  LDL.LU R57, [R1+0x1bc] ;  /* 0x0001bc0001397983 */ /* 0x000ea80000300800 */
[----:B------:R0:W-:Y:S01]  /*35460*/  @P5 STG.E.U16 desc[UR8][R8.64], R11 ;  /* 0x0000000b08005986 */ /* 0x0001e2000c101508 */
[----:B---3--:R-:W-:Y:S02]  /*35470*/  ISETP.GE.AND P5, PT, R15, UR6, PT ;  /* 0x000000060f007c0c */ /* 0x008fe4000bfa6270 */
[----:B-1----:R-:W-:Y:S01]  /*35480*/  ISETP.LT.AND P6, PT, R59, UR10, !P4 ;  /* 0x0000000a3b007c0c */ /* 0x002fe2000e7c1270 */
[----:B------:R-:W3:Y:S01]  /*35490*/  LDL.LU R15, [R1+0x129c] ;  /* 0x00129c00010f7983 */ /* 0x000ee20000300800 */
[----:B------:R-:W1:Y:S01]  /*354a0*/  LDCU UR10, c[0x0][0x398] ;  /* 0x00007300ff0a77ac */ /* 0x000e620008000800 */
[----:B------:R-:W-:Y:S01]  /*354b0*/  ISETP.LT.AND P4, PT, R58, UR14, !P4 ;  /* 0x0000000e3a007c0c */ /* 0x000fe2000e781270 */
[C---:B0-----:R-:W-:Y:S01]  /*354c0*/  IMAD.WIDE R8, R10.reuse, 0x2, R2 ;  /* 0x000000020a087825 */ /* 0x041fe200078e0202 */
[----:B------:R-:W-:Y:S01]  /*354d0*/  PRMT R13, R55, 0x7632, R13 ;  /* 0x00007632370d7816 */ /* 0x000fe2000000000d */
[----:B------:R-:W3:Y:S02]  /*354e0*/  LDCU UR6, c[0x0][0x39c] ;  /* 0x00007380ff0677ac */ /* 0x000ee40008000800 */
[----:B------:R-:W-:-:S02]  /*354f0*/  VIADD R12, R10, UR4 ;  /* 0x000000040a0c7c36 */ /* 0x000fc40008000000 */
[----:B------:R-:W-:Y:S01]  /*35500*/  IMAD.WIDE R10, R10, 0x2, R48 ;  /* 0x000000020a0a7825 */ /* 0x000fe200078e0230 */
[----:B------:R-:W0:Y:S02]  /*35510*/  LDCU UR14, c[0x0][0x398] ;  /* 0x00007300ff0e77ac */ /* 0x000e240008000800 */
[----:B------:R4:W-:Y:S01]  /*35520*/  @P6 STG.E.U16 desc[UR8][R8.64], R55 ;  /* 0x0000003708006986 */ /* 0x0009e2000c101508 */
[----:B------:R-:W-:Y:S01]  /*35530*/  ISETP.LT.AND P6, PT, R61, UR12, !P5 ;  /* 0x0000000c3d007c0c */ /* 0x000fe2000efc1270 */
[----:B------:R-:W0:Y:S02]  /*35540*/  LDCU UR12, c[0x0][0x398] ;  /* 0x00007300ff0c77ac */ /* 0x000e240008000800 */
[----:B------:R0:W-:Y:S01]  /*35550*/  @P4 STG.E.U16 desc[UR8][R10.64], R13 ;  /* 0x0000000d0a004986 */ /* 0x0001e2000c101508 */
[----:B------:R-:W2:Y:S01]  /*35560*/  LDCU UR4, c[0x0][0x3b8] ;  /* 0x00007700ff0477ac */ /* 0x000ea20008000800 */
[----:B-1----:R-:W-:Y:S01]  /*35570*/  ISETP.LT.AND P4, PT, R60, UR10, !P5 ;  /* 0x0000000a3c007c0c */ /* 0x002fe2000ef81270 */
[----:B------:R-:W1:Y:S01]  /*35580*/  LDCU UR10, c[0x0][0x398] ;  /* 0x00007300ff0a77ac */ /* 0x000e620008000800 */
[----:B----4-:R-:W-:Y:S01]  /*35590*/  IMAD.WIDE R8, R12, 0x2, R50 ;  /* 0x000000020c087825 */ /* 0x010fe200078e0232 */
[----:B------:R-:W4:Y:S01]  /*355a0*/  LDL.LU R55, [R1+0x1c0] ;  /* 0x0001c00001377983 */ /* 0x000f220000300800 */
[----:B0-----:R-:W-:-:S04]  /*355b0*/  PRMT R13, R56, 0x7632, R13 ;  /* 0x00007632380d7816 */ /* 0x001fc8000000000d */
[----:B------:R0:W-:Y:S02]  /*355c0*/  @P6 STG.E.U16 desc[UR8][R8.64], R56 ;  /* 0x0000003808006986 */ /* 0x0001e4000c101508 */
[----:B0-----:R-:W-:Y:S02]  /*355d0*/  IMAD.WIDE R8, R12, 0x2, R52 ;  /* 0x000000020c087825 */ /* 0x001fe400078e0234 */
[----:B------:R-:W4:Y:S04]  /*355e0*/  LDL.LU R56, [R1+0x20] ;  /* 0x0000200001387983 */ /* 0x000f280000300800 */
[----:B------:R2:W-:Y:S01]  /*355f0*/  @P4 STG.E.U16 desc[UR8][R8.64], R13 ;  /* 0x0000000d08004986 */ /* 0x0005e2000c101508 */
[----:B---3--:R-:W-:Y:S02]  /*35600*/  ISETP.GE.AND P4, PT, R15, UR6, PT ;  /* 0x000000060f007c0c */ /* 0x008fe4000bf86270 */
[----:B------:R-:W-:Y:S01]  /*35610*/  ISETP.LT.AND P6, PT, R59, UR14, !P5 ;  /* 0x0000000e3b007c0c */ /* 0x000fe2000efc1270 */
[----:B------:R-:W3:Y:S01]  /*35620*/  LDL.LU R15, [R1+0x12a0] ;  /* 0x0012a000010f7983 */ /* 0x000ee20000300800 */
[----:B------:R-:W-:Y:S01]  /*35630*/  ISETP.LT.AND P5, PT, R58, UR12, !P5 ;  /* 0x0000000c3a007c0c */ /* 0x000fe2000efa1270 */
[C---:B------:R-:W-:Y:S01]  /*35640*/  IMAD.WIDE R10, R12.reuse, 0x2, R2 ;  /* 0x000000020c0a7825 */ /* 0x040fe200078e0202 */
[----:B--2---:R-:W-:Y:S01]  /*35650*/  PRMT R13, R57, 0x7632, R13 ;  /* 0x00007632390d7816 */ /* 0x004fe2000000000d */
[----:B------:R-:W3:Y:S02]  /*35660*/  LDCU UR6, c[0x0][0x39c] ;  /* 0x00007380ff0677ac */ /* 0x000ee40008000800 */
[----:B------:R-:W-:Y:S01]  /*35670*/  IMAD.WIDE R8, R12, 0x2, R48 ;  /* 0x000000020c087825 */ /* 0x000fe200078e0230 */
[----:B------:R-:W0:Y:S05]  /*35680*/  LDCU UR12, c[0x0][0x398] ;  /* 0x00007300ff0c77ac */ /* 0x000e2a0008000800 */
[----:B------:R2:W-:Y:S01]  /*35690*/  @P6 STG.E.U16 desc[UR8][R10.64], R57 ;  /* 0x000000390a006986 */ /* 0x0005e2000c101508 */
[----:B------:R-:W-:Y:S01]  /*356a0*/  ISETP.LT.AND P6, PT, R61, UR16, !P4 ;  /* 0x000000103d007c0c */ /* 0x000fe2000e7c1270 */
[----:B------:R-:W0:Y:S02]  /*356b0*/  LDCU UR14, c[0x0][0x398] ;  /* 0x00007300ff0e77ac */ /* 0x000e240008000800 */
[----:B------:R4:W-:Y:S01]  /*356c0*/  @P5 STG.E.U16 desc[UR8][R8.64], R13 ;  /* 0x0000000d08005986 */ /* 0x0009e2000c101508 */
[----:B-1----:R-:W-:Y:S01]  /*356d0*/  ISETP.LT.AND P5, PT, R60, UR10, !P4 ;  /* 0x0000000a3c007c0c */ /* 0x002fe2000e7a1270 */
[----:B------:R-:W1:Y:S01]  /*356e0*/  LDCU UR10, c[0x0][0x398] ;  /* 0x00007300ff0a77ac */ /* 0x000e620008000800 */
[----:B------:R-:W0:Y:S01]  /*356f0*/  LDCU UR16, c[0x0][0x398] ;  /* 0x00007300ff1077ac */ /* 0x000e220008000800 */
[----:B--2---:R-:W-:Y:S01]  /*35700*/  VIADD R10, R12, UR4 ;  /* 0x000000040c0a7c36 */ /* 0x004fe20008000000 */
[----:B----4-:R-:W-:Y:S01]  /*35710*/  PRMT R11, R55, 0x7632, R11 ;  /* 0x00007632370b7816 */ /* 0x010fe2000000000b */
[----:B------:R-:W2:Y:S01]  /*35720*/  LDL.LU R57, [R1+0x10] ;  /* 0x0000100001397983 */ /* 0x000ea20000300800 */
[----:B------:R-:W4:Y:S01]  /*35730*/  LDCU UR4, c[0x0][0x3b8] ;  /* 0x00007700ff0477ac */ /* 0x000f220008000800 */
[----:B------:R-:W-:-:S05]  /*35740*/  IMAD.WIDE R8, R10, 0x2, R50 ;  /* 0x000000020a087825 */ /* 0x000fca00078e0232 */
[----:B------:R0:W-:Y:S02]  /*35750*/  @P6 STG.E.U16 desc[UR8][R8.64], R55 ;  /* 0x0000003708006986 */ /* 0x0001e4000c101508 */
[----:B0-----:R-:W-:Y:S02]  /*35760*/  IMAD.WIDE R8, R10, 0x2, R52 ;  /* 0x000000020a087825 */ /* 0x001fe400078e0234 */
[----:B------:R-:W2:Y:S04]  /*35770*/  LDL.LU R55, [R1] ;  /* 0x0000000001377983 */ /* 0x000ea80000300800 */
[----:B------:R0:W-:Y:S01]  /*35780*/  @P5 STG.E.U16 desc[UR8][R8.64], R11 ;  /* 0x0000000b08005986 */ /* 0x0001e2000c101508 */
[----:B---3--:R-:W-:Y:S02]  /*35790*/  ISETP.GE.AND P5, PT, R15, UR6, PT ;  /* 0x000000060f007c0c */ /* 0x008fe4000bfa6270 */
[----:B------:R-:W-:Y:S01]  /*357a0*/  ISETP.LT.AND P6, PT, R59, UR12, !P4 ;  /* 0x0000000c3b007c0c */ /* 0x000fe2000e7c1270 */
[----:B------:R-:W3:Y:S01]  /*357b0*/  LDL.LU R15, [R1+0x12a4] ;  /* 0x0012a400010f7983 */ /* 0x000ee20000300800 */
[----:B------:R-:W1:Y:S01]  /*357c0*/  LDCU UR12, c[0x0][0x398] ;  /* 0x00007300ff0c77ac */ /* 0x000e620008000800 */
[----:B------:R-:W-:Y:S01]  /*357d0*/  ISETP.LT.AND P4, PT, R58, UR14, !P4 ;  /* 0x0000000e3a007c0c */ /* 0x000fe2000e781270 */
[----:B0-----:R-:W-:Y:S01]  /*357e0*/  IMAD.WIDE R8, R10, 0x2, R2 ;  /* 0x000000020a087825 */ /* 0x001fe200078e0202 */
[----:B------:R-:W-:Y:S01]  /*357f0*/  PRMT R12, R56, 0x7632, R12 ;  /* 0x00007632380c7816 */ /* 0x000fe2000000000c */
[----:B------:R-:W3:Y:S02]  /*35800*/  LDCU UR6, c[0x0][0x39c] ;  /* 0x00007380ff0677ac */ /* 0x000ee40008000800 */
[C---:B----4-:R-:W-:Y:S01]  /*35810*/  VIADD R13, R10.reuse, UR4 ;  /* 0x000000040a0d7c36 */ /* 0x050fe20008000000 */
[----:B------:R-:W0:Y:S04]  /*35820*/  LDCU UR14, c[0x0][0x398] ;  /* 0x00007300ff0e77ac */ /* 0x000e280008000800 */
[----:B------:R4:W-:Y:S01]  /*35830*/  @P6 STG.E.U16 desc[UR8][R8.64], R56 ;  /* 0x0000003808006986 */ /* 0x0009e2000c101508 */
[----:B-1----:R-:W-:Y:S01]  /*35840*/  ISETP.LT.AND P6, PT, R61, UR10, !P5 ;  /* 0x0000000a3d007c0c */ /* 0x002fe2000efc1270 */
[----:B------:R-:W1:Y:S01]  /*35850*/  LDCU UR10, c[0x0][0x398] ;  /* 0x00007300ff0a77ac */ /* 0x000e620008000800 */
[----:B------:R-:W0:Y:S01]  /*35860*/  LDCU UR4, c[0x0][0x3b8] ;  /* 0x00007700ff0477ac */ /* 0x000e220008000800 */
[----:B----4-:R-:W-:Y:S01]  /*35870*/  IMAD.WIDE R8, R10, 0x2, R48 ;  /* 0x000000020a087825 */ /* 0x010fe200078e0230 */
[----:B------:R-:W4:Y:S04]  /*35880*/  LDL.LU R56, [R1+0x1c4] ;  /* 0x0001c40001387983 */ /* 0x000f280000300800 */
[----:B------:R0:W-:Y:S01]  /*35890*/  @P4 STG.E.U16 desc[UR8][R8.64], R12 ;  /* 0x0000000c08004986 */ /* 0x0001e2000c101508 */
[----:B------:R-:W-:Y:S01]  /*358a0*/  ISETP.LT.AND P4, PT, R60, UR12, !P5 ;  /* 0x0000000c3c007c0c */ /* 0x000fe2000ef81270 */
[----:B------:R-:W-:Y:S01]  /*358b0*/  IMAD.WIDE R10, R13, 0x2, R50 ;  /* 0x000000020d0a7825 */ /* 0x000fe200078e0232 */
[----:B------:R-:W1:Y:S04]  /*358c0*/  LDCU UR12, c[0x0][0x398] ;  /* 0x00007300ff0c77ac */ /* 0x000e680008000800 */
[----:B--2---:R2:W-:Y:S01]  /*358d0*/  @P6 STG.E.U16 desc[UR8][R10.64], R57 ;  /* 0x000000390a006986 */ /* 0x0045e2000c101508 */
[----:B0-----:R-:W-:Y:S01]  /*358e0*/  PRMT R12, R57, 0x7632, R12 ;  /* 0x00007632390c7816 */ /* 0x001fe2000000000c */
[----:B------:R-:W-:-:S05]  /*358f0*/  IMAD.WIDE R8, R13, 0x2, R52 ;  /* 0x000000020d087825 */ /* 0x000fca00078e0234 */
[----:B------:R0:W-:Y:S04]  /*35900*/  @P4 STG.E.U16 desc[UR8][R8.64], R12 ;  /* 0x0000000c08004986 */ /* 0x0001e8000c101508 */
[----:B--2---:R-:W2:Y:S01]  /*35910*/  LDL.LU R57, [R1+0x24] ;  /* 0x0000240001397983 */ /* 0x004ea20000300800 */
[----:B---3--:R-:W-:Y:S02]  /*35920*/  ISETP.GE.AND P4, PT, R15, UR6, PT ;  /* 0x000000060f007c0c */ /* 0x008fe4000bf86270 */
[----:B------:R-:W-:Y:S01]  /*35930*/  ISETP.LT.AND P6, PT, R59, UR14, !P5 ;  /* 0x0000000e3b007c0c */ /* 0x000fe2000efc1270 */
[----:B------:R-:W3:Y:S01]  /*35940*/  LDL.LU R15, [R1+0x12a8] ;  /* 0x0012a800010f7983 */ /* 0x000ee20000300800 */
[----:B-1----:R-:W-:Y:S01]  /*35950*/  ISETP.LT.AND P5, PT, R58, UR10, !P5 ;  /* 0x0000000a3a007c0c */ /* 0x002fe2000efa1270 */
[----:B------:R-:W-:Y:S01]  /*35960*/  IMAD.WIDE R10, R13, 0x2, R2 ;  /* 0x000000020d0a7825 */ /* 0x000fe200078e0202 */
[----:B------:R-:W-:Y:S01]  /*35970*/  PRMT R14, R55, 0x7632, R14 ;  /* 0x00007632370e7816 */ /* 0x000fe2000000000e */
[----:B------:R-:W3:Y:S02]  /*35980*/  LDCU UR6, c[0x0][0x39c] ;  /* 0x00007380ff0677ac */ /* 0x000ee40008000800 */
[----:B0-----:R-:W-:Y:S01]  /*35990*/  IMAD.WIDE R8, R13, 0x2, R48 ;  /* 0x000000020d087825 */ /* 0x001fe200078e0230 */
[----:B------:R-:W0:Y:S05]  /*359a0*/  LDCU UR14, c[0x0][0x398] ;  /* 0x00007300ff0e77ac */ /* 0x000e2a0008000800 */
[----:B------:R1:W-:Y:S01]  /*359b0*/  @P6 STG.E.U16 desc[UR8][R10.64], R55 ;  /* 0x000000370a006986 */ /* 0x0003e2000c101508 */
[----:B------:R-:W-:Y:S01]  /*359c0*/  ISETP.LT.AND P6, PT, R61, UR16, !P4 ;  /* 0x000000103d007c0c */ /* 0x000fe2000e7c1270 */
[----:B------:R-:W-:Y:S01]  /*359d0*/  VIADD R12, R13, UR4 ;  /* 0x000000040d0c7c36 */ /* 0x000fe20008000000 */
[----:B------:R-:W0:Y:S01]  /*359e0*/  LDCU UR10, c[0x0][0x398] ;  /* 0x00007300ff0a77ac */ /* 0x000e220008000800 */
[----:B------:R1:W-:Y:S01]  /*359f0*/  @P5 STG.E.U16 desc[UR8][R8.64], R14 ;  /* 0x0000000e08005986 */ /* 0x0003e2000c101508 */
[----:B------:R-:W-:Y:S01]  /*35a00*/  ISETP.LT.AND P5, PT, R60, UR12, !P4 ;  /* 0x0000000c3c007c0c */ /* 0x000fe2000e7a1270 */
[----:B------:R-:W0:Y:S01]  /*35a10*/  LDCU UR16, c[0x0][0x398] ;  /* 0x00007300ff1077ac */ /* 0x000e220008000800 */
[----:B----4-:R-:W-:Y:S01]  /*35a20*/  PRMT R13, R56, 0x7632, R13 ;  /* 0x00007632380d7816 */ /* 0x010fe2000000000d */
[----:B------:R-:W4:Y:S01]  /*35a30*/  LDCU UR4, c[0x0][0x3b8] ;  /* 0x00007700ff0477ac */ /* 0x000f220008000800 */
[C---:B-1----:R-:W-:Y:S01]  /*35a40*/  IMAD.WIDE R10, R12.reuse, 0x2, R50 ;  /* 0x000000020c0a7825 */ /* 0x042fe200078e0232 */
[----:B------:R-:W4:Y:S01]  /*35a50*/  LDL.LU R55, [R1+0x14] ;  /* 0x0000140001377983 */ /* 0x000f220000300800 */
[----:B------:R-:W1:Y:S02]  /*35a60*/  LDCU UR12, c[0x0][0x398] ;  /* 0x00007300ff0c77ac */ /* 0x000e640008000800 */
[----:B------:R-:W-:Y:S01]  /*35a70*/  IMAD.WIDE R8, R12, 0x2, R52 ;  /* 0x000000020c087825 */ /* 0x000fe200078e0234 */
[----:B------:R0:W-:Y:S04]  /*35a80*/  @P6 STG.E.U16 desc[UR8][R10.64], R56 ;  /* 0x000000380a006986 */ /* 0x0001e8000c101508 */
[----:B------:R1:W-:Y:S04]  /*35a90*/  @P5 STG.E.U16 desc[UR8][R8.64], R13 ;  /* 0x0000000d08005986 */ /* 0x0003e8000c101508 */
[----:B0-----:R-:W4:Y:S01]  /*35aa0*/  LDL.LU R56, [R1+0x4] ;  /* 0x0000040001387983 */ /* 0x001f220000300800 */
[----:B---3--:R-:W-:-:S02]  /*35ab0*/  ISETP.GE.AND P5, PT, R15, UR6, PT ;  /* 0x000000060f007c0c */ /* 0x008fc4000bfa6270 */
[----:B------:R-:W-:Y:S01]  /*35ac0*/  ISETP.LT.AND P6, PT, R59, UR14, !P4 ;  /* 0x0000000e3b007c0c */ /* 0x000fe2000e7c1270 */
[----:B------:R-:W3:Y:S01]  /*35ad0*/  LDL.LU R15, [R1+0x12ac] ;  /* 0x0012ac00010f7983 */ /* 0x000ee20000300800 */
[----:B------:R-:W-:Y:S01]  /*35ae0*/  ISETP.LT.AND P4, PT, R58, UR10, !P4 ;  /* 0x0000000a3a007c0c */ /* 0x000fe2000e781270 */
[C---:B------:R-:W-:Y:S01]  /*35af0*/  IMAD.WIDE R10, R12.reuse, 0x2, R2 ;  /* 0x000000020c0a7825 */ /* 0x040fe200078e0202 */
[----:B------:R-:W3:Y:S03]  /*35b00*/  LDCU UR6, c[0x0][0x39c] ;  /* 0x00007380ff0677ac */ /* 0x000ee60008000800 */
[C---:B-1----:R-:W-:Y:S01]  /*35b10*/  IMAD.WIDE R8, R12.reuse, 0x2, R48 ;  /* 0x000000020c087825 */ /* 0x042fe200078e0230 */
[----:B------:R-:W0:Y:S01]  /*35b20*/  LDCU UR10, c[0x0][0x398] ;  /* 0x00007300ff0a77ac */ /* 0x000e220008000800 */
[----:B------:R-:W1:Y:S04]  /*35b30*/  LDCU UR14, c[0x0][0x398] ;  /* 0x00007300ff0e77ac */ /* 0x000e680008000800 */
[----:B--2---:R2:W-:Y:S01]  /*35b40*/  @P6 STG.E.U16 desc[UR8][R10.64], R57 ;  /* 0x000000390a006986 */ /* 0x0045e2000c101508 */
[----:B------:R-:W-:Y:S01]  /*35b50*/  ISETP.LT.AND P6, PT, R61, UR16, !P5 ;  /* 0x000000103d007c0c */ /* 0x000fe2000efc1270 */
[----:B------:R-:W0:Y:S01]  /*35b60*/  LDCU UR16, c[0x0][0x398] ;  /* 0x00007300ff1077ac */ /* 0x000e220008000800 */
[----:B--2---:R-:W-:Y:S01]  /*35b70*/  PRMT R11, R57, 0x7632, R11 ;  /* 0x00007632390b7816 */ /* 0x004fe2000000000b */
[----:B----4-:R-:W-:Y:S01]  /*35b80*/  VIADD R10, R12, UR4 ;  /* 0x000000040c0a7c36 */ /* 0x010fe20008000000 */
[----:B------:R-:W2:Y:S01]  /*35b90*/  LDL.LU R57, [R1+0x1c8] ;  /* 0x0001c80001397983 */ /* 0x000ea20000300800 */
[----:B------:R-:W4:Y:S03]  /*35ba0*/  LDCU UR4, c[0x0][0x3b8] ;  /* 0x00007700ff0477ac */ /* 0x000f260008000800 */
[----:B------:R0:W-:Y:S01]  /*35bb0*/  @P4 STG.E.U16 desc[UR8][R8.64], R11 ;  /* 0x0000000b08004986 */ /* 0x0001e2000c101508 */
[----:B------:R-:W-:Y:S01]  /*35bc0*/  ISETP.LT.AND P4, PT, R60, UR12, !P5 ;  /* 0x0000000c3c007c0c */ /* 0x000fe2000ef81270 */
[----:B------:R-:W1:Y:S01]  /*35bd0*/  LDCU UR12, c[0x0][0x398] ;  /* 0x00007300ff0c77ac */ /* 0x000e620008000800 */
[----:B0-----:R-:W-:Y:S01]  /*35be0*/  IMAD.WIDE R8, R10, 0x2, R50 ;  /* 0x000000020a087825 */ /* 0x001fe200078e0232 */
[----:B------:R-:W-:-:S04]  /*35bf0*/  PRMT R11, R55, 0x7632, R11 ;  /* 0x00007632370b7816 */ /* 0x000fc8000000000b */
[----:B------:R0:W-:Y:S02]  /*35c00*/  @P6 STG.E.U16 desc[UR8][R8.64], R55 ;  /* 0x0000003708006986 */ /* 0x0001e4000c101508 */
[----:B0-----:R-:W-:Y:S02]  /*35c10*/  IMAD.WIDE R8, R10, 0x2, R52 ;  /* 0x000000020a087825 */ /* 0x001fe400078e0234 */
[----:B------:R-:W2:Y:S04]  /*35c20*/  LDL.LU R55, [R1+0x28] ;  /* 0x0000280001377983 */ /* 0x000ea80000300800 */
[----:B------:R0:W-:Y:S01]  /*35c30*/  @P4 STG.E.U16 desc[UR8][R8.64], R11 ;  /* 0x0000000b08004986 */ /* 0x0001e2000c101508 */
[----:B---3--:R-:W-:Y:S02]  /*35c40*/  ISETP.GE.AND P4, PT, R15, UR6, PT ;  /* 0x000000060f007c0c */ /* 0x008fe4000bf86270 */
[----:B------:R-:W-:Y:S01]  /*35c50*/  ISETP.LT.AND P6, PT, R59, UR10, !P5 ;  /* 0x0000000a3b007c0c */ /* 0x000fe2000efc1270 */
[----:B------:R-:W3:Y:S01]  /*35c60*/  LDL.LU R15, [R1+0x12b0] ;  /* 0x0012b000010f7983 */ /* 0x000ee20000300800 */
[----:B------:R-:W2:Y:S01]  /*35c70*/  LDCU UR10, c[0x0][0x398] ;  /* 0x00007300ff0a77ac */ /* 0x000ea20008000800 */
[----:B-1----:R-:W-:Y:S01]  /*35c80*/  ISETP.LT.AND P5, PT, R58, UR14, !P5 ;  /* 0x0000000e3a007c0c */ /* 0x002fe2000efa1270 */
[----:B0-----:R-:W-:Y:S01]  /*35c90*/  IMAD.WIDE R8, R10, 0x2, R2 ;  /* 0x000000020a087825 */ /* 0x001fe200078e0202 */
[----:B------:R-:W-:Y:S01]  /*35ca0*/  PRMT R13, R56, 0x7632, R13 ;  /* 0x00007632380d7816 */ /* 0x000fe2000000000d */
[----:B------:R-:W3:Y:S02]  /*35cb0*/  LDCU UR6, c[0x0][0x39c] ;  /* 0x00007380ff0677ac */ /* 0x000ee40008000800 */
[C---:B----4-:R-:W-:Y:S01]  /*35cc0*/  VIADD R12, R10.reuse, UR4 ;  /* 0x000000040a0c7c36 */ /* 0x050fe20008000000 */
[----:B------:R-:W0:Y:S04]  /*35cd0*/  LDCU UR14, c[0x0][0x398] ;  /* 0x00007300ff0e77ac */ /* 0x000e280008000800 */
[----:B------:R1:W-:Y:S01]  /*35ce0*/  @P6 STG.E.U16 desc[UR8][R8.64], R56 ;  /* 0x0000003808006986 */ /* 0x0003e2000c101508 */
[----:B------:R-:W-:Y:S01]  /*35cf0*/  ISETP.LT.AND P6, PT, R61, UR12, !P4 ;  /* 0x0000000c3d007c0c */ /* 0x000fe2000e7c1270 */
[----:B------:R-:W4:Y:S01]  /*35d00*/  LDCU UR12, c[0x0][0x398] ;  /* 0x00007300ff0c77ac */ /* 0x000f220008000800 */
[----:B------:R-:W0:Y:S01]  /*35d10*/  LDCU UR4, c[0x0][0x3b8] ;  /* 0x00007700ff0477ac */ /* 0x000e220008000800 */
[----:B-1----:R-:W-:Y:S01]  /*35d20*/  IMAD.WIDE R8, R10, 0x2, R48 ;  /* 0x000000020a087825 */ /* 0x002fe200078e0230 */
[----:B------:R-:W4:Y:S04]  /*35d30*/  LDL.LU R56, [R1+0x18] ;  /* 0x0000180001387983 */ /* 0x000f280000300800 */
[----:B------:R1:W-:Y:S01]  /*35d40*/  @P5 STG.E.U16 desc[UR8][R8.64], R13 ;  /* 0x0000000d08005986 */ /* 0x0003e2000c101508 */
[----:B--2---:R-:W-:Y:S01]  /*35d50*/  ISETP.LT.AND P5, PT, R60, UR10, !P4 ;  /* 0x0000000a3c007c0c */ /* 0x004fe2000e7a1270 */
[C---:B------:R-:W-:Y:S01]  /*35d60*/  IMAD.WIDE R10, R12.reuse, 0x2, R50 ;  /* 0x000000020c0a7825 */ /* 0x040fe200078e0232 */
[----:B------:R-:W2:Y:S04]  /*35d70*/  LDCU UR10, c[0x0][0x398] ;  /* 0x00007300ff0a77ac */ /* 0x000ea80008000800 */
[----:B------:R0:W-:Y:S01]  /*35d80*/  @P6 STG.E.U16 desc[UR8][R10.64], R57 ;  /* 0x000000390a006986 */ /* 0x0001e2000c101508 */
[----:B-1----:R-:W-:Y:S01]  /*35d90*/  PRMT R13, R57, 0x7632, R13 ;  /* 0x00007632390d7816 */ /* 0x002fe2000000000d */
[----:B------:R-:W-:-:S05]  /*35da0*/  IMAD.WIDE R8, R12, 0x2, R52 ;  /* 0x000000020c087825 */ /* 0x000fca00078e0234 */
[----:B------:R1:W-:Y:S04]  /*35db0*/  @P5 STG.E.U16 desc[UR8][R8.64], R13 ;  /* 0x0000000d08005986 */ /* 0x0003e8000c101508 */
[----:B0-----:R-:W2:Y:S01]  /*35dc0*/  LDL.LU R57, [R1+0x8] ;  /* 0x0000080001397983 */ /* 0x001ea20000300800 */
[----:B---3--:R-:W-:Y:S02]  /*35dd0*/  ISETP.GE.AND P5, PT, R15, UR6, PT ;  /* 0x000000060f007c0c */ /* 0x008fe4000bfa6270 */
[----:B------:R-:W-:Y:S01]  /*35de0*/  ISETP.LT.AND P6, PT, R59, UR16, !P4 ;  /* 0x000000103b007c0c */ /* 0x000fe2000e7c1270 */
[----:B------:R-:W3:Y:S01]  /*35df0*/  LDL.LU R15, [R1+0x12b4] ;  /* 0x0012b400010f7983 */ /* 0x000ee20000300800 */
[----:B----4-:R-:W-:Y:S01]  /*35e00*/  ISETP.LT.AND P4, PT, R58, UR12, !P4 ;  /* 0x0000000c3a007c0c */ /* 0x010fe2000e781270 */
[C---:B------:R-:W-:Y:S01]  /*35e10*/  IMAD.WIDE R10, R12.reuse, 0x2, R2 ;  /* 0x000000020c0a7825 */ /* 0x040fe200078e0202 */
[----:B------:R-:W3:Y:S03]  /*35e20*/  LDCU UR6, c[0x0][0x39c] ;  /* 0x00007380ff0677ac */ /* 0x000ee60008000800 */
[C---:B-1----:R-:W-:Y:S01]  /*35e30*/  IMAD.WIDE R8, R12.reuse, 0x2, R48 ;  /* 0x000000020c087825 */ /* 0x042fe200078e0230 */
[----:B------:R-:W0:Y:S01]  /*35e40*/  LDCU UR12, c[0x0][0x398] ;  /* 0x00007300ff0c77ac */ /* 0x000e220008000800 */
[----:B------:R-:W1:Y:S04]  /*35e50*/  LDCU UR16, c[0x0][0x398] ;  /* 0x00007300ff1077ac */ /* 0x000e680008000800 */
[----:B------:R4:W-:Y:S01]  /*35e60*/  @P6 STG.E.U16 desc[UR8][R10.64], R55 ;  /* 0x000000370a006986 */ /* 0x0009e2000c101508 */
[----:B------:R-:W-:Y:S01]  /*35e70*/  ISETP.LT.AND P6, PT, R61, UR14, !P5 ;  /* 0x0000000e3d007c0c */ /* 0x000fe2000efc1270 */
[----:B------:R-:W0:Y:S01]  /*35e80*/  LDCU UR14, c[0x0][0x398] ;  /* 0x00007300ff0e77ac */ /* 0x000e220008000800 */
[----:B----4-:R-:W-:Y:S01]  /*35e90*/  PRMT R11, R55, 0x7632, R11 ;  /* 0x00007632370b7816 */ /* 0x010fe2000000000b */
[----:B------:R-:W-:Y:S01]  /*35ea0*/  VIADD R10, R12, UR4 ;  /* 0x000000040c0a7c36 */ /* 0x000fe20008000000 */
[----:B------:R-:W4:Y:S01]  /*35eb0*/  LDL.LU R55, [R1+0x1cc] ;  /* 0x0001cc0001377983 */ /* 0x000f220000300800 */
[----:B------:R-:W0:Y:S03]  /*35ec0*/  LDCU UR4, c[0x0][0x3b8] ;  /* 0x00007700ff0477ac */ /* 0x000e260008000800 */
[----:B------:R1:W-:Y:S01]  /*35ed0*/  @P4 STG.E.U16 desc[UR8][R8.64], R11 ;  /* 0x0000000b08004986 */ /* 0x0003e2000c101508 */
[----:B--2---:R-:W-:Y:S01]  /*35ee0*/  ISETP.LT.AND P4, PT, R60, UR10, !P5 ;  /* 0x0000000a3c007c0c */ /* 0x004fe2000ef81270 */
[----:B------:R-:W2:Y:S01]  /*35ef0*/  LDCU UR10, c[0x0][0x398] ;  /* 0x00007300ff0a77ac */ /* 0x000ea20008000800 */
[----:B-1----:R-:W-:Y:S01]  /*35f00*/  IMAD.WIDE R8, R10, 0x2, R50 ;  /* 0x000000020a087825 */ /* 0x002fe200078e0232 */
[----:B------:R-:W-:-:S04]  /*35f10*/  PRMT R11, R56, 0x7632, R11 ;  /* 0x00007632380b7816 */ /* 0x000fc8000000000b */
[----:B------:R1:W-:Y:S02]  /*35f20*/  @P6 STG.E.U16 desc[UR8][R8.64], R56 ;  /* 0x0000003808006986 */ /* 0x0003e4000c101508 */
[----:B-1----:R-:W-:Y:S02]  /*35f30*/  IMAD.WIDE R8, R10, 0x2, R52 ;  /* 0x000000020a087825 */ /* 0x002fe400078e0234 */
[----:B------:R-:W4:Y:S04]  /*35f40*/  LDL.LU R56, [R1+0x2c] ;  /* 0x00002c0001387983 */ /* 0x000f280000300800 */
[----:B------:R1:W-:Y:S01]  /*35f50*/  @P4 STG.E.U16 desc[UR8][R8.64], R11 ;  /* 0x0000000b08004986 */ /* 0x0003e2000c101508 */
[----:B---3--:R-:W-:Y:S02]  /*35f60*/  ISETP.GE.AND P4, PT, R15, UR6, PT ;  /* 0x000000060f007c0c */ /* 0x008fe4000bf86270 */
[----:B0-----:R-:W-:Y:S01]  /*35f70*/  ISETP.LT.AND P6, PT, R59, UR12, !P5 ;  /* 0x0000000c3b007c0c */ /* 0x001fe2000efc1270 */
[----:B------:R-:W3:Y:S01]  /*35f80*/  LDL.LU R15, [R1+0x12b8] ;  /* 0x0012b800010f7983 */ /* 0x000ee20000300800 */
[----:B------:R-:W0:Y:S01]  /*35f90*/  LDCU UR12, c[0x0][0x398] ;  /* 0x00007300ff0c77ac */ /* 0x000e220008000800 */
[----:B------:R-:W-:Y:S01]  /*35fa0*/  ISETP.LT.AND P5, PT, R58, UR14, !P5 ;  /* 0x0000000e3a007c0c */ /* 0x000fe2000efa1270 */
[C---:B-1----:R-:W-:Y:S01]  /*35fb0*/  IMAD.WIDE R8, R10.reuse, 0x2, R2 ;  /* 0x000000020a087825 */ /* 0x042fe200078e0202 */
[----:B------:R-:W-:Y:S01]  /*35fc0*/  PRMT R13, R57, 0x7632, R13 ;  /* 0x00007632390d7816 */ /* 0x000fe2000000000d */
[----:B------:R-:W3:Y:S02]  /*35fd0*/  LDCU UR6, c[0x0][0x39c] ;  /* 0x00007380ff0677ac */ /* 0x000ee40008000800 */
[C---:B------:R-:W-:Y:S01]  /*35fe0*/  VIADD R12, R10.reuse, UR4 ;  /* 0x000000040a0c7c36 */ /* 0x040fe20008000000 */
[----:B------:R-:W1:Y:S04]  /*35ff0*/  LDCU UR14, c[0x0][0x398] ;  /* 0x00007300ff0e77ac */ /* 0x000e680008000800 */
[----:B------:R0:W-:Y:S01]  /*36000*/  @P6 STG.E.U16 desc[UR8][R8.64], R57 ;  /* 0x0000003908006986 */ /* 0x0001e2000c101508 */
[----:B--2---:R-:W-:Y:S01]  /*36010*/  ISETP.LT.AND P6, PT, R61, UR10, !P4 ;  /* 0x0000000a3d007c0c */ /* 0x004fe2000e7c1270 */
[----:B------:R-:W2:Y:S01]  /*36020*/  LDCU UR10, c[0x0][0x398] ;  /* 0x00007300ff0a77ac */ /* 0x000ea20008000800 */
[----:B------:R-:W1:Y:S01]  /*36030*/  LDCU UR4, c[0x0][0x3b8] ;  /* 0x00007700ff0477ac */ /* 0x000e620008000800 */
[----:B0-----:R-:W-:Y:S01]  /*36040*/  IMAD.WIDE R8, R10, 0x2, R48 ;  /* 0x000000020a087825 */ /* 0x001fe200078e0230 */
[----:B------:R-:W2:Y:S04]  /*36050*/  LDL.LU R57, [R1+0x1c] ;  /* 0x00001c0001397983 */ /* 0x000ea80000300800 */
[----:B------:R0:W-:Y:S01]  /*36060*/  @P5 STG.E.U16 desc[UR8][R8.64], R13 ;  /* 0x0000000d08005986 */ /* 0x0001e2000c101508 */
[----:B------:R-:W-:Y:S01]  /*36070*/  ISETP.LT.AND P5, PT, R60, UR12, !P4 ;  /* 0x0000000c3c007c0c */ /* 0x000fe2000e7a1270 */
[C---:B------:R-:W-:Y:S01]  /*36080*/  IMAD.WIDE R10, R12.reuse, 0x2, R50 ;  /* 0x000000020c0a7825 */ /* 0x040fe200078e0232 */
[----:B------:R-:W1:Y:S04]  /*36090*/  LDCU UR12, c[0x0][0x398] ;  /* 0x00007300ff0c77ac */ /* 0x000e680008000800 */
[----:B----4-:R4:W-:Y:S01]  /*360a0*/  @P6 STG.E.U16 desc[UR8][R10.64], R55 ;  /* 0x000000370a006986 */ /* 0x0109e2000c101508 */
[----:B0-----:R-:W-:Y:S01]  /*360b0*/  PRMT R13, R55, 0x7632, R13 ;  /* 0x00007632370d7816 */ /* 0x001fe2000000000d */
[----:B------:R-:W-:-:S05]  /*360c0*/  IMAD.WIDE R8, R12, 0x2, R52 ;  /* 0x000000020c087825 */ /* 0x000fca00078e0234 */
[----:B------:R0:W-:Y:S04]  /*360d0*/  @P5 STG.E.U16 desc[UR8][R8.64], R13 ;  /* 0x0000000d08005986 */ /* 0x0001e8000c101508 */
[----:B----4-:R-:W4:Y:S01]  /*360e0*/  LDL.LU R55, [R1+0xc] ;  /* 0x00000c0001377983 */ /* 0x010f220000300800 */
[----:B---3--:R-:W-:Y:S02]  /*360f0*/  ISETP.GE.AND P5, PT, R15, UR6, PT ;  /* 0x000000060f007c0c */ /* 0x008fe4000bfa6270 */
[----:B-1----:R-:W-:Y:S01]  /*36100*/  ISETP.LT.AND P6, PT, R59, UR14, !P4 ;  /* 0x0000000e3b007c0c */ /* 0x002fe2000e7c1270 */
[----:B------:R-:W3:Y:S01]  /*36110*/  LDL.LU R15, [R1+0x12bc] ;  /* 0x0012bc00010f7983 */ /* 0x000ee20000300800 */
[----:B--2---:R-:W-:Y:S01]  /*36120*/  ISETP.LT.AND P4, PT, R58, UR10, !P4 ;  /* 0x0000000a3a007c0c */ /* 0x004fe2000e781270 */
[----:B------:R-:W-:Y:S01]  /*36130*/  IMAD.WIDE R10, R12, 0x2, R2 ;  /* 0x000000020c0a7825 */ /* 0x000fe200078e0202 */
[----:B0-----:R-:W-:Y:S01]  /*36140*/  PRMT R13, R56, 0x7632, R13 ;  /* 0x00007632380d7816 */ /* 0x001fe2000000000d */
[----:B------:R-:W3:Y:S02]  /*36150*/  LDCU UR6, c[0x0][0x39c] ;  /* 0x00007380ff0677ac */ /* 0x000ee40008000800 */
[----:B------:R-:W-:Y:S01]  /*36160*/  IMAD.WIDE R8, R12, 0x2, R48 ;  /* 0x000000020c087825 */ /* 0x000fe200078e0230 */
[----:B------:R-:W0:Y:S05]  /*36170*/  LDCU UR10, c[0x0][0x398] ;  /* 0x00007300ff0a77ac */ /* 0x000e2a0008000800 */
[----:B------:R1:W-:Y:S01]  /*36180*/  @P6 STG.E.U16 desc[UR8][R10.64], R56 ;  /* 0x000000380a006986 */ /* 0x0003e2000c101508 */
[----:B------:R-:W-:Y:S01]  /*36190*/  ISETP.LT.AND P6, PT, R61, UR16, !P5 ;  /* 0x000000103d007c0c */ /* 0x000fe2000efc1270 */
[----:B------:R-:W2:Y:S02]  /*361a0*/  LDCU UR14, c[0x0][0x398] ;  /* 0x00007300ff0e77ac */ /* 0x000ea40008000800 */
[----:B------:R0:W-:Y:S01]  /*361b0*/  @P4 STG.E.U16 desc[UR8][R8.64], R13 ;  /* 0x0000000d08004986 */ /* 0x0001e2000c101508 */
[----:B------:R-:W-:Y:S01]  /*361c0*/  ISETP.LT.AND P4, PT, R60, UR12, !P5 ;  /* 0x0000000c3c007c0c */ /* 0x000fe2000ef81270 */
[----:B------:R-:W2:Y:S01]  /*361d0*/  LDCU UR12, c[0x0][0x398] ;  /* 0x00007300ff0c77ac */ /* 0x000ea20008000800 */
[----:B------:R-:W2:Y:S01]  /*361e0*/  LDCU UR16, c[0x0][0x398] ;  /* 0x00007300ff1077ac */ /* 0x000ea20008000800 */
[----:B-1----:R-:W-:Y:S01]  /*361f0*/  VIADD R10, R12, UR4 ;  /* 0x000000040c0a7c36 */ /* 0x002fe20008000000 */
[----:B------:R-:W2:Y:S01]  /*36200*/  LDL.LU R56, [R1+0x1d0] ;  /* 0x0001d00001387983 */ /* 0x000ea20000300800 */
[----:B------:R-:W-:Y:S01]  /*36210*/  PRMT R11, R57, 0x7632, R11 ;  /* 0x00007632390b7816 */ /* 0x000fe2000000000b */
[----:B------:R-:W1:Y:S01]  /*36220*/  LDCU UR4, c[0x0][0x3b8] ;  /* 0x00007700ff0477ac */ /* 0x000e620008000800 */
[----:B0-----:R-:W-:-:S05]  /*36230*/  IMAD.WIDE R8, R10, 0x2, R50 ;  /* 0x000000020a087825 */ /* 0x001fca00078e0232 */
[----:B------:R0:W-:Y:S01]  /*36240*/  @P6 STG.E.U16 desc[UR8][R8.64], R57 ;  /* 0x0000003908006986 */ /* 0x0001e2000c101508 */
[----:B------:R-:W-:Y:S01]  /*36250*/  ISETP.LT.AND P6, PT, R59, UR10, !P5 ;  /* 0x0000000a3b007c0c */ /* 0x000fe2000efc1270 */
[----:B------:R-:W1:Y:S01]  /*36260*/  LDCU UR10, c[0x0][0x398] ;  /* 0x00007300ff0a77ac */ /* 0x000e620008000800 */
[C---:B0-----:R-:W-:Y:S01]  /*36270*/  IMAD.WIDE R8, R10.reuse, 0x2, R52 ;  /* 0x000000020a087825 */ /* 0x041fe200078e0234 */
[----:B------:R-:W2:Y:S04]  /*36280*/  LDL.LU R57, [R1+0x50] ;  /* 0x0000500001397983 */ /* 0x000ea80000300800 */
[----:B------:R0:W-:Y:S01]  /*36290*/  @P4 STG.E.U16 desc[UR8][R8.64], R11 ;  /* 0x0000000b08004986 */ /* 0x0001e2000c101508 */
[----:B----4-:R-:W-:Y:S01]  /*362a0*/  PRMT R13, R55, 0x7632, R13 ;  /* 0x00007632370d7816 */ /* 0x010fe2000000000d */
[----:B0-----:R-:W-:-:S05]  /*362b0*/  IMAD.WIDE R8, R10, 0x2, R2 ;  /* 0x000000020a087825 */ /* 0x001fca00078e0202 */
[----:B------:R0:W-:Y:S01]  /*362c0*/  @P6 STG.E.U16 desc[UR8][R8.64], R55 ;  /* 0x0000003708006986 */ /* 0x0001e2000c101508 */
[----:B---3--:R-:W-:Y:S01]  /*362d0*/  ISETP.GE.AND P4, PT, R15, UR6, PT ;  /* 0x000000060f007c0c */ /* 0x008fe2000bf86270 */
[----:B-1----:R-:W-:Y:S02]  /*362e0*/  VIADD R12, R10, UR4 ;  /* 0x000000040a0c7c36 */ /* 0x002fe40008000000 */
[----:B------:R-:W3:Y:S01]  /*362f0*/  LDL.LU R15, [R1+0x12c0] ;  /* 0x0012c000010f7983 */ /* 0x000ee20000300800 */
[----:B--2---:R-:W-:Y:S01]  /*36300*/  ISETP.LT.AND P5, PT, R58, UR14, !P5 ;  /* 0x0000000e3a007c0c */ /* 0x004fe2000efa1270 */
[----:B------:R-:W3:Y:S02]  /*36310*/  LDCU UR6, c[0x0][0x39c] ;  /* 0x00007380ff0677ac */ /* 0x000ee40008000800 */
[----:B0-----:R-:W2:Y:S01]  /*36320*/  LDL.LU R55, [R1+0x40] ;  /* 0x0000400001377983 */ /* 0x001ea20000300800 */
[----:B------:R-:W-:Y:S01]  /*36330*/  ISETP.LT.AND P6, PT, R61, UR12, !P4 ;  /* 0x0000000c3d007c0c */ /* 0x000fe2000e7c1270 */
[----:B------:R-:W0:Y:S01]  /*36340*/  LDCU UR12, c[0x0][0x398] ;  /* 0x00007300ff0c77ac */ /* 0x000e220008000800 */
[----:B------:R-:W-:Y:S01]  /*36350*/  IMAD.WIDE R10, R10, 0x2, R48 ;  /* 0x000000020a0a7825 */ /* 0x000fe200078e0230 */
[----:B------:R-:W1:Y:S03]  /*36360*/  LDCU UR14, c[0x0][0x398] ;  /* 0x00007300ff0e77ac */ /* 0x000e660008000800 */
[----:B------:R-:W-:-:S03]  /*36370*/  IMAD.WIDE R8, R12, 0x2, R50 ;  /* 0x000000020c087825 */ /* 0x000fc600078e0232 */
[----:B------:R4:W-:Y:S01]  /*36380*/  @P5 STG.E.U16 desc[UR8][R10.64], R13 ;  /* 0x0000000d0a005986 */ /* 0x0009e2000c101508 */
[----:B------:R-:W-:Y:S01]  /*36390*/  ISETP.LT.AND P5, PT, R60, UR10, !P4 ;  /* 0x0000000a3c007c0c */ /* 0x000fe2000e7a1270 */
[----:B------:R-:W1:Y:S01]  /*363a0*/  LDCU UR4, c[0x0][0x3b8] ;  /* 0x00007700ff0477ac */ /* 0x000e620008000800 */
[----:B------:R-:W1:Y:S01]  /*363b0*/  LDCU UR10, c[0x0][0x398] ;  /* 0x00007300ff0a77ac */ /* 0x000e620008000800 */
[----:B------:R1:W-:Y:S01]  /*363c0*/  @P6 STG.E.U16 desc[UR8][R8.64], R56 ;  /* 0x0000003808006986 */ /* 0x0003e2000c101508 */
[----:B------:R-:W-:Y:S01]  /*363d0*/  ISETP.LT.AND P6, PT, R59, UR16, !P4 ;  /* 0x000000103b007c0c */ /* 0x000fe2000e7c1270 */
[----:B------:R-:W2:Y:S01]  /*363e0*/  LDCU UR16, c[0x0][0x398] ;  /* 0x00007300ff1077ac */ /* 0x000ea20008000800 */
[----:B----4-:R-:W-:Y:S01]  /*363f0*/  PRMT R13, R56, 0x7632, R13 ;  /* 0x00007632380d7816 */ /* 0x010fe2000000000d */
[----:B------:R-:W-:Y:S01]  /*36400*/  IMAD.WIDE R10, R12, 0x2, R2 ;  /* 0x000000020c0a7825 */ /* 0x000fe200078e0202 */
[----:B0-----:R-:W-:Y:S01]  /*36410*/  ISETP.LT.AND P4, PT, R58, UR12, !P4 ;  /* 0x0000000c3a007c0c */ /* 0x001fe2000e781270 */
[----:B------:R-:W0:Y:S02]  /*36420*/  LDCU UR12, c[0x0][0x398] ;  /* 0x00007300ff0c77ac */ /* 0x000e240008000800 */
[C---:B-1----:R-:W-:Y:S01]  /*36430*/  IMAD.WIDE R8, R12.reuse, 0x2, R52 ;  /* 0x000000020c087825 */ /* 0x042fe200078e0234 */
[----:B------:R-:W4:Y:S04]  /*36440*/  LDL.LU R56, [R1+0x30] ;  /* 0x0000300001387983 */ /* 0x000f280000300800 */
[----:B------:R1:W-:Y:S04]  /*36450*/  @P5 STG.E.U16 desc[UR8][R8.64], R13 ;  /* 0x0000000d08005986 */ /* 0x0003e8000c101508 */
[----:B------:R0:W-:Y:S04]  /*36460*/  @P6 STG.E.U16 desc[UR8][R10.64], R57 ;  /* 0x000000390a006986 */ /* 0x0001e8000c101508 */
[----:B-1----:R-:W4:Y:S01]  /*36470*/  LDL.LU R13, [R1+0x12c4] ;  /* 0x0012c400010d7983 */ /* 0x002f220000300800 */
[----:B------:R-:W-:Y:S01]  /*36480*/  IMAD.WIDE R8, R12, 0x2, R48 ;  /* 0x000000020c087825 */ /* 0x000fe200078e0230 */
[----:B0-----:R-:W-:-:S03]  /*36490*/  PRMT R11, R57, 0x7632, R11 ;  /* 0x00007632390b7816 */ /* 0x001fc6000000000b */
[----:B------:R-:W-:Y:S01]  /*364a0*/  VIADD R10, R12, UR4 ;  /* 0x000000040c0a7c36 */ /* 0x000fe20008000000 */
[----:B------:R-:W4:Y:S01]  /*364b0*/  LDL.LU R57, [R1+0x1d4] ;  /* 0x0001d40001397983 */ /* 0x000f220000300800 */
[----:B------:R-:W0:Y:S03]  /*364c0*/  LDCU UR4, c[0x0][0x3b8] ;  /* 0x00007700ff0477ac */ /* 0x000e260008000800 */
[----:B------:R1:W-:Y:S02]  /*364d0*/  @P4 STG.E.U16 desc[UR8][R8.64], R11 ;  /* 0x0000000b08004986 */ /* 0x0003e4000c101508 */
[----:B-1----:R-:W-:Y:S01]  /*364e0*/  IMAD.WIDE R8, R10, 0x2, R50 ;  /* 0x000000020a087825 */ /* 0x002fe200078e0232 */
[----:B---3--:R-:W-:Y:S01]  /*364f0*/  ISETP.GE.AND P5, PT, R15, UR6, PT ;  /* 0x000000060f007c0c */ /* 0x008fe2000bfa6270 */
[----:B------:R-:W1:Y:S03]  /*36500*/  LDCU UR6, c[0x0][0x39c] ;  /* 0x00007380ff0677ac */ /* 0x000e660008000800 */
[----:B------:R-:W-:Y:S01]  /*36510*/  ISETP.LT.AND P6, PT, R61, UR14, !P5 ;  /* 0x0000000e3d007c0c */ /* 0x000fe2000efc1270 */
[----:B------:R-:W3:Y:S01]  /*36520*/  LDCU UR14, c[0x0][0x398] ;  /* 0x00007300ff0e77ac */ /* 0x000ee20008000800 */
[----:B--2---:R-:W-:-:S11]  /*36530*/  PRMT R11, R55, 0x7632, R11 ;  /* 0x00007632370b7816 */ /* 0x004fd6000000000b */
[----:B------:R2:W-:Y:S04]  /*36540*/  @P6 STG.E.U16 desc[UR8][R8.64], R55 ;  /* 0x0000003708006986 */ /* 0x0005e8000c101508 */
[----:B--2---:R-:W2:Y:S04]  /*36550*/  LDL.LU R55, [R1+0x54] ;  /* 0x0000540001377983 */ /* 0x004ea80000300800 */
[----:B------:R-:W2:Y:S01]  /*36560*/  LDL.LU R15, [R1+0x12c8] ;  /* 0x0012c800010f7983 */ /* 0x000ea20000300800 */
[----:B------:R-:W-:Y:S01]  /*36570*/  ISETP.LT.AND P4, PT, R60, UR10, !P5 ;  /* 0x0000000a3c007c0c */ /* 0x000fe2000ef81270 */
[----:B------:R-:W0:Y:S01]  /*36580*/  LDCU UR10, c[0x0][0x398] ;  /* 0x00007300ff0a77ac */ /* 0x000e220008000800 */
[----:B------:R-:W-:Y:S01]  /*36590*/  ISETP.LT.AND P6, PT, R59, UR12, !P5 ;  /* 0x0000000c3b007c0c */ /* 0x000fe2000efc1270 */
[----:B------:R-:W-:Y:S01]  /*365a0*/  IMAD.WIDE R8, R10, 0x2, R52 ;  /* 0x000000020a087825 */ /* 0x000fe200078e0234 */
[----:B------:R-:W0:Y:S01]  /*365b0*/  LDCU UR12, c[0x0][0x398] ;  /* 0x00007300ff0c77ac */ /* 0x000e220008000800 */
[----:B---3--:R-:W-:-:S02]  /*365c0*/  ISETP.LT.AND P5, PT, R58, UR14, !P5 ;  /* 0x0000000e3a007c0c */ /* 0x008fc4000efa1270 */
[----:B----4-:R-:W-:Y:S01]  /*365d0*/  PRMT R12, R56, 0x7632, R12 ;  /* 0x00007632380c7816 */ /* 0x010fe2000000000c */
[----:B------:R-:W3:Y:S05]  /*365e0*/  LDCU UR14, c[0x0][0x398] ;  /* 0x00007300ff0e77ac */ /* 0x000eea0008000800 */
[----:B------:R4:W-:Y:S01]  /*365f0*/  @P4 STG.E.U16 desc[UR8][R8.64], R11 ;  /* 0x0000000b08004986 */ /* 0x0009e2000c101508 */
[----:B-1----:R-:W-:Y:S01]  /*36600*/  ISETP.GE.AND P4, PT, R13, UR6, PT ;  /* 0x000000060d007c0c */ /* 0x002fe2000bf86270 */
[----:B------:R-:W2:Y:S01]  /*36610*/  LDCU UR6, c[0x0][0x39c] ;  /* 0x00007380ff0677ac */ /* 0x000ea20008000800 */
[----:B----4-:R-:W-:-:S05]  /*36620*/  IMAD.WIDE R8, R10, 0x2, R2 ;  /* 0x000000020a087825 */ /* 0x010fca00078e0202 */
[----:B------:R1:W-:Y:S01]  /*36630*/  @P6 STG.E.U16 desc[UR8][R8.64], R56 ;  /* 0x0000003808006986 */ /* 0x0003e2000c101508 */
[----:B0-----:R-:W-:Y:S01]  /*36640*/  ISETP.LT.AND P6, PT, R61, UR10, !P4 ;  /* 0x0000000a3d007c0c */ /* 0x001fe2000e7c1270 */
[C---:B------:R-:W-:Y:S01]  /*36650*/  VIADD R13, R10.reuse, UR4 ;  /* 0x000000040a0d7c36 */ /* 0x040fe20008000000 */
[----:B------:R-:W0:Y:S01]  /*36660*/  LDCU UR10, c[0x0][0x398] ;  /* 0x00007300ff0a77ac */ /* 0x000e220008000800 */
[----:B------:R-:W4:Y:S01]  /*36670*/  LDCU UR4, c[0x0][0x3b8] ;  /* 0x00007700ff0477ac */ /* 0x000f220008000800 */
[----:B-1----:R-:W-:Y:S01]  /*36680*/  IMAD.WIDE R8, R10, 0x2, R48 ;  /* 0x000000020a087825 */ /* 0x002fe200078e0230 */
[----:B------:R-:W4:Y:S04]  /*36690*/  LDL.LU R56, [R1+0x44] ;  /* 0x0000440001387983 */ /* 0x000f280000300800 */
[----:B------:R1:W-:Y:S01]  /*366a0*/  @P5 STG.E.U16 desc[UR8][R8.64], R12 ;  /* 0x0000000c08005986 */ /* 0x0003e2000c101508 */
[----:B------:R-:W-:Y:S01]  /*366b0*/  ISETP.LT.AND P5, PT, R60, UR12, !P4 ;  /* 0x0000000c3c007c0c */ /* 0x000fe2000e7a1270 */
[----:B------:R-:W-:Y:S01]  /*366c0*/  IMAD.WIDE R10, R13, 0x2, R50 ;  /* 0x000000020d0a7825 */ /* 0x000fe200078e0232 */
[----:B------:R-:W0:Y:S04]  /*366d0*/  LDCU UR12, c[0x0][0x398] ;  /* 0x00007300ff0c77ac */ /* 0x000e280008000800 */
[----:B------:R0:W-:Y:S01]  /*366e0*/  @P6 STG.E.U16 desc[UR8][R10.64], R57 ;  /* 0x000000390a006986 */ /* 0x0001e2000c101508 */
[----:B-1----:R-:W-:Y:S01]  /*366f0*/  PRMT R12, R57, 0x7632, R12 ;  /* 0x00007632390c7816 */ /* 0x002fe2000000000c */
[----:B------:R-:W-:-:S05]  /*36700*/  IMAD.WIDE R8, R13, 0x2, R52 ;  /* 0x000000020d087825 */ /* 0x000fca00078e0234 */
[----:B------:R1:W-:Y:S04]  /*36710*/  @P5 STG.E.U16 desc[UR8][R8.64], R12 ;  /* 0x0000000c08005986 */ /* 0x0003e8000c101508 */
[----:B0-----:R-:W4:Y:S01]  /*36720*/  LDL.LU R57, [R1+0x34] ;  /* 0x0000340001397983 */ /* 0x001f220000300800 */
[----:B--2---:R-:W-:Y:S02]  /*36730*/  ISETP.GE.AND P5, PT, R15, UR6, PT ;  /* 0x000000060f007c0c */ /* 0x004fe4000bfa6270 */
[----:B---3--:R-:W-:Y:S01]  /*36740*/  ISETP.LT.AND P6, PT, R59, UR14, !P4 ;  /* 0x0000000e3b007c0c */ /* 0x008fe2000e7c1270 */
[----:B------:R-:W2:Y:S01]  /*36750*/  LDL.LU R15, [R1+0x12cc] ;  /* 0x0012cc00010f7983 */ /* 0x000ea20000300800 */
[----:B------:R-:W-:Y:S01]  /*36760*/  ISETP.LT.AND P4, PT, R58, UR10, !P4 ;  /* 0x0000000a3a007c0c */ /* 0x000fe2000e781270 */
[----:B------:R-:W-:Y:S01]  /*36770*/  IMAD.WIDE R10, R13, 0x2, R2 ;  /* 0x000000020d0a7825 */ /* 0x000fe200078e0202 */
[----:B------:R-:W-:Y:S01]  /*36780*/  PRMT R14, R55, 0x7632, R14 ;  /* 0x00007632370e7816 */ /* 0x000fe2000000000e */
[----:B------:R-:W2:Y:S02]  /*36790*/  LDCU UR6, c[0x0][0x39c] ;  /* 0x00007380ff0677ac */ /* 0x000ea40008000800 */
[----:B-1----:R-:W-:Y:S01]  /*367a0*/  IMAD.WIDE R8, R13, 0x2, R48 ;  /* 0x000000020d087825 */ /* 0x002fe200078e0230 */
[----:B------:R-:W0:Y:S05]  /*367b0*/  LDCU UR14, c[0x0][0x398] ;  /* 0x00007300ff0e77ac */ /* 0x000e2a0008000800 */
[----:B------:R1:W-:Y:S01]  /*367c0*/  @P6 STG.E.U16 desc[UR8][R10.64], R55 ;  /* 0x000000370a006986 */ /* 0x0003e2000c101508 */
[----:B------:R-:W-:Y:S01]  /*367d0*/  ISETP.LT.AND P6, PT, R61, UR16, !P5 ;  /* 0x000000103d007c0c */ /* 0x000fe2000efc1270 */
[----:B----4-:R-:W-:Y:S01]  /*367e0*/  VIADD R12, R13, UR4 ;  /* 0x000000040d0c7c36 */ /* 0x010fe20008000000 */
[----:B------:R-:W3:Y:S01]  /*367f0*/  LDCU UR10, c[0x0][0x398] ;  /* 0x00007300ff0a77ac */ /* 0x000ee20008000800 */
[----:B------:R4:W-:Y:S01]  /*36800*/  @P4 STG.E.U16 desc[UR8][R8.64], R14 ;  /* 0x0000000e08004986 */ /* 0x0009e2000c101508 */
[----:B------:R-:W-:Y:S01]  /*36810*/  ISETP.LT.AND P4, PT, R60, UR12, !P5 ;  /* 0x0000000c3c007c0c */ /* 0x000fe2000ef81270 */
[----:B------:R-:W0:Y:S01]  /*36820*/  LDCU UR16, c[0x0][0x398] ;  /* 0x00007300ff1077ac */ /* 0x000e220008000800 */
[----:B------:R-:W0:Y:S01]  /*36830*/  LDCU UR4, c[0x0][0x3b8] ;  /* 0x00007700ff0477ac */ /* 0x000e220008000800 */
[C---:B-1----:R-:W-:Y:S01]  /*36840*/  IMAD.WIDE R10, R12.reuse, 0x2, R50 ;  /* 0x000000020c0a7825 */ /* 0x042fe200078e0232 */
[----:B------:R-:W3:Y:S01]  /*36850*/  LDL.LU R55, [R1+0x1d8] ;  /* 0x0001d80001377983 */ /* 0x000ee20000300800 */
[----:B------:R-:W1:Y:S02]  /*36860*/  LDCU UR12, c[0x0][0x398] ;  /* 0x00007300ff0c77ac */ /* 0x000e640008000800 */
[----:B----4-:R-:W-:Y:S01]  /*36870*/  IMAD.WIDE R8, R12, 0x2, R52 ;  /* 0x000000020c087825 */ /* 0x010fe200078e0234 */
[----:B------:R-:W-:Y:S01]  /*36880*/  PRMT R13, R56, 0x7632, R13 ;  /* 0x00007632380d7816 */ /* 0x000fe2000000000d */
[----:B------:R4:W-:Y:S04]  /*36890*/  @P6 STG.E.U16 desc[UR8][R10.64], R56 ;  /* 0x000000380a006986 */ /* 0x0009e8000c101508 */
[----:B------:R0:W-:Y:S04]  /*368a0*/  @P4 STG.E.U16 desc[UR8][R8.64], R13 ;  /* 0x0000000d08004986 */ /* 0x0001e8000c101508 */
[----:B----4-:R-:W4:Y:S01]  /*368b0*/  LDL.LU R56, [R1+0x58] ;  /* 0x0000580001387983 */ /* 0x010f220000300800 */
[----:B--2---:R-:W-:-:S02]  /*368c0*/  ISETP.GE.AND P4, PT, R15, UR6, PT ;  /* 0x000000060f007c0c */ /* 0x004fc4000bf86270 */
[----:B0-----:R-:W-:Y:S01]  /*368d0*/  ISETP.LT.AND P6, PT, R59, UR14, !P5 ;  /* 0x0000000e3b007c0c */ /* 0x001fe2000efc1270 */
[----:B------:R-:W2:Y:S01]  /*368e0*/  LDL.LU R15, [R1+0x12d0] ;  /* 0x0012d000010f7983 */ /* 0x000ea20000300800 */
[----:B---3--:R-:W-:Y:S01]  /*368f0*/  ISETP.LT.AND P5, PT, R58, UR10, !P5 ;  /* 0x0000000a3a007c0c */ /* 0x008fe2000efa1270 */
[C---:B------:R-:W-:Y:S01]  /*36900*/  IMAD.WIDE R10, R12.reuse, 0x2, R2 ;  /* 0x000000020c0a7825 */ /* 0x040fe200078e0202 */
[----:B------:R-:W2:Y:S03]  /*36910*/  LDCU UR6, c[0x0][0x39c] ;  /* 0x00007380ff0677ac */ /* 0x000ea60008000800 */
[C---:B------:R-:W-:Y:S01]  /*36920*/  IMAD.WIDE R8, R12.reuse, 0x2, R48 ;  /* 0x000000020c087825 */ /* 0x040fe200078e0230 */
[----:B------:R-:W0:Y:S01]  /*36930*/  LDCU UR10, c[0x0][0x398] ;  /* 0x00007300ff0a77ac */ /* 0x000e220008000800 */
[----:B------:R-:W3:Y:S04]  /*36940*/  LDCU UR14, c[0x0][0x398] ;  /* 0x00007300ff0e77ac */ /* 0x000ee80008000800 */
[----:B------:R1:W-:Y:S01]  /*36950*/  @P6 STG.E.U16 desc[UR8][R10.64], R57 ;  /* 0x000000390a006986 */ /* 0x0003e2000c101508 */
[----:B------:R-:W-:Y:S01]  /*36960*/  ISETP.LT.AND P6, PT, R61, UR16, !P4 ;  /* 0x000000103d007c0c */ /* 0x000fe2000e7c1270 */
[----:B------:R-:W0:Y:S01]  /*36970*/  LDCU UR16, c[0x0][0x398] ;  /* 0x00007300ff1077ac */ /* 0x000e220008000800 */
[----:B-1----:R-:W-:Y:S01]  /*36980*/  PRMT R11, R57, 0x7632, R11 ;  /* 0x00007632390b7816 */ /* 0x002fe2000000000b */
[----:B------:R-:W-:Y:S01]  /*36990*/  VIADD R10, R12, UR4 ;  /* 0x000000040c0a7c36 */ /* 0x000fe20008000000 */
[----:B------:R-:W4:Y:S01]  /*369a0*/  LDL.LU R57, [R1+0x48] ;  /* 0x0000480001397983 */ /* 0x000f220000300800 */
[----:B------:R-:W1:Y:S03]  /*369b0*/  LDCU UR4, c[0x0][0x3b8] ;  /* 0x00007700ff0477ac */ /* 0x000e660008000800 */
[----:B------:R0:W-:Y:S01]  /*369c0*/  @P5 STG.E.U16 desc[UR8][R8.64], R11 ;  /* 0x0000000b08005986 */ /* 0x0001e2000c101508 */
[----:B------:R-:W-:Y:S01]  /*369d0*/  ISETP.LT.AND P5, PT, R60, UR12, !P4 ;  /* 0x0000000c3c007c0c */ /* 0x000fe2000e7a1270 */
[----:B------:R-:W1:Y:S01]  /*369e0*/  LDCU UR12, c[0x0][0x398] ;  /* 0x00007300ff0c77ac */ /* 0x000e620008000800 */
[----:B0-----:R-:W-:Y:S01]  /*369f0*/  IMAD.WIDE R8, R10, 0x2, R50 ;  /* 0x000000020a087825 */ /* 0x001fe200078e0232 */
[----:B------:R-:W-:-:S04]  /*36a00*/  PRMT R11, R55, 0x7632, R11 ;  /* 0x00007632370b7816 */ /* 0x000fc8000000000b */
[----:B------:R0:W-:Y:S02]  /*36a10*/  @P6 STG.E.U16 desc[UR8][R8.64], R55 ;  /* 0x0000003708006986 */ /* 0x0001e4000c101508 */
[----:B0-----:R-:W-:Y:S02]  /*36a20*/  IMAD.WIDE R8, R10, 0x2, R52 ;  /* 0x000000020a087825 */ /* 0x001fe400078e0234 */
[----:B------:R-:W4:Y:S04]  /*36a30*/  LDL.LU R55, [R1+0x38] ;  /* 0x0000380001377983 */ /* 0x000f280000300800 */
[----:B------:R0:W-:Y:S01]  /*36a40*/  @P5 STG.E.U16 desc[UR8][R8.64], R11 ;  /* 0x0000000b08005986 */ /* 0x0001e2000c101508 */
[----:B--2---:R-:W-:Y:S02]  /*36a50*/  ISETP.GE.AND P5, PT, R15, UR6, PT ;  /* 0x000000060f007c0c */ /* 0x004fe4000bfa6270 */
[----:B------:R-:W-:Y:S01]  /*36a60*/  ISETP.LT.AND P6, PT, R59, UR10, !P4 ;  /* 0x0000000a3b007c0c */ /* 0x000fe2000e7c1270 */
[----:B------:R-:W2:Y:S01]  /*36a70*/  LDL.LU R15, [R1+0x12d4] ;  /* 0x0012d400010f7983 */ /* 0x000ea20000300800 */
[----:B------:R-:W4:Y:S01]  /*36a80*/  LDCU UR10, c[0x0][0x398] ;  /* 0x00007300ff0a77ac */ /* 0x000f220008000800 */
[----:B---3--:R-:W-:Y:S01]  /*36a90*/  ISETP.LT.AND P4, PT, R58, UR14, !P4 ;  /* 0x0000000e3a007c0c */ /* 0x008fe2000e781270 */
[----:B0-----:R-:W-:Y:S01]  /*36aa0*/  IMAD.WIDE R8, R10, 0x2, R2 ;  /* 0x000000020a087825 */ /* 0x001fe200078e0202 */
[----:B----4-:R-:W-:Y:S01]  /*36ab0*/  PRMT R13, R56, 0x7632, R13 ;  /* 0x00007632380d7816 */ /* 0x010fe2000000000d */
[----:B------:R-:W2:Y:S02]  /*36ac0*/  LDCU UR6, c[0x0][0x39c] ;  /* 0x00007380ff0677ac */ /* 0x000ea40008000800 */
[C---:B-1----:R-:W-:Y:S01]  /*36ad0*/  VIADD R12, R10.reuse, UR4 ;  /* 0x000000040a0c7c36 */ /* 0x042fe20008000000 */
[----:B------:R-:W0:Y:S04]  /*36ae0*/  LDCU UR14, c[0x0][0x398] ;  /* 0x00007300ff0e77ac */ /* 0x000e280008000800 */
[----:B------:R1:W-:Y:S01]  /*36af0*/  @P6 STG.E.U16 desc[UR8][R8.64], R56 ;  /* 0x0000003808006986 */ /* 0x0003e2000c101508 */
[----:B------:R-:W-:Y:S01]  /*36b00*/  ISETP.LT.AND P6, PT, R61, UR12, !P5 ;  /* 0x0000000c3d007c0c */ /* 0x000fe2000efc1270 */
[----:B------:R-:W3:Y:S01]  /*36b10*/  LDCU UR12, c[0x0][0x398] ;  /* 0x00007300ff0c77ac */ /* 0x000ee20008000800 */
[----:B------:R-:W4:Y:S01]  /*36b20*/  LDCU UR4, c[0x0][0x3b8] ;  /* 0x00007700ff0477ac */ /* 0x000f220008000800 */
[----:B-1----:R-:W-:Y:S01]  /*36b30*/  IMAD.WIDE R8, R10, 0x2, R48 ;  /* 0x000000020a087825 */ /* 0x002fe200078e0230 */
[----:B------:R-:W4:Y:S04]  /*36b40*/  LDL.LU R56, [R1+0x1dc] ;  /* 0x0001dc0001387983 */ /* 0x000f280000300800 */
[----:B------:R1:W-:Y:S01]  /*36b50*/  @P4 STG.E.U16 desc[UR8][R8.64], R13 ;  /* 0x0000000d08004986 */ /* 0x0003e2000c101508 */
[----:B------:R-:W-:Y:S01]  /*36b60*/  ISETP.LT.AND P4, PT, R60, UR10, !P5 ;  /* 0x0000000a3c007c0c */ /* 0x000fe2000ef81270 */
[C---:B------:R-:W-:Y:S01]  /*36b70*/  IMAD.WIDE R10, R12.reuse, 0x2, R50 ;  /* 0x000000020c0a7825 */ /* 0x040fe200078e0232 */
[----:B------:R-:W0:Y:S04]  /*36b80*/  LDCU UR10, c[0x0][0x398] ;  /* 0x00007300ff0a77ac */ /* 0x000e280008000800 */
[----:B------:R0:W-:Y:S01]  /*36b90*/  @P6 STG.E.U16 desc[UR8][R10.64], R57 ;  /* 0x000000390a006986 */ /* 0x0001e2000c101508 */
[----:B-1----:R-:W-:Y:S01]  /*36ba0*/  PRMT R13, R57, 0x7632, R13 ;  /* 0x00007632390d7816 */ /* 0x002fe2000000000d */
[----:B------:R-:W-:-:S05]  /*36bb0*/  IMAD.WIDE R8, R12, 0x2, R52 ;  /* 0x000000020c087825 */ /* 0x000fca00078e0234 */
[----:B------:R1:W-:Y:S04]  /*36bc0*/  @P4 STG.E.U16 desc[UR8][R8.64], R13 ;  /* 0x0000000d08004986 */ /* 0x0003e8000c101508 */
[----:B0-----:R-:W4:Y:S01]  /*36bd0*/  LDL.LU R57, [R1+0x5c] ;  /* 0x00005c0001397983 */ /* 0x001f220000300800 */
[----:B--2---:R-:W-:Y:S02]  /*36be0*/  ISETP.GE.AND P4, PT, R15, UR6, PT ;  /* 0x000000060f007c0c */ /* 0x004fe4000bf86270 */
[----:B------:R-:W-:Y:S01]  /*36bf0*/  ISETP.LT.AND P6, PT, R59, UR16, !P5 ;  /* 0x000000103b007c0c */ /* 0x000fe2000efc1270 */
[----:B------:R-:W2:Y:S01]  /*36c00*/  LDL.LU R15, [R1+0x12d8] ;  /* 0x0012d800010f7983 */ /* 0x000ea20000300800 */
[----:B---3--:R-:W-:Y:S01]  /*36c10*/  ISETP.LT.AND P5, PT, R58, UR12, !P5 ;  /* 0x0000000c3a007c0c */ /* 0x008fe2000efa1270 */
[C---:B------:R-:W-:Y:S01]  /*36c20*/  IMAD.WIDE R10, R12.reuse, 0x2, R2 ;  /* 0x000000020c0a7825 */ /* 0x040fe200078e0202 */
[----:B------:R-:W2:Y:S03]  /*36c30*/  LDCU UR6, c[0x0][0x39c] ;  /* 0x00007380ff0677ac */ /* 0x000ea60008000800 */
[C---:B-1----:R-:W-:Y:S01]  /*36c40*/  IMAD.WIDE R8, R12.reuse, 0x2, R48 ;  /* 0x000000020c087825 */ /* 0x042fe200078e0230 */
[----:B------:R-:W0:Y:S01]  /*36c50*/  LDCU UR12, c[0x0][0x398] ;  /* 0x00007300ff0c77ac */ /* 0x000e220008000800 */
[----:B------:R-:W1:Y:S04]  /*36c60*/  LDCU UR16, c[0x0][0x398] ;  /* 0x00007300ff1077ac */ /* 0x000e680008000800 */
[----:B------:R3:W-:Y:S01]  /*36c70*/  @P6 STG.E.U16 desc[UR8][R10.64], R55 ;  /* 0x000000370a006986 */ /* 0x0007e2000c101508 */
[----:B------:R-:W-:Y:S01]  /*36c80*/  ISETP.LT.AND P6, PT, R61, UR14, !P4 ;  /* 0x0000000e3d007c0c */ /* 0x000fe2000e7c1270 */
[----:B------:R-:W0:Y:S01]  /*36c90*/  LDCU UR14, c[0x0][0x398] ;  /* 0x00007300ff0e77ac */ /* 0x000e220008000800 */
[----:B---3--:R-:W-:Y:S01]  /*36ca0*/  PRMT R11, R55, 0x7632, R11 ;  /* 0x00007632370b7816 */ /* 0x008fe2000000000b */
[----:B----4-:R-:W-:Y:S01]  /*36cb0*/  VIADD R10, R12, UR4 ;  /* 0x000000040c0a7c36 */ /* 0x010fe20008000000 */
[----:B------:R-:W3:Y:S01]  /*36cc0*/  LDL.LU R55, [R1+0x4c] ;  /* 0x00004c0001377983 */ /* 0x000ee20000300800 */
        /* <DEDUP_REMOVED lines=8> */
[----:B------:R-:W3:Y:S04]  /*36d50*/  LDL.LU R56, [R1+0x3c] ;  /* 0x00003c0001387983 */ /* 0x000ee80000300800 */
[----:B------:R0:W-:Y:S01]  /*36d60*/  @P5 STG.E.U16 desc[UR8][R8.64], R11 ;  /* 0x0000000b08005986 */ /* 0x0001e2000c101508 */
[----:B--2---:R-:W-:Y:S02]  /*36d70*/  ISETP.GE.AND P5, PT, R15, UR6, PT ;  /* 0x000000060f007c0c */ /* 0x004fe4000bfa6270 */
[----:B------:R-:W-:Y:S01]  /*36d80*/  ISETP.LT.AND P6, PT, R59, UR12, !P4 ;  /* 0x0000000c3b007c0c */ /* 0x000fe2000e7c1270 */
[----:B------:R-:W2:Y:S01]  /*36d90*/  LDL.LU R15, [R1+0x12dc] ;  /* 0x0012dc00010f7983 */ /* 0x000ea20000300800 */
[----:B------:R-:W1:Y:S01]  /*36da0*/  LDCU UR12, c[0x0][0x398] ;  /* 0x00007300ff0c77ac */ /* 0x000e620008000800 */
[----:B------:R-:W-:Y:S01]  /*36db0*/  ISETP.LT.AND P4, PT, R58, UR14, !P4 ;  /* 0x0000000e3a007c0c */ /* 0x000fe2000e781270 */
[C---:B0-----:R-:W-:Y:S01]  /*36dc0*/  IMAD.WIDE R8, R10.reuse, 0x2, R2 ;  /* 0x000000020a087825 */ /* 0x041fe200078e0202 */
[----:B------:R-:W-:Y:S01]  /*36dd0*/  PRMT R13, R57, 0x7632, R13 ;  /* 0x00007632390d7816 */ /* 0x000fe2000000000d */
[----:B------:R-:W2:Y:S02]  /*36de0*/  LDCU UR6, c[0x0][0x39c] ;  /* 0x00007380ff0677ac */ /* 0x000ea40008000800 */
[----:B----4-:R-:W-:-:S02]  /*36df0*/  VIADD R12, R10, UR4 ;  /* 0x000000040a0c7c36 */ /* 0x010fc40008000000 */
[----:B------:R-:W-:Y:S01]  /*36e00*/  IMAD.WIDE R10, R10, 0x2, R48 ;  /* 0x000000020a0a7825 */ /* 0x000fe200078e0230 */
[----:B------:R-:W0:Y:S02]  /*36e10*/  LDCU UR14, c[0x0][0x398] ;  /* 0x00007300ff0e77ac */ /* 0x000e240008000800 */
[----:B------:R4:W-:Y:S01]  /*36e20*/  @P6 STG.E.U16 desc[UR8][R8.64], R57 ;  /* 0x0000003908006986 */ /* 0x0009e2000c101508 */
[----:B-1----:R-:W-:Y:S01]  /*36e30*/  ISETP.LT.AND P6, PT, R61, UR10, !P5 ;  /* 0x0000000a3d007c0c */ /* 0x002fe2000efc1270 */
[----:B------:R-:W1:Y:S02]  /*36e40*/  LDCU UR10, c[0x0][0x398] ;  /* 0x00007300ff0a77ac */ /* 0x000e640008000800 */
[----:B------:R3:W-:Y:S01]  /*36e50*/  @P4 STG.E.U16 desc[UR8][R10.64], R13 ;  /* 0x0000000d0a004986 */ /* 0x0007e2000c101508 */
[----:B------:R-:W0:Y:S01]  /*36e60*/  LDCU UR4, c[0x0][0x3b8] ;  /* 0x00007700ff0477ac */ /* 0x000e220008000800 */
[----:B------:R-:W-:Y:S01]  /*36e70*/  ISETP.LT.AND P4, PT, R60, UR12, !P5 ;  /* 0x0000000c3c007c0c */ /* 0x000fe2000ef81270 */
[----:B------:R-:W0:Y:S01]  /*36e80*/  LDCU UR12, c[0x0][0x398] ;  /* 0x00007300ff0c77ac */ /* 0x000e220008000800 */
[----:B----4-:R-:W-:Y:S01]  /*36e90*/  IMAD.WIDE R8, R12, 0x2, R50 ;  /* 0x000000020c087825 */ /* 0x010fe200078e0232 */
[----:B------:R-:W4:Y:S01]  /*36ea0*/  LDL.LU R57, [R1+0x1e0] ;  /* 0x0001e00001397983 */ /* 0x000f220000300800 */
[----:B---3--:R-:W-:-:S04]  /*36eb0*/  PRMT R13, R55, 0x7632, R13 ;  /* 0x00007632370d7816 */ /* 0x008fc8000000000d */
[----:B------:R3:W-:Y:S02]  /*36ec0*/  @P6 STG.E.U16 desc[UR8][R8.64], R55 ;  /* 0x0000003708006986 */ /* 0x0007e4000c101508 */
[----:B---3--:R-:W-:Y:S02]  /*36ed0*/  IMAD.WIDE R8, R12, 0x2, R52 ;  /* 0x000000020c087825 */ /* 0x008fe400078e0234 */
[----:B------:R-:W3:Y:S04]  /*36ee0*/  LDL.LU R55, [R1+0x90] ;  /* 0x0000900001377983 */ /* 0x000ee80000300800 */
[----:B------:R0:W-:Y:S01]  /*36ef0*/  @P4 STG.E.U16 desc[UR8][R8.64], R13 ;  /* 0x0000000d08004986 */ /* 0x0001e2000c101508 */
[----:B--2---:R-:W-:Y:S02]  /*36f00*/  ISETP.GE.AND P4, PT, R15, UR6, PT ;  /* 0x000000060f007c0c */ /* 0x004fe4000bf86270 */
[----:B0-----:R-:W-:Y:S01]  /*36f10*/  ISETP.LT.AND P6, PT, R59, UR14, !P5 ;  /* 0x0000000e3b007c0c */ /* 0x001fe2000efc1270 */
[----:B------:R-:W2:Y:S01]  /*36f20*/  LDL.LU R15, [R1+0x12e0] ;  /* 0x0012e000010f7983 */ /* 0x000ea20000300800 */
[----:B-1----:R-:W-:Y:S01]  /*36f30*/  ISETP.LT.AND P5, PT, R58, UR10, !P5 ;  /* 0x0000000a3a007c0c */ /* 0x002fe2000efa1270 */
[----:B------:R-:W-:Y:S01]  /*36f40*/  IMAD.WIDE R10, R12, 0x2, R2 ;  /* 0x000000020c0a7825 */ /* 0x000fe200078e0202 */
[----:B------:R-:W-:Y:S01]  /*36f50*/  PRMT R13, R56, 0x7632, R13 ;  /* 0x00007632380d7816 */ /* 0x000fe2000000000d */
[----:B------:R-:W2:Y:S02]  /*36f60*/  LDCU UR6, c[0x0][0x39c] ;  /* 0x00007380ff0677ac */ /* 0x000ea40008000800 */
[----:B------:R-:W-:Y:S01]  /*36f70*/  IMAD.WIDE R8, R12, 0x2, R48 ;  /* 0x000000020c087825 */ /* 0x000fe200078e0230 */
[----:B------:R-:W0:Y:S05]  /*36f80*/  LDCU UR10, c[0x0][0x398] ;  /* 0x00007300ff0a77ac */ /* 0x000e2a0008000800 */
[----:B------:R1:W-:Y:S01]  /*36f90*/  @P6 STG.E.U16 desc[UR8][R10.64], R56 ;  /* 0x000000380a006986 */ /* 0x0003e2000c101508 */
[----:B------:R-:W-:Y:S01]  /*36fa0*/  ISETP.LT.AND P6, PT, R61, UR16, !P4 ;  /* 0x000000103d007c0c */ /* 0x000fe2000e7c1270 */
[----:B------:R-:W0:Y:S02]  /*36fb0*/  LDCU UR14, c[0x0][0x398] ;  /* 0x00007300ff0e77ac */ /* 0x000e240008000800 */
[----:B------:R4:W-:Y:S01]  /*36fc0*/  @P5 STG.E.U16 desc[UR8][R8.64], R13 ;  /* 0x0000000d08005986 */ /* 0x0009e2000c101508 */
[----:B------:R-:W-:Y:S01]  /*36fd0*/  ISETP.LT.AND P5, PT, R60, UR12, !P4 ;  /* 0x0000000c3c007c0c */ /* 0x000fe2000e7a1270 */
[----:B------:R-:W0:Y:S01]  /*36fe0*/  LDCU UR12, c[0x0][0x398] ;  /* 0x00007300ff0c77ac */ /* 0x000e220008000800 */
[----:B------:R-:W0:Y:S01]  /*36ff0*/  LDCU UR16, c[0x0][0x398] ;  /* 0x00007300ff1077ac */ /* 0x000e220008000800 */
[----:B-1----:R-:W-:Y:S01]  /*37000*/  VIADD R10, R12, UR4 ;  /* 0x000000040c0a7c36 */ /* 0x002fe20008000000 */
[----:B----4-:R-:W-:Y:S01]  /*37010*/  PRMT R11, R57, 0x7632, R11 ;  /* 0x00007632390b7816 */ /* 0x010fe2000000000b */
[----:B------:R-:W4:Y:S01]  /*37020*/  LDL.LU R56, [R1+0xb0] ;  /* 0x0000b00001387983 */ /* 0x000f220000300800 */
[----:B------:R-:W1:Y:S01]  /*37030*/  LDCU UR4, c[0x0][0x3b8] ;  /* 0x00007700ff0477ac */ /* 0x000e620008000800 */
[----:B------:R-:W-:-:S05]  /*37040*/  IMAD.WIDE R8, R10, 0x2, R50 ;  /* 0x000000020a087825 */ /* 0x000fca00078e0232 */
        /* <DEDUP_REMOVED lines=8> */
[----:B------:R-:W-:Y:S01]  /*370d0*/  ISETP.LT.AND P4, PT, R58, UR14, !P4 ;  /* 0x0000000e3a007c0c */ /* 0x000fe2000e781270 */
[C---:B0-----:R-:W-:Y:S01]  /*370e0*/  IMAD.WIDE R8, R10.reuse, 0x2, R2 ;  /* 0x000000020a087825 */ /* 0x041fe200078e0202 */
[----:B---3--:R-:W-:Y:S01]  /*370f0*/  PRMT R12, R55, 0x7632, R12 ;  /* 0x00007632370c7816 */ /* 0x008fe2000000000c */
[----:B------:R-:W2:Y:S02]  /*37100*/  LDCU UR6, c[0x0][0x39c] ;  /* 0x00007380ff0677ac */ /* 0x000ea40008000800 */
[C---:B-1----:R-:W-:Y:S01]  /*37110*/  VIADD R13, R10.reuse, UR4 ;  /* 0x000000040a0d7c36 */ /* 0x042fe20008000000 */
[----:B------:R-:W0:Y:S04]  /*37120*/  LDCU UR14, c[0x0][0x398] ;  /* 0x00007300ff0e77ac */ /* 0x000e280008000800 */
[----:B------:R1:W-:Y:S01]  /*37130*/  @P6 STG.E.U16 desc[UR8][R8.64], R55 ;  /* 0x0000003708006986 */ /* 0x0003e2000c101508 */
[----:B------:R-:W-:Y:S01]  /*37140*/  ISETP.LT.AND P6, PT, R61, UR12, !P5 ;  /* 0x0000000c3d007c0c */ /* 0x000fe2000efc1270 */
[----:B------:R-:W3:Y:S01]  /*37150*/  LDCU UR12, c[0x0][0x398] ;  /* 0x00007300ff0c77ac */ /* 0x000ee20008000800 */
[----:B------:R-:W0:Y:S01]  /*37160*/  LDCU UR4, c[0x0][0x3b8] ;  /* 0x00007700ff0477ac */ /* 0x000e220008000800 */
[----:B-1----:R-:W-:Y:S01]  /*37170*/  IMAD.WIDE R8, R10, 0x2, R48 ;  /* 0x000000020a087825 */ /* 0x002fe200078e0230 */
[----:B------:R-:W3:Y:S04]  /*37180*/  LDL.LU R55, [R1+0x1e4] ;  /* 0x0001e40001377983 */ /* 0x000ee80000300800 */
[----:B------:R1:W-:Y:S01]  /*37190*/  @P4 STG.E.U16 desc[UR8][R8.64], R12 ;  /* 0x0000000c08004986 */ /* 0x0003e2000c101508 */
[----:B----4-:R-:W-:Y:S01]  /*371a0*/  ISETP.LT.AND P4, PT, R60, UR10, !P5 ;  /* 0x0000000a3c007c0c */ /* 0x010fe2000ef81270 */
[C---:B------:R-:W-:Y:S01]  /*371b0*/  IMAD.WIDE R10, R13.reuse, 0x2, R50 ;  /* 0x000000020d0a7825 */ /* 0x040fe200078e0232 */
[----:B------:R-:W4:Y:S04]  /*371c0*/  LDCU UR10, c[0x0][0x398] ;  /* 0x00007300ff0a77ac */ /* 0x000f280008000800 */
[----:B------:R0:W-:Y:S01]  /*371d0*/  @P6 STG.E.U16 desc[UR8][R10.64], R56 ;  /* 0x000000380a006986 */ /* 0x0001e2000c101508 */
[----:B-1----:R-:W-:Y:S01]  /*371e0*/  PRMT R12, R56, 0x7632, R12 ;  /* 0x00007632380c7816 */ /* 0x002fe2000000000c */
[----:B------:R-:W-:-:S05]  /*371f0*/  IMAD.WIDE R8, R13, 0x2, R52 ;  /* 0x000000020d087825 */ /* 0x000fca00078e0234 */
[----:B------:R1:W-:Y:S04]  /*37200*/  @P4 STG.E.U16 desc[UR8][R8.64], R12 ;  /* 0x0000000c08004986 */ /* 0x0003e8000c101508 */
[----:B0-----:R-:W3:Y:S01]  /*37210*/  LDL.LU R56, [R1+0x94] ;  /* 0x0000940001387983 */ /* 0x001ee20000300800 */
[----:B--2---:R-:W-:Y:S02]  /*37220*/  ISETP.GE.AND P4, PT, R15, UR6, PT ;  /* 0x000000060f007c0c */ /* 0x004fe4000bf86270 */
[----:B------:R-:W-:Y:S01]  /*37230*/  ISETP.LT.AND P6, PT, R59, UR14, !P5 ;  /* 0x0000000e3b007c0c */ /* 0x000fe2000efc1270 */
[----:B------:R-:W2:Y:S01]  /*37240*/  LDL.LU R15, [R1+0x12e8] ;  /* 0x0012e800010f7983 */ /* 0x000ea20000300800 */
[----:B---3--:R-:W-:Y:S01]  /*37250*/  ISETP.LT.AND P5, PT, R58, UR12, !P5 ;  /* 0x0000000c3a007c0c */ /* 0x008fe2000efa1270 */
[----:B------:R-:W-:Y:S01]  /*37260*/  IMAD.WIDE R10, R13, 0x2, R2 ;  /* 0x000000020d0a7825 */ /* 0x000fe200078e0202 */
[----:B------:R-:W-:Y:S01]  /*37270*/  PRMT R14, R57, 0x7632, R14 ;  /* 0x00007632390e7816 */ /* 0x000fe2000000000e */
[----:B------:R-:W2:Y:S02]  /*37280*/  LDCU UR6, c[0x0][0x39c] ;  /* 0x00007380ff0677ac */ /* 0x000ea40008000800 */
[----:B-1----:R-:W-:Y:S01]  /*37290*/  IMAD.WIDE R8, R13, 0x2, R48 ;  /* 0x000000020d087825 */ /* 0x002fe200078e0230 */
[----:B------:R-:W0:Y:S05]  /*372a0*/  LDCU UR14, c[0x0][0x398] ;  /* 0x00007300ff0e77ac */ /* 0x000e2a0008000800 */
[----:B------:R1:W-:Y:S01]  /*372b0*/  @P6 STG.E.U16 desc[UR8][R10.64], R57 ;  /* 0x000000390a006986 */ /* 0x0003e2000c101508 */
[----:B------:R-:W-:Y:S01]  /*372c0*/  ISETP.LT.AND P6, PT, R61, UR16, !P4 ;  /* 0x000000103d007c0c */ /* 0x000fe2000e7c1270 */
[----:B------:R-:W-:Y:S01]  /*372d0*/  VIADD R12, R13, UR4 ;  /* 0x000000040d0c7c36 */ /* 0x000fe20008000000 */
[----:B------:R-:W3:Y:S01]  /*372e0*/  LDCU UR12, c[0x0][0x398] ;  /* 0x00007300ff0c77ac */ /* 0x000ee20008000800 */
[----:B------:R0:W-:Y:S01]  /*372f0*/  @P5 STG.E.U16 desc[UR8][R8.64], R14 ;  /* 0x0000000e08005986 */ /* 0x0001e2000c101508 */
[----:B----4-:R-:W-:Y:S01]  /*37300*/  ISETP.LT.AND P5, PT, R60, UR10, !P4 ;  /* 0x0000000a3c007c0c */ /* 0x010fe2000e7a1270 */
[----:B------:R-:W4:Y:S01]  /*37310*/  LDCU UR16, c[0x0][0x398] ;  /* 0x00007300ff1077ac */ /* 0x000f220008000800 */
[----:B------:R-:W-:Y:S01]  /*37320*/  PRMT R13, R55, 0x7632, R13 ;  /* 0x00007632370d7816 */ /* 0x000fe2000000000d */
[----:B------:R-:W2:Y:S01]  /*37330*/  LDCU UR4, c[0x0][0x3b8] ;  /* 0x00007700ff0477ac */ /* 0x000ea20008000800 */
[C---:B-1----:R-:W-:Y:S01]  /*37340*/  IMAD.WIDE R10, R12.reuse, 0x2, R50 ;  /* 0x000000020c0a7825 */ /* 0x042fe200078e0232 */
[----:B------:R-:W4:Y:S01]  /*37350*/  LDL.LU R57, [R1+0xb4] ;  /* 0x0000b40001397983 */ /* 0x000f220000300800 */
[----:B------:R-:W1:Y:S02]  /*37360*/  LDCU UR10, c[0x0][0x398] ;  /* 0x00007300ff0a77ac */ /* 0x000e640008000800 */
[----:B0-----:R-:W-:Y:S01]  /*37370*/  IMAD.WIDE R8, R12, 0x2, R52 ;  /* 0x000000020c087825 */ /* 0x001fe200078e0234 */
[----:B------:R0:W-:Y:S04]  /*37380*/  @P6 STG.E.U16 desc[UR8][R10.64], R55 ;  /* 0x000000370a006986 */ /* 0x0001e8000c101508 */
[----:B------:R1:W-:Y:S04]  /*37390*/  @P5 STG.E.U16 desc[UR8][R8.64], R13 ;  /* 0x0000000d08005986 */ /* 0x0003e8000c101508 */
[----:B0-----:R-:W4:Y:S01]  /*373a0*/  LDL.LU R55, [R1+0x84] ;  /* 0x0000840001377983 */ /* 0x001f220000300800 */
[----:B--2---:R-:W-:-:S02]  /*373b0*/  ISETP.GE.AND P5, PT, R15, UR6, PT ;  /* 0x000000060f007c0c */ /* 0x004fc4000bfa6270 */
[----:B------:R-:W-:Y:S01]  /*373c0*/  ISETP.LT.AND P6, PT, R59, UR14, !P4 ;  /* 0x0000000e3b007c0c */ /* 0x000fe2000e7c1270 */
[----:B------:R-:W2:Y:S01]  /*373d0*/  LDL.LU R15, [R1+0x12ec] ;  /* 0x0012ec00010f7983 */ /* 0x000ea20000300800 */
[----:B---3--:R-:W-:Y:S01]  /*373e0*/  ISETP.LT.AND P4, PT, R58, UR12, !P4 ;  /* 0x0000000c3a007c0c */ /* 0x008fe2000e781270 */
[C---:B------:R-:W-:Y:S01]  /*373f0*/  IMAD.WIDE R10, R12.reuse, 0x2, R2 ;  /* 0x000000020c0a7825 */ /* 0x040fe200078e0202 */
[----:B------:R-:W2:Y:S03]  /*37400*/  LDCU UR6, c[0x0][0x39c] ;  /* 0x00007380ff0677ac */ /* 0x000ea60008000800 */
[----:B-1----:R-:W-:Y:S01]  /*37410*/  IMAD.WIDE R8, R12, 0x2, R48 ;  /* 0x000000020c087825 */ /* 0x002fe200078e0230 */
[----:B------:R-:W0:Y:S01]  /*37420*/  LDCU UR12, c[0x0][0x398] ;  /* 0x00007300ff0c77ac */ /* 0x000e220008000800 */
[----:B------:R-:W1:Y:S04]  /*37430*/  LDCU UR14, c[0x0][0x398] ;  /* 0x00007300ff0e77ac */ /* 0x000e680008000800 */
[----:B------:R3:W-:Y:S01]  /*37440*/  @P6 STG.E.U16 desc[UR8][R10.64], R56 ;  /* 0x000000380a006986 */ /* 0x0007e2000c101508 */
[----:B----4-:R-:W-:Y:S01]  /*37450*/  ISETP.LT.AND P6, PT, R61, UR16, !P5 ;  /* 0x000000103d007c0c */ /* 0x010fe2000efc1270 */
[----:B------:R-:W4:Y:S01]  /*37460*/  LDCU UR16, c[0x0][0x398] ;  /* 0x00007300ff1077ac */ /* 0x000f220008000800 */
[----:B---3--:R-:W-:Y:S01]  /*37470*/  PRMT R11, R56, 0x7632, R11 ;  /* 0x00007632380b7816 */ /* 0x008fe2000000000b */
[----:B------:R-:W-:Y:S01]  /*37480*/  VIADD R10, R12, UR4 ;  /* 0x000000040c0a7c36 */ /* 0x000fe20008000000 */
[----:B------:R-:W3:Y:S01]  /*37490*/  LDL.LU R56, [R1+0x1e8] ;  /* 0x0001e80001387983 */ /* 0x000ee20000300800 */
[----:B------:R-:W0:Y:S03]  /*374a0*/  LDCU UR4, c[0x0][0x3b8] ;  /* 0x00007700ff0477ac */ /* 0x000e260008000800 */
[----:B------:R1:W-:Y:S01]  /*374b0*/  @P4 STG.E.U16 desc[UR8][R8.64], R11 ;  /* 0x0000000b08004986 */ /* 0x0003e2000c101508 */
[----:B------:R-:W-:Y:S01]  /*374c0*/  ISETP.LT.AND P4, PT, R60, UR10, !P5 ;  /* 0x0000000a3c007c0c */ /* 0x000fe2000ef81270 */
[----:B------:R-:W0:Y:S01]  /*374d0*/  LDCU UR10, c[0x0][0x398] ;  /* 0x00007300ff0a77ac */ /* 0x000e220008000800 */
[----:B-1----:R-:W-:Y:S01]  /*374e0*/  IMAD.WIDE R8, R10, 0x2, R50 ;  /* 0x000000020a087825 */ /* 0x002fe200078e0232 */
[----:B------:R-:W-:-:S04]  /*374f0*/  PRMT R11, R57, 0x7632, R11 ;  /* 0x00007632390b7816 */ /* 0x000fc8000000000b */
[----:B------:R1:W-:Y:S02]  /*37500*/  @P6 STG.E.U16 desc[UR8][R8.64], R57 ;  /* 0x0000003908006986 */ /* 0x0003e4000c101508 */
[----:B-1----:R-:W-:Y:S02]  /*37510*/  IMAD.WIDE R8, R10, 0x2, R52 ;  /* 0x000000020a087825 */ /* 0x002fe400078e0234 */
[----:B------:R-:W4:Y:S04]  /*37520*/  LDL.LU R57, [R1+0x98] ;  /* 0x0000980001397983 */ /* 0x000f280000300800 */
[----:B------:R1:W-:Y:S01]  /*37530*/  @P4 STG.E.U16 desc[UR8][R8.64], R11 ;  /* 0x0000000b08004986 */ /* 0x0003e2000c101508 */
[----:B--2---:R-:W-:Y:S02]  /*37540*/  ISETP.GE.AND P4, PT, R15, UR6, PT ;  /* 0x000000060f007c0c */ /* 0x004fe4000bf86270 */
[----:B0-----:R-:W-:Y:S01]  /*37550*/  ISETP.LT.AND P6, PT, R59, UR12, !P5 ;  /* 0x0000000c3b007c0c */ /* 0x001fe2000efc1270 */
[----:B------:R-:W2:Y:S01]  /*37560*/  LDL.LU R15, [R1+0x12f0] ;  /* 0x0012f000010f7983 */ /* 0x000ea20000300800 */
[----:B------:R-:W0:Y:S01]  /*37570*/  LDCU UR12, c[0x0][0x398] ;  /* 0x00007300ff0c77ac */ /* 0x000e220008000800 */
[----:B------:R-:W-:Y:S01]  /*37580*/  ISETP.LT.AND P5, PT, R58, UR14, !P5 ;  /* 0x0000000e3a007c0c */ /* 0x000fe2000efa1270 */
[C---:B-1----:R-:W-:Y:S01]  /*37590*/  IMAD.WIDE R8, R10.reuse, 0x2, R2 ;  /* 0x000000020a087825 */ /* 0x042fe200078e0202 */
[----:B------:R-:W-:Y:S01]  /*375a0*/  PRMT R13, R55, 0x7632, R13 ;  /* 0x00007632370d7816 */ /* 0x000fe2000000000d */
[----:B------:R-:W2:Y:S02]  /*375b0*/  LDCU UR6, c[0x0][0x39c] ;  /* 0x00007380ff0677ac */ /* 0x000ea40008000800 */
[C---:B------:R-:W-:Y:S01]  /*375c0*/  VIADD R12, R10.reuse, UR4 ;  /* 0x000000040a0c7c36 */ /* 0x040fe20008000000 */
[----:B------:R-:W1:Y:S04]  /*375d0*/  LDCU UR14, c[0x0][0x398] ;  /* 0x00007300ff0e77ac */ /* 0x000e680008000800 */
[----:B------:R0:W-:Y:S01]  /*375e0*/  @P6 STG.E.U16 desc[UR8][R8.64], R55 ;  /* 0x0000003708006986 */ /* 0x0001e2000c101508 */
[----:B------:R-:W-:Y:S01]  /*375f0*/  ISETP.LT.AND P6, PT, R61, UR10, !P4 ;  /* 0x0000000a3d007c0c */ /* 0x000fe2000e7c1270 */
[----:B------:R-:W1:Y:S01]  /*37600*/  LDCU UR10, c[0x0][0x398] ;  /* 0x00007300ff0a77ac */ /* 0x000e620008000800 */
[----:B------:R-:W1:Y:S01]  /*37610*/  LDCU UR4, c[0x0][0x3b8] ;  /* 0x00007700ff0477ac */ /* 0x000e620008000800 */
[----:B0-----:R-:W-:Y:S01]  /*37620*/  IMAD.WIDE R8, R10, 0x2, R48 ;  /* 0x000000020a087825 */ /* 0x001fe200078e0230 */
[----:B------:R-:W4:Y:S04]  /*37630*/  LDL.LU R55, [R1+0xb8] ;  /* 0x0000b80001377983 */ /* 0x000f280000300800 */
[----:B------:R0:W-:Y:S01]  /*37640*/  @P5 STG.E.U16 desc[UR8][R8.64], R13 ;  /* 0x0000000d08005986 */ /* 0x0001e2000c101508 */
[----:B------:R-:W-:Y:S01]  /*37650*/  ISETP.LT.AND P5, PT, R60, UR12, !P4 ;  /* 0x0000000c3c007c0c */ /* 0x000fe2000e7a1270 */
[----:B------:R-:W-:Y:S01]  /*37660*/  IMAD.WIDE R10, R12, 0x2, R50 ;  /* 0x000000020c0a7825 */ /* 0x000fe200078e0232 */
[----:B------:R-:W1:Y:S04]  /*37670*/  LDCU UR12, c[0x0][0x398] ;  /* 0x00007300ff0c77ac */ /* 0x000e680008000800 */
[----:B---3--:R3:W-:Y:S01]  /*37680*/  @P6 STG.E.U16 desc[UR8][R10.64], R56 ;  /* 0x000000380a006986 */ /* 0x0087e2000c101508 */
[----:B0-----:R-:W-:Y:S01]  /*37690*/  PRMT R13, R56, 0x7632, R13 ;  /* 0x00007632380d7816 */ /* 0x001fe2000000000d */
[----:B------:R-:W-:-:S05]  /*376a0*/  IMAD.WIDE R8, R12, 0x2, R52 ;  /* 0x000000020c087825 */ /* 0x000fca00078e0234 */
[----:B------:R0:W-:Y:S04]  /*376b0*/  @P5 STG.E.U16 desc[UR8][R8.64], R13 ;  /* 0x0000000d08005986 */ /* 0x0001e8000c101508 */
[----:B---3--:R-:W3:Y:S01]  /*376c0*/  LDL.LU R56, [R1+0x88] ;  /* 0x0000880001387983 */ /* 0x008ee20000300800 */
[----:B--2---:R-:W-:Y:S02]  /*376d0*/  ISETP.GE.AND P5, PT, R15, UR6, PT ;  /* 0x000000060f007c0c */ /* 0x004fe4000bfa6270 */
[----:B----4-:R-:W-:Y:S01]  /*376e0*/  ISETP.LT.AND P6, PT, R59, UR16, !P4 ;  /* 0x000000103b007c0c */ /* 0x010fe2000e7c1270 */
[----:B------:R-:W2:Y:S01]  /*376f0*/  LDL.LU R15, [R1+0x12f4] ;  /* 0x0012f400010f7983 */ /* 0x000ea20000300800 */
[----:B-1----:R-:W-:Y:S01]  /*37700*/  ISETP.LT.AND P4, PT, R58, UR10, !P4 ;  /* 0x0000000a3a007c0c */ /* 0x002fe2000e781270 */
[C---:B------:R-:W-:Y:S01]  /*37710*/  IMAD.WIDE R10, R12.reuse, 0x2, R2 ;  /* 0x000000020c0a7825 */ /* 0x040fe200078e0202 */
[----:B------:R-:W2:Y:S03]  /*37720*/  LDCU UR6, c[0x0][0x39c] ;  /* 0x00007380ff0677ac */ /* 0x000ea60008000800 */
[C---:B0-----:R-:W-:Y:S01]  /*37730*/  IMAD.WIDE R8, R12.reuse, 0x2, R48 ;  /* 0x000000020c087825 */ /* 0x041fe200078e0230 */
        /* <DEDUP_REMOVED lines=23> */
[----:B-1----:R-:W-:Y:S01]  /*378b0*/  IMAD.WIDE R8, R10, 0x2, R2 ;  /* 0x000000020a087825 */ /* 0x002fe200078e0202 */
[----:B---3--:R-:W-:Y:S01]  /*378c0*/  PRMT R13, R56, 0x7632, R13 ;  /* 0x00007632380d7816 */ /* 0x008fe2000000000d */
[----:B------:R-:W2:Y:S02]  /*378d0*/  LDCU UR6, c[0x0][0x39c] ;  /* 0x00007380ff0677ac */ /* 0x000ea40008000800 */
[C---:B------:R-:W-:Y:S01]  /*378e0*/  VIADD R12, R10.reuse, UR4 ;  /* 0x000000040a0c7c36 */ /* 0x040fe20008000000 */
[----:B------:R-:W1:Y:S04]  /*378f0*/  LDCU UR14, c[0x0][0x398] ;  /* 0x00007300ff0e77ac */ /* 0x000e680008000800 */
[----:B------:R3:W-:Y:S01]  /*37900*/  @P6 STG.E.U16 desc[UR8][R8.64], R56 ;  /* 0x0000003808006986 */ /* 0x0007e2000c101508 */
[----:B------:R-:W-:Y:S01]  /*37910*/  ISETP.LT.AND P6, PT, R61, UR12, !P4 ;  /* 0x0000000c3d007c0c */ /* 0x000fe2000e7c1270 */
[----:B------:R-:W1:Y:S01]  /*37920*/  LDCU UR12, c[0x0][0x398] ;  /* 0x00007300ff0c77ac */ /* 0x000e620008000800 */
[----:B------:R-:W1:Y:S01]  /*37930*/  LDCU UR4, c[0x0][0x3b8] ;  /* 0x00007700ff0477ac */ /* 0x000e620008000800 */
[----:B---3--:R-:W-:Y:S01]  /*37940*/  IMAD.WIDE R8, R10, 0x2, R48 ;  /* 0x000000020a087825 */ /* 0x008fe200078e0230 */
[----:B------:R-:W3:Y:S04]  /*37950*/  LDL.LU R56, [R1+0xbc] ;  /* 0x0000bc0001387983 */ /* 0x000ee80000300800 */
[----:B------:R1:W-:Y:S01]  /*37960*/  @P5 STG.E.U16 desc[UR8][R8.64], R13 ;  /* 0x0000000d08005986 */ /* 0x0003e2000c101508 */
[----:B0-----:R-:W-:Y:S01]  /*37970*/  ISETP.LT.AND P5, PT, R60, UR10, !P4 ;  /* 0x0000000a3c007c0c */ /* 0x001fe2000e7a1270 */
[C---:B------:R-:W-:Y:S01]  /*37980*/  IMAD.WIDE R10, R12.reuse, 0x2, R50 ;  /* 0x000000020c0a7825 */ /* 0x040fe200078e0232 */
[----:B------:R-:W0:Y:S04]  /*37990*/  LDCU UR10, c[0x0][0x398] ;  /* 0x00007300ff0a77ac */ /* 0x000e280008000800 */
[----:B----4-:R4:W-:Y:S01]  /*379a0*/  @P6 STG.E.U16 desc[UR8][R10.64], R57 ;  /* 0x000000390a006986 */ /* 0x0109e2000c101508 */
[----:B-1----:R-:W-:Y:S01]  /*379b0*/  PRMT R13, R57, 0x7632, R13 ;  /* 0x00007632390d7816 */ /* 0x002fe2000000000d */
[----:B------:R-:W-:-:S05]  /*379c0*/  IMAD.WIDE R8, R12, 0x2, R52 ;  /* 0x000000020c087825 */ /* 0x000fca00078e0234 */
[----:B------:R1:W-:Y:S04]  /*379d0*/  @P5 STG.E.U16 desc[UR8][R8.64], R13 ;  /* 0x0000000d08005986 */ /* 0x0003e8000c101508 */
[----:B----4-:R-:W4:Y:S01]  /*379e0*/  LDL.LU R57, [R1+0x8c] ;  /* 0x00008c0001397983 */ /* 0x010f220000300800 */
[----:B--2---:R-:W-:Y:S02]  /*379f0*/  ISETP.GE.AND P5, PT, R15, UR6, PT ;  /* 0x000000060f007c0c */ /* 0x004fe4000bfa6270 */
[----:B------:R-:W-:Y:S01]  /*37a00*/  ISETP.LT.AND P6, PT, R59, UR14, !P4 ;  /* 0x0000000e3b007c0c */ /* 0x000fe2000e7c1270 */
[----:B------:R-:W2:Y:S01]  /*37a10*/  LDL.LU R15, [R1+0x12fc] ;  /* 0x0012fc00010f7983 */ /* 0x000ea20000300800 */
[----:B------:R-:W-:Y:S01]  /*37a20*/  ISETP.LT.AND P4, PT, R58, UR12, !P4 ;  /* 0x0000000c3a007c0c */ /* 0x000fe2000e781270 */
[C---:B------:R-:W-:Y:S01]  /*37a30*/  IMAD.WIDE R10, R12.reuse, 0x2, R2 ;  /* 0x000000020c0a7825 */ /* 0x040fe200078e0202 */
[----:B-1----:R-:W-:Y:S01]  /*37a40*/  PRMT R13, R55, 0x7632, R13 ;  /* 0x00007632370d7816 */ /* 0x002fe2000000000d */
[----:B------:R-:W2:Y:S02]  /*37a50*/  LDCU UR6, c[0x0][0x39c] ;  /* 0x00007380ff0677ac */ /* 0x000ea40008000800 */
[----:B------:R-:W-:Y:S01]  /*37a60*/  IMAD.WIDE R8, R12, 0x2, R48 ;  /* 0x000000020c087825 */ /* 0x000fe200078e0230 */
[----:B------:R-:W1:Y:S05]  /*37a70*/  LDCU UR12, c[0x0][0x398] ;  /* 0x00007300ff0c77ac */ /* 0x000e6a0008000800 */
[----:B------:R3:W-:Y:S01]  /*37a80*/  @P6 STG.E.U16 desc[UR8][R10.64], R55 ;  /* 0x000000370a006986 */ /* 0x0007e2000c101508 */
[----:B------:R-:W-:Y:S01]  /*37a90*/  ISETP.LT.AND P6, PT, R61, UR16, !P5 ;  /* 0x000000103d007c0c */ /* 0x000fe2000efc1270 */
[----:B------:R-:W1:Y:S02]  /*37aa0*/  LDCU UR14, c[0x0][0x398] ;  /* 0x00007300ff0e77ac */ /* 0x000e640008000800 */
[----:B------:R1:W-:Y:S01]  /*37ab0*/  @P4 STG.E.U16 desc[UR8][R8.64], R13 ;  /* 0x0000000d08004986 */ /* 0x0003e2000c101508 */
[----:B0-----:R-:W-:Y:S01]  /*37ac0*/  ISETP.LT.AND P4, PT, R60, UR10, !P5 ;  /* 0x0000000a3c007c0c */ /* 0x001fe2000ef81270 */
[----:B------:R-:W0:Y:S01]  /*37ad0*/  LDCU UR10, c[0x0][0x398] ;  /* 0x00007300ff0a77ac */ /* 0x000e220008000800 */
[----:B------:R-:W0:Y:S01]  /*37ae0*/  LDCU UR16, c[0x0][0x398] ;  /* 0x00007300ff1077ac */ /* 0x000e220008000800 */
[----:B---3--:R-:W-:Y:S01]  /*37af0*/  VIADD R10, R12, UR4 ;  /* 0x000000040c0a7c36 */ /* 0x008fe20008000000 */
[----:B------:R-:W3:Y:S01]  /*37b00*/  LDL.LU R55, [R1+0xc0] ;  /* 0x0000c00001377983 */ /* 0x000ee20000300800 */
[----:B------:R-:W-:Y:S01]  /*37b10*/  PRMT R11, R56, 0x7632, R11 ;  /* 0x00007632380b7816 */ /* 0x000fe2000000000b */
[----:B------:R-:W0:Y:S01]  /*37b20*/  LDCU UR4, c[0x0][0x3b8] ;  /* 0x00007700ff0477ac */ /* 0x000e220008000800 */
[----:B-1----:R-:W-:-:S05]  /*37b30*/  IMAD.WIDE R8, R10, 0x2, R50 ;  /* 0x000000020a087825 */ /* 0x002fca00078e0232 */
[----:B------:R1:W-:Y:S01]  /*37b40*/  @P6 STG.E.U16 desc[UR8][R8.64], R56 ;  /* 0x0000003808006986 */ /* 0x0003e2000c101508 */
[----:B------:R-:W-:Y:S01]  /*37b50*/  ISETP.LT.AND P6, PT, R59, UR12, !P5 ;  /* 0x0000000c3b007c0c */ /* 0x000fe2000efc1270 */
[----:B------:R-:W0:Y:S01]  /*37b60*/  LDCU UR12, c[0x0][0x398] ;  /* 0x00007300ff0c77ac */ /* 0x000e220008000800 */
[C---:B-1----:R-:W-:Y:S01]  /*37b70*/  IMAD.WIDE R8, R10.reuse, 0x2, R52 ;  /* 0x000000020a087825 */ /* 0x042fe200078e0234 */
[----:B------:R-:W3:Y:S04]  /*37b80*/  LDL.LU R56, [R1+0xa0] ;  /* 0x0000a00001387983 */ /* 0x000ee80000300800 */
[----:B------:R1:W-:Y:S01]  /*37b90*/  @P4 STG.E.U16 desc[UR8][R8.64], R11 ;  /* 0x0000000b08004986 */ /* 0x0003e2000c101508 */
[----:B----4-:R-:W-:Y:S01]  /*37ba0*/  PRMT R13, R57, 0x7632, R13 ;  /* 0x00007632390d7816 */ /* 0x010fe2000000000d */
[----:B-1----:R-:W-:-:S05]  /*37bb0*/  IMAD.WIDE R8, R10, 0x2, R2 ;  /* 0x000000020a087825 */ /* 0x002fca00078e0202 */
[----:B------:R1:W-:Y:S01]  /*37bc0*/  @P6 STG.E.U16 desc[UR8][R8.64], R57 ;  /* 0x0000003908006986 */ /* 0x0003e2000c101508 */
[----:B--2---:R-:W-:Y:S01]  /*37bd0*/  ISETP.GE.AND P4, PT, R15, UR6, PT ;  /* 0x000000060f007c0c */ /* 0x004fe2000bf86270 */
[----:B0-----:R-:W-:Y:S02]  /*37be0*/  VIADD R12, R10, UR4 ;  /* 0x000000040a0c7c36 */ /* 0x001fe40008000000 */
[----:B------:R-:W2:Y:S01]  /*37bf0*/  LDL.LU R15, [R1+0x1300] ;  /* 0x00130000010f7983 */ /* 0x000ea20000300800 */
[----:B------:R-:W-:Y:S01]  /*37c00*/  ISETP.LT.AND P5, PT, R58, UR14, !P5 ;  /* 0x0000000e3a007c0c */ /* 0x000fe2000efa1270 */
[----:B------:R-:W2:Y:S02]  /*37c10*/  LDCU UR6, c[0x0][0x39c] ;  /* 0x00007380ff0677ac */ /* 0x000ea40008000800 */
[----:B-1----:R-:W4:Y:S01]  /*37c20*/  LDL.LU R57, [R1+0x130] ;  /* 0x0001300001397983 */ /* 0x002f220000300800 */
        /* <DEDUP_REMOVED lines=9> */
[----:B---3--:R3:W-:Y:S01]  /*37cc0*/  @P6 STG.E.U16 desc[UR8][R8.64], R55 ;  /* 0x0000003708006986 */ /* 0x0087e2000c101508 */
[----:B------:R-:W-:Y:S01]  /*37cd0*/  ISETP.LT.AND P6, PT, R59, UR16, !P4 ;  /* 0x000000103b007c0c */ /* 0x000fe2000e7c1270 */
[----:B------:R-:W1:Y:S01]  /*37ce0*/  LDCU UR16, c[0x0][0x398] ;  /* 0x00007300ff1077ac */ /* 0x000e620008000800 */
[----:B0-----:R-:W-:Y:S01]  /*37cf0*/  PRMT R13, R55, 0x7632, R13 ;  /* 0x00007632370d7816 */ /* 0x001fe2000000000d */
[----:B------:R-:W-:Y:S01]  /*37d00*/  IMAD.WIDE R10, R12, 0x2, R2 ;  /* 0x000000020c0a7825 */ /* 0x000fe200078e0202 */
[----:B------:R-:W-:Y:S01]  /*37d10*/  ISETP.LT.AND P4, PT, R58, UR10, !P4 ;  /* 0x0000000a3a007c0c */ /* 0x000fe2000e781270 */
[----:B------:R-:W0:Y:S02]  /*37d20*/  LDCU UR10, c[0x0][0x398] ;  /* 0x00007300ff0a77ac */ /* 0x000e240008000800 */
[C---:B---3--:R-:W-:Y:S01]  /*37d30*/  IMAD.WIDE R8, R12.reuse, 0x2, R52 ;  /* 0x000000020c087825 */ /* 0x048fe200078e0234 */
[----:B------:R-:W3:Y:S04]  /*37d40*/  LDL.LU R55, [R1+0x140] ;  /* 0x0001400001377983 */ /* 0x000ee80000300800 */
[----:B------:R0:W-:Y:S04]  /*37d50*/  @P5 STG.E.U16 desc[UR8][R8.64], R13 ;  /* 0x0000000d08005986 */ /* 0x0001e8000c101508 */
[----:B------:R1:W-:Y:S04]  /*37d60*/  @P6 STG.E.U16 desc[UR8][R10.64], R56 ;  /* 0x000000380a006986 */ /* 0x0003e8000c101508 */
[----:B0-----:R-:W3:Y:S01]  /*37d70*/  LDL.LU R13, [R1+0x1304] ;  /* 0x00130400010d7983 */ /* 0x001ee20000300800 */
[----:B------:R-:W-:Y:S01]  /*37d80*/  IMAD.WIDE R8, R12, 0x2, R48 ;  /* 0x000000020c087825 */ /* 0x000fe200078e0230 */
[----:B-1----:R-:W-:-:S03]  /*37d90*/  PRMT R11, R56, 0x7632, R11 ;  /* 0x00007632380b7816 */ /* 0x002fc6000000000b */
[----:B------:R-:W-:Y:S01]  /*37da0*/  VIADD R10, R12, UR4 ;  /* 0x000000040c0a7c36 */ /* 0x000fe20008000000 */
[----:B------:R-:W3:Y:S01]  /*37db0*/  LDL.LU R56, [R1+0xc4] ;  /* 0x0000c40001387983 */ /* 0x000ee20000300800 */
[----:B------:R-:W0:Y:S03]  /*37dc0*/  LDCU UR4, c[0x0][0x3b8] ;  /* 0x00007700ff0477ac */ /* 0x000e260008000800 */
[----:B------:R1:W-:Y:S02]  /*37dd0*/  @P4 STG.E.U16 desc[UR8][R8.64], R11 ;  /* 0x0000000b08004986 */ /* 0x0003e4000c101508 */
[----:B-1----:R-:W-:Y:S01]  /*37de0*/  IMAD.WIDE R8, R10, 0x2, R50 ;  /* 0x000000020a087825 */ /* 0x002fe200078e0232 */
[----:B--2---:R-:W-:Y:S01]  /*37df0*/  ISETP.GE.AND P5, PT, R15, UR6, PT ;  /* 0x000000060f007c0c */ /* 0x004fe2000bfa6270 */
[----:B------:R-:W1:Y:S03]  /*37e00*/  LDCU UR6, c[0x0][0x39c] ;  /* 0x00007380ff0677ac */ /* 0x000e660008000800 */
[----:B------:R-:W-:Y:S01]  /*37e10*/  ISETP.LT.AND P6, PT, R61, UR14, !P5 ;  /* 0x0000000e3d007c0c */ /* 0x000fe2000efc1270 */
[----:B------:R-:W2:Y:S01]  /*37e20*/  LDCU UR14, c[0x0][0x398] ;  /* 0x00007300ff0e77ac */ /* 0x000ea20008000800 */
[----:B----4-:R-:W-:-:S11]  /*37e30*/  PRMT R11, R57, 0x7632, R11 ;  /* 0x00007632390b7816 */ /* 0x010fd6000000000b */
[----:B------:R4:W-:Y:S04]  /*37e40*/  @P6 STG.E.U16 desc[UR8][R8.64], R57 ;  /* 0x0000003908006986 */ /* 0x0009e8000c101508 */
[----:B----4-:R-:W4:Y:S04]  /*37e50*/  LDL.LU R57, [R1+0xa4] ;  /* 0x0000a40001397983 */ /* 0x010f280000300800 */
[----:B------:R-:W4:Y:S01]  /*37e60*/  LDL.LU R15, [R1+0x1308] ;  /* 0x00130800010f7983 */ /* 0x000f220000300800 */
[----:B------:R-:W-:Y:S01]  /*37e70*/  ISETP.LT.AND P4, PT, R60, UR12, !P5 ;  /* 0x0000000c3c007c0c */ /* 0x000fe2000ef81270 */
[----:B------:R-:W0:Y:S01]  /*37e80*/  LDCU UR12, c[0x0][0x398] ;  /* 0x00007300ff0c77ac */ /* 0x000e220008000800 */
[----:B------:R-:W-:Y:S01]  /*37e90*/  ISETP.LT.AND P6, PT, R59, UR10, !P5 ;  /* 0x0000000a3b007c0c */ /* 0x000fe2000efc1270 */
[----:B------:R-:W-:Y:S01]  /*37ea0*/  IMAD.WIDE R8, R10, 0x2, R52 ;  /* 0x000000020a087825 */ /* 0x000fe200078e0234 */
[----:B------:R-:W0:Y:S01]  /*37eb0*/  LDCU UR10, c[0x0][0x398] ;  /* 0x00007300ff0a77ac */ /* 0x000e220008000800 */
[----:B--2---:R-:W-:-:S02]  /*37ec0*/  ISETP.LT.AND P5, PT, R58, UR14, !P5 ;  /* 0x0000000e3a007c0c */ /* 0x004fc4000efa1270 */
[----:B---3--:R-:W-:Y:S01]  /*37ed0*/  PRMT R12, R55, 0x7632, R12 ;  /* 0x00007632370c7816 */ /* 0x008fe2000000000c */
[----:B------:R-:W2:Y:S05]  /*37ee0*/  LDCU UR14, c[0x0][0x398] ;  /* 0x00007300ff0e77ac */ /* 0x000eaa0008000800 */
[----:B------:R3:W-:Y:S01]  /*37ef0*/  @P4 STG.E.U16 desc[UR8][R8.64], R11 ;  /* 0x0000000b08004986 */ /* 0x0007e2000c101508 */
[----:B-1----:R-:W-:Y:S01]  /*37f00*/  ISETP.GE.AND P4, PT, R13, UR6, PT ;  /* 0x000000060d007c0c */ /* 0x002fe2000bf86270 */
[----:B------:R-:W4:Y:S01]  /*37f10*/  LDCU UR6, c[0x0][0x39c] ;  /* 0x00007380ff0677ac */ /* 0x000f220008000800 */
[----:B---3--:R-:W-:-:S05]  /*37f20*/  IMAD.WIDE R8, R10, 0x2, R2 ;  /* 0x000000020a087825 */ /* 0x008fca00078e0202 */
[----:B------:R1:W-:Y:S01]  /*37f30*/  @P6 STG.E.U16 desc[UR8][R8.64], R55 ;  /* 0x0000003708006986 */ /* 0x0003e2000c101508 */
[----:B0-----:R-:W-:Y:S01]  /*37f40*/  ISETP.LT.AND P6, PT, R61, UR12, !P4 ;  /* 0x0000000c3d007c0c */ /* 0x001fe2000e7c1270 */
[C---:B------:R-:W-:Y:S01]  /*37f50*/  VIADD R13, R10.reuse, UR4 ;  /* 0x000000040a0d7c36 */ /* 0x040fe20008000000 */
[----:B------:R-:W0:Y:S01]  /*37f60*/  LDCU UR12, c[0x0][0x398] ;  /* 0x00007300ff0c77ac */ /* 0x000e220008000800 */
[----:B------:R-:W3:Y:S01]  /*37f70*/  LDCU UR4, c[0x0][0x3b8] ;  /* 0x00007700ff0477ac */ /* 0x000ee20008000800 */
[----:B-1----:R-:W-:Y:S01]  /*37f80*/  IMAD.WIDE R8, R10, 0x2, R48 ;  /* 0x000000020a087825 */ /* 0x002fe200078e0230 */
[----:B------:R-:W3:Y:S04]  /*37f90*/  LDL.LU R55, [R1+0x134] ;  /* 0x0001340001377983 */ /* 0x000ee80000300800 */
        /* <DEDUP_REMOVED lines=8> */
[----:B0-----:R-:W3:Y:S01]  /*38020*/  LDL.LU R56, [R1+0x144] ;  /* 0x0001440001387983 */ /* 0x001ee20000300800 */
[----:B----4-:R-:W-:Y:S02]  /*38030*/  ISETP.GE.AND P5, PT, R15, UR6, PT ;  /* 0x000000060f007c0c */ /* 0x010fe4000bfa6270 */
[----:B--2---:R-:W-:Y:S01]  /*38040*/  ISETP.LT.AND P6, PT, R59, UR14, !P4 ;  /* 0x0000000e3b007c0c */ /* 0x004fe2000e7c1270 */
        /* <DEDUP_REMOVED lines=9> */
[----:B---3--:R-:W-:Y:S01]  /*380e0*/  VIADD R12, R13, UR4 ;  /* 0x000000040d0c7c36 */ /* 0x008fe20008000000 */
        /* <DEDUP_REMOVED lines=19> */
[----:B------:R-:W-:Y:S01]  /*38220*/  IMAD.WIDE R8, R12, 0x2, R48 ;  /* 0x000000020c087825 */ /* 0x000fe200078e0230 */
        /* <DEDUP_REMOVED lines=23> */
[C---:B0-----:R-:W-:Y:S01]  /*383a0*/  IMAD.WIDE R8, R10.reuse, 0x2, R2 ;  /* 0x000000020a087825 */ /* 0x041fe200078e0202 */
        /* <DEDUP_REMOVED lines=49> */
[----:B0-----:R-:W-:Y:S01]  /*386c0*/  IMAD.WIDE R8, R10, 0x2, R2 ;  /* 0x000000020a087825 */ /* 0x001fe200078e0202 */
        /* <DEDUP_REMOVED lines=23> */
[C---:B------:R-:W-:Y:S01]  /*38840*/  IMAD.WIDE R10, R12.reuse, 0x2, R2 ;  /* 0x000000020c0a7825 */ /* 0x040fe200078e0202 */
        /* <DEDUP_REMOVED lines=38> */
[----:B------:R-:W-:Y:S01]  /*38ab0*/  IMAD.WIDE R10, R13, 0x2, R50 ;  /* 0x000000020d0a7825 */ /* 0x000fe200078e0232 */
        /* <DEDUP_REMOVED lines=10> */
[C---:B------:R-:W-:Y:S01]  /*38b60*/  IMAD.WIDE R10, R13.reuse, 0x2, R2 ;  /* 0x000000020d0a7825 */ /* 0x040fe200078e0202 */
        /* <DEDUP_REMOVED lines=63> */
[C---:B------:R-:W-:Y:S01]  /*38f60*/  IMAD.WIDE R10, R12.reuse, 0x2, R50 ;  /* 0x000000020c0a7825 */ /* 0x040fe200078e0232 */
        /* <DEDUP_REMOVED lines=12> */
[----:B0-----:R-:W-:Y:S01]  /*39030*/  IMAD.WIDE R8, R12, 0x2, R48 ;  /* 0x000000020c087825 */ /* 0x001fe200078e0230 */
        /* <DEDUP_REMOVED lines=36> */
[----:B------:R-:W-:Y:S01]  /*39280*/  IMAD.WIDE R10, R12, 0x2, R50 ;  /* 0x000000020c0a7825 */ /* 0x000fe200078e0232 */
        /* <DEDUP_REMOVED lines=30> */
[----:B-1----:R-:W-:Y:S01]  /*39470*/  IMAD.WIDE R8, R10, 0x2, R52 ;  /* 0x000000020a087825 */ /* 0x002fe200078e0234 */
        /* <DEDUP_REMOVED lines=79> */
[C---:B------:R-:W-:Y:S01]  /*39970*/  IMAD.WIDE R10, R13.reuse, 0x2, R2 ;  /* 0x000000020d0a7825 */ /* 0x040fe200078e0202 */
        /* <DEDUP_REMOVED lines=150> */
[----:B0-----:R-:W-:Y:S01]  /*3a2e0*/  IMAD.WIDE R8, R10, 0x2, R2 ;  /* 0x000000020a087825 */ /* 0x001fe200078e0202 */
        /* <DEDUP_REMOVED lines=148> */
[----:B------:R-:W-:Y:S01]  /*3ac30*/  IMAD.WIDE R10, R12, 0x2, R2 ;  /* 0x000000020c0a7825 */ /* 0x000fe200078e0202 */
        /* <DEDUP_REMOVED lines=395> */
[----:B------:R-:W-:Y:S01]  /*3c4f0*/  ISETP.LT.AND P6, PT, R59, UR14, !P4 ;  /* 0x0000000e3b007c0c */ /* 0x000fe2000e7c1270 */
[----:B------:R-:W-:Y:S01]  /*3c500*/  IMAD.WIDE R10, R12, 0x2, R2 ;  /* 0x000000020c0a7825 */ /* 0x000fe200078e0202 */
[----:B------:R-:W0:Y:S01]  /*3c510*/  LDCU UR14, c[0x0][0x398] ;  /* 0x00007300ff0e77ac */ /* 0x000e220008000800 */
[----:B-1----:R-:W-:-:S10]  /*3c520*/  PRMT R13, R55, 0x7632, R13 ;  /* 0x00007632370d7816 */ /* 0x002fd4000000000d */
[----:B------:R1:W-:Y:S01]  /*3c530*/  @P6 STG.E.U16 desc[UR8][R10.64], R55 ;  /* 0x000000370a006986 */ /* 0x0003e2000c101508 */
[----:B--2---:R-:W-:Y:S01]  /*3c540*/  ISETP.GE.AND P5, PT, R15, UR6, PT ;  /* 0x000000060f007c0c */ /* 0x004fe2000bfa6270 */
[----:B------:R-:W-:Y:S02]  /*3c550*/  IMAD.WIDE R8, R12, 0x2, R48 ;  /* 0x000000020c087825 */ /* 0x000fe400078e0230 */
[----:B------:R-:W2:Y:S01]  /*3c560*/  LDL.LU R15, [R1+0x13bc] ;  /* 0x0013bc00010f7983 */ /* 0x000ea20000300800 */
[----:B------:R-:W-:Y:S01]  /*3c570*/  ISETP.LT.AND P4, PT, R58, UR10, !P4 ;  /* 0x0000000a3a007c0c */ /* 0x000fe2000e781270 */
[----:B------:R-:W2:Y:S02]  /*3c580*/  LDCU UR6, c[0x0][0x39c] ;  /* 0x00007380ff0677ac */ /* 0x000ea40008000800 */
[----:B-1----:R-:W2:Y:S01]  /*3c590*/  LDL.LU R55, [R1+0x2f0] ;  /* 0x0002f00001377983 */ /* 0x002ea20000300800 */
[----:B------:R-:W-:Y:S01]  /*3c5a0*/  ISETP.LT.AND P6, PT, R61, UR16, !P5 ;  /* 0x000000103d007c0c */ /* 0x000fe2000efc1270 */
[----:B------:R-:W-:Y:S01]  /*3c5b0*/  VIADD R10, R12, UR4 ;  /* 0x000000040c0a7c36 */ /* 0x000fe20008000000 */
[----:B------:R-:W1:Y:S01]  /*3c5c0*/  LDCU UR10, c[0x0][0x398] ;  /* 0x00007300ff0a77ac */ /* 0x000e620008000800 */
[----:B------:R-:W1:Y:S06]  /*3c5d0*/  LDCU UR4, c[0x0][0x3b8] ;  /* 0x00007700ff0477ac */ /* 0x000e6c0008000800 */
[----:B------:R1:W-:Y:S01]  /*3c5e0*/  @P4 STG.E.U16 desc[UR8][R8.64], R13 ;  /* 0x0000000d08004986 */ /* 0x0003e2000c101508 */
[----:B0-----:R-:W-:Y:S01]  /*3c5f0*/  ISETP.LT.AND P4, PT, R60, UR12, !P5 ;  /* 0x0000000c3c007c0c */ /* 0x001fe2000ef81270 */
[----:B------:R-:W0:Y:S01]  /*3c600*/  LDCU UR12, c[0x0][0x398] ;  /* 0x00007300ff0c77ac */ /* 0x000e220008000800 */
[----:B------:R-:W0:Y:S01]  /*3c610*/  LDCU UR16, c[0x0][0x398] ;  /* 0x00007300ff1077ac */ /* 0x000e220008000800 */
[----:B-1----:R-:W-:Y:S01]  /*3c620*/  IMAD.WIDE R8, R10, 0x2, R50 ;  /* 0x000000020a087825 */ /* 0x002fe200078e0232 */
[----:B---3--:R-:W-:-:S04]  /*3c630*/  PRMT R11, R56, 0x7632, R11 ;  /* 0x00007632380b7816 */ /* 0x008fc8000000000b */
[----:B------:R1:W-:Y:S01]  /*3c640*/  @P6 STG.E.U16 desc[UR8][R8.64], R56 ;  /* 0x0000003808006986 */ /* 0x0003e2000c101508 */
[----:B------:R-:W-:Y:S01]  /*3c650*/  ISETP.LT.AND P6, PT, R59, UR10, !P5 ;  /* 0x0000000a3b007c0c */ /* 0x000fe2000efc1270 */
[C---:B------:R-:W-:Y:S02]  /*3c660*/  VIADD R12, R10.reuse, UR4 ;  /* 0x000000040a0c7c36 */ /* 0x040fe40008000000 */
[----:B-1----:R-:W-:Y:S01]  /*3c670*/  IMAD.WIDE R8, R10, 0x2, R52 ;  /* 0x000000020a087825 */ /* 0x002fe200078e0234 */
[----:B------:R-:W3:Y:S01]  /*3c680*/  LDL.LU R56, [R1+0x2e0] ;  /* 0x0002e00001387983 */ /* 0x000ee20000300800 */
[----:B----4-:R-:W-:-:S03]  /*3c690*/  PRMT R13, R57, 0x7632, R13 ;  /* 0x00007632390d7816 */ /* 0x010fc6000000000d */
[----:B------:R1:W-:Y:S01]  /*3c6a0*/  @P4 STG.E.U16 desc[UR8][R8.64], R11 ;  /* 0x0000000b08004986 */ /* 0x0003e2000c101508 */
[----:B------:R-:W-:Y:S01]  /*3c6b0*/  ISETP.LT.AND P5, PT, R58, UR14, !P5 ;  /* 0x0000000e3a007c0c */ /* 0x000fe2000efa1270 */
[----:B------:R-:W4:Y:S01]  /*3c6c0*/  LDCU UR10, c[0x0][0x398] ;  /* 0x00007300ff0a77ac */ /* 0x000f220008000800 */
[----:B------:R-:W0:Y:S01]  /*3c6d0*/  LDCU UR14, c[0x0][0x398] ;  /* 0x00007300ff0e77ac */ /* 0x000e220008000800 */
[----:B------:R-:W0:Y:S01]  /*3c6e0*/  LDCU UR4, c[0x0][0x3b8] ;  /* 0x00007700ff0477ac */ /* 0x000e220008000800 */
[----:B-1----:R-:W-:-:S05]  /*3c6f0*/  IMAD.WIDE R8, R10, 0x2, R2 ;  /* 0x000000020a087825 */ /* 0x002fca00078e0202 */
[----:B------:R1:W-:Y:S01]  /*3c700*/  @P6 STG.E.U16 desc[UR8][R8.64], R57 ;  /* 0x0000003908006986 */ /* 0x0003e2000c101508 */
[----:B------:R-:W-:-:S05]  /*3c710*/  IMAD.WIDE R10, R10, 0x2, R48 ;  /* 0x000000020a0a7825 */ /* 0x000fca00078e0230 */
[----:B------:R0:W-:Y:S01]  /*3c720*/  @P5 STG.E.U16 desc[UR8][R10.64], R13 ;  /* 0x0000000d0a005986 */ /* 0x0001e2000c101508 */
[----:B-1----:R-:W-:Y:S01]  /*3c730*/  IMAD.WIDE R8, R12, 0x2, R50 ;  /* 0x000000020c087825 */ /* 0x002fe200078e0232 */
[----:B--2---:R-:W-:Y:S01]  /*3c740*/  ISETP.GE.AND P4, PT, R15, UR6, PT ;  /* 0x000000060f007c0c */ /* 0x004fe2000bf86270 */
[----:B------:R-:W1:Y:S01]  /*3c750*/  LDCU UR6, c[0x0][0x39c] ;  /* 0x00007380ff0677ac */ /* 0x000e620008000800 */
[----:B------:R-:W1:Y:S04]  /*3c760*/  LDL.LU R15, [R1+0x13c0] ;  /* 0x0013c000010f7983 */ /* 0x000e680000300800 */
[----:B------:R-:W2:Y:S01]  /*3c770*/  LDL.LU R57, [R1+0x300] ;  /* 0x0003000001397983 */ /* 0x000ea20000300800 */
[----:B0-----:R-:W-:Y:S01]  /*3c780*/  ISETP.LT.AND P6, PT, R61, UR12, !P4 ;  /* 0x0000000c3d007c0c */ /* 0x001fe2000e7c1270 */
[----:B------:R-:W0:Y:S01]  /*3c790*/  LDCU UR12, c[0x0][0x398] ;  /* 0x00007300ff0c77ac */ /* 0x000e220008000800 */
[----:B------:R-:W-:-:S11]  /*3c7a0*/  PRMT R13, R55, 0x7632, R13 ;  /* 0x00007632370d7816 */ /* 0x000fd6000000000d */
[----:B------:R0:W-:Y:S04]  /*3c7b0*/  @P6 STG.E.U16 desc[UR8][R8.64], R55 ;  /* 0x0000003708006986 */ /* 0x0001e8000c101508 */
[----:B0-----:R-:W2:Y:S01]  /*3c7c0*/  LDL.LU R55, [R1+0x310] ;  /* 0x0003100001377983 */ /* 0x001ea20000300800 */
[----:B----4-:R-:W-:Y:S01]  /*3c7d0*/  ISETP.LT.AND P5, PT, R60, UR10, !P4 ;  /* 0x0000000a3c007c0c */ /* 0x010fe2000e7a1270 */
[----:B------:R-:W-:Y:S01]  /*3c7e0*/  IMAD.WIDE R8, R12, 0x2, R52 ;  /* 0x000000020c087825 */ /* 0x000fe200078e0234 */
[----:B------:R-:W-:Y:S01]  /*3c7f0*/  ISETP.LT.AND P6, PT, R59, UR16, !P4 ;  /* 0x000000103b007c0c */ /* 0x000fe2000e7c1270 */
[----:B------:R-:W0:Y:S01]  /*3c800*/  LDCU UR10, c[0x0][0x398] ;  /* 0x00007300ff0a77ac */ /* 0x000e220008000800 */
[----:B------:R-:W-:Y:S01]  /*3c810*/  ISETP.LT.AND P4, PT, R58, UR12, !P4 ;  /* 0x0000000c3a007c0c */ /* 0x000fe2000e781270 */
[C---:B------:R-:W-:Y:S01]  /*3c820*/  IMAD.WIDE R10, R12.reuse, 0x2, R2 ;  /* 0x000000020c0a7825 */ /* 0x040fe200078e0202 */
[----:B------:R-:W4:Y:S01]  /*3c830*/  LDCU UR12, c[0x0][0x398] ;  /* 0x00007300ff0c77ac */ /* 0x000f220008000800 */
[----:B------:R-:W0:Y:S06]  /*3c840*/  LDCU UR16, c[0x0][0x398] ;  /* 0x00007300ff1077ac */ /* 0x000e2c0008000800 */
[----:B------:R0:W-:Y:S04]  /*3c850*/  @P5 STG.E.U16 desc[UR8][R8.64], R13 ;  /* 0x0000000d08005986 */ /* 0x0001e8000c101508 */
[----:B---3--:R3:W-:Y:S04]  /*3c860*/  @P6 STG.E.U16 desc[UR8][R10.64], R56 ;  /* 0x000000380a006986 */ /* 0x0087e8000c101508 */
[----:B0-----:R-:W2:Y:S01]  /*3c870*/  LDL.LU R13, [R1+0x13c4] ;  /* 0x0013c400010d7983 */ /* 0x001ea20000300800 */
[----:B------:R-:W-:Y:S01]  /*3c880*/  IMAD.WIDE R8, R12, 0x2, R48 ;  /* 0x000000020c087825 */ /* 0x000fe200078e0230 */
[----:B---3--:R-:W-:-:S03]  /*3c890*/  PRMT R11, R56, 0x7632, R11 ;  /* 0x00007632380b7816 */ /* 0x008fc6000000000b */
[----:B------:R-:W-:Y:S01]  /*3c8a0*/  VIADD R10, R12, UR4 ;  /* 0x000000040c0a7c36 */ /* 0x000fe20008000000 */
[----:B------:R-:W3:Y:S01]  /*3c8b0*/  LDL.LU R56, [R1+0x2f4] ;  /* 0x0002f40001387983 */ /* 0x000ee20000300800 */
[----:B------:R-:W0:Y:S03]  /*3c8c0*/  LDCU UR4, c[0x0][0x3b8] ;  /* 0x00007700ff0477ac */ /* 0x000e260008000800 */
[----:B------:R4:W-:Y:S02]  /*3c8d0*/  @P4 STG.E.U16 desc[UR8][R8.64], R11 ;  /* 0x0000000b08004986 */ /* 0x0009e4000c101508 */
[----:B----4-:R-:W-:Y:S01]  /*3c8e0*/  IMAD.WIDE R8, R10, 0x2, R50 ;  /* 0x000000020a087825 */ /* 0x010fe200078e0232 */
[----:B-1----:R-:W-:Y:S01]  /*3c8f0*/  ISETP.GE.AND P5, PT, R15, UR6, PT ;  /* 0x000000060f007c0c */ /* 0x002fe2000bfa6270 */
[----:B------:R-:W1:Y:S03]  /*3c900*/  LDCU UR6, c[0x0][0x39c] ;  /* 0x00007380ff0677ac */ /* 0x000e660008000800 */
[----:B------:R-:W-:Y:S01]  /*3c910*/  ISETP.LT.AND P6, PT, R61, UR14, !P5 ;  /* 0x0000000e3d007c0c */ /* 0x000fe2000efc1270 */
[----:B------:R-:W4:Y:S01]  /*3c920*/  LDCU UR14, c[0x0][0x398] ;  /* 0x00007300ff0e77ac */ /* 0x000f220008000800 */
[----:B--2---:R-:W-:-:S02]  /*3c930*/  PRMT R11, R57, 0x7632, R11 ;  /* 0x00007632390b7816 */ /* 0x004fc4000000000b */
[----:B------:R-:W-:Y:S01]  /*3c940*/  ISETP.LT.AND P4, PT, R60, UR10, !P5 ;  /* 0x0000000a3c007c0c */ /* 0x000fe2000ef81270 */
[----:B------:R-:W2:Y:S08]  /*3c950*/  LDCU UR10, c[0x0][0x398] ;  /* 0x00007300ff0a77ac */ /* 0x000eb00008000800 */
[----:B------:R0:W-:Y:S01]  /*3c960*/  @P6 STG.E.U16 desc[UR8][R8.64], R57 ;  /* 0x0000003908006986 */ /* 0x0001e2000c101508 */
[----:B------:R-:W-:Y:S01]  /*3c970*/  ISETP.LT.AND P6, PT, R59, UR12, !P5 ;  /* 0x0000000c3b007c0c */ /* 0x000fe2000efc1270 */
[----:B------:R-:W1:Y:S02]  /*3c980*/  LDCU UR12, c[0x0][0x398] ;  /* 0x00007300ff0c77ac */ /* 0x000e640008000800 */
[----:B0-----:R-:W3:Y:S04]  /*3c990*/  LDL.LU R57, [R1+0x2e4] ;  /* 0x0002e40001397983 */ /* 0x001ee80000300800 */
[----:B------:R-:W3:Y:S01]  /*3c9a0*/  LDL.LU R15, [R1+0x13c8] ;  /* 0x0013c800010f7983 */ /* 0x000ee20000300800 */
[----:B------:R-:W-:-:S05]  /*3c9b0*/  IMAD.WIDE R8, R10, 0x2, R52 ;  /* 0x000000020a087825 */ /* 0x000fca00078e0234 */
[----:B------:R0:W-:Y:S01]  /*3c9c0*/  @P4 STG.E.U16 desc[UR8][R8.64], R11 ;  /* 0x0000000b08004986 */ /* 0x0001e2000c101508 */
[----:B------:R-:W-:Y:S01]  /*3c9d0*/  PRMT R12, R55, 0x7632, R12 ;  /* 0x00007632370c7816 */ /* 0x000fe2000000000c */
[----:B0-----:R-:W-:-:S05]  /*3c9e0*/  IMAD.WIDE R8, R10, 0x2, R2 ;  /* 0x000000020a087825 */ /* 0x001fca00078e0202 */
[----:B------:R0:W-:Y:S04]  /*3c9f0*/  @P6 STG.E.U16 desc[UR8][R8.64], R55 ;  /* 0x0000003708006986 */ /* 0x0001e8000c101508 */
[----:B0-----:R-:W3:Y:S01]  /*3ca00*/  LDL.LU R55, [R1+0x304] ;  /* 0x0003040001377983 */ /* 0x001ee20000300800 */
[----:B----4-:R-:W-:Y:S01]  /*3ca10*/  ISETP.LT.AND P5, PT, R58, UR14, !P5 ;  /* 0x0000000e3a007c0c */ /* 0x010fe2000efa1270 */
[----:B------:R-:W0:Y:S01]  /*3ca20*/  LDCU UR14, c[0x0][0x398] ;  /* 0x00007300ff0e77ac */ /* 0x000e220008000800 */
[----:B-1----:R-:W-:Y:S01]  /*3ca30*/  ISETP.GE.AND P4, PT, R13, UR6, PT ;  /* 0x000000060d007c0c */ /* 0x002fe2000bf86270 */
[C---:B------:R-:W-:Y:S01]  /*3ca40*/  IMAD.WIDE R8, R10.reuse, 0x2, R48 ;  /* 0x000000020a087825 */ /* 0x040fe200078e0230 */
[----:B------:R-:W1:Y:S02]  /*3ca50*/  LDCU UR6, c[0x0][0x39c] ;  /* 0x00007380ff0677ac */ /* 0x000e640008000800 */
[----:B--2---:R-:W-:Y:S01]  /*3ca60*/  ISETP.LT.AND P6, PT, R61, UR10, !P4 ;  /* 0x0000000a3d007c0c */ /* 0x004fe2000e7c1270 */
[----:B------:R-:W-:Y:S01]  /*3ca70*/  VIADD R13, R10, UR4 ;  /* 0x000000040a0d7c36 */ /* 0x000fe20008000000 */
[----:B------:R-:W2:Y:S05]  /*3ca80*/  LDCU UR10, c[0x0][0x398] ;  /* 0x00007300ff0a77ac */ /* 0x000eaa0008000800 */
[----:B------:R4:W-:Y:S01]  /*3ca90*/  @P5 STG.E.U16 desc[UR8][R8.64], R12 ;  /* 0x0000000c08005986 */ /* 0x0009e2000c101508 */
[----:B------:R-:W-:Y:S01]  /*3caa0*/  ISETP.LT.AND P5, PT, R60, UR12, !P4 ;  /* 0x0000000c3c007c0c */ /* 0x000fe2000e7a1270 */
[----:B------:R-:W-:Y:S01]  /*3cab0*/  IMAD.WIDE R10, R13, 0x2, R50 ;  /* 0x000000020d0a7825 */ /* 0x000fe200078e0232 */
[----:B------:R-:W1:Y:S04]  /*3cac0*/  LDCU UR4, c[0x0][0x3b8] ;  /* 0x00007700ff0477ac */ /* 0x000e680008000800 */
[----:B---3--:R3:W-:Y:S01]  /*3cad0*/  @P6 STG.E.U16 desc[UR8][R10.64], R56 ;  /* 0x000000380a006986 */ /* 0x0087e2000c101508 */
[----:B0-----:R-:W-:Y:S01]  /*3cae0*/  ISETP.LT.AND P6, PT, R59, UR14, !P4 ;  /* 0x0000000e3b007c0c */ /* 0x001fe2000e7c1270 */
[----:B------:R-:W0:Y:S01]  /*3caf0*/  LDCU UR12, c[0x0][0x398] ;  /* 0x00007300ff0c77ac */ /* 0x000e220008000800 */
[----:B----4-:R-:W-:Y:S01]  /*3cb00*/  PRMT R12, R56, 0x7632, R12 ;  /* 0x00007632380c7816 */ /* 0x010fe2000000000c */
[C---:B------:R-:W-:Y:S01]  /*3cb10*/  IMAD.WIDE R8, R13.reuse, 0x2, R52 ;  /* 0x000000020d087825 */ /* 0x040fe200078e0234 */
[----:B------:R-:W4:Y:S04]  /*3cb20*/  LDCU UR14, c[0x0][0x398] ;  /* 0x00007300ff0e77ac */ /* 0x000f280008000800 */
[----:B------:R1:W-:Y:S04]  /*3cb30*/  @P5 STG.E.U16 desc[UR8][R8.64], R12 ;  /* 0x0000000c08005986 */ /* 0x0003e8000c101508 */
[----:B---3--:R-:W3:Y:S01]  /*3cb40*/  LDL.LU R56, [R1+0x314] ;  /* 0x0003140001387983 */ /* 0x008ee20000300800 */
[C---:B------:R-:W-:Y:S01]  /*3cb50*/  IMAD.WIDE R10, R13.reuse, 0x2, R2 ;  /* 0x000000020d0a7825 */ /* 0x040fe200078e0202 */
[----:B--2---:R-:W-:Y:S01]  /*3cb60*/  ISETP.LT.AND P4, PT, R58, UR10, !P4 ;  /* 0x0000000a3a007c0c */ /* 0x004fe2000e781270 */
[----:B------:R-:W2:Y:S02]  /*3cb70*/  LDCU UR10, c[0x0][0x398] ;  /* 0x00007300ff0a77ac */ /* 0x000ea40008000800 */
[C---:B-1----:R-:W-:Y:S01]  /*3cb80*/  VIADD R12, R13.reuse, UR4 ;  /* 0x000000040d0c7c36 */ /* 0x042fe20008000000 */
[----:B------:R-:W1:Y:S01]  /*3cb90*/  LDCU UR4, c[0x0][0x3b8] ;  /* 0x00007700ff0477ac */ /* 0x000e620008000800 */
[----:B------:R-:W-:Y:S01]  /*3cba0*/  IMAD.WIDE R8, R13, 0x2, R48 ;  /* 0x000000020d087825 */ /* 0x000fe200078e0230 */
[----:B------:R-:W-:Y:S01]  /*3cbb0*/  ISETP.GE.AND P5, PT, R15, UR6, PT ;  /* 0x000000060f007c0c */ /* 0x000fe2000bfa6270 */
[----:B------:R0:W-:Y:S01]  /*3cbc0*/  @P6 STG.E.U16 desc[UR8][R10.64], R57 ;  /* 0x000000390a006986 */ /* 0x0001e2000c101508 */
[----:B------:R-:W-:Y:S01]  /*3cbd0*/  PRMT R14, R57, 0x7632, R14 ;  /* 0x00007632390e7816 */ /* 0x000fe2000000000e */
[----:B------:R-:W1:Y:S02]  /*3cbe0*/  LDCU UR6, c[0x0][0x39c] ;  /* 0x00007380ff0677ac */ /* 0x000e640008000800 */
[----:B------:R-:W3:Y:S01]  /*3cbf0*/  LDL.LU R15, [R1+0x13cc] ;  /* 0x0013cc00010f7983 */ /* 0x000ee20000300800 */
[----:B------:R-:W-:Y:S01]  /*3cc00*/  ISETP.LT.AND P6, PT, R61, UR16, !P5 ;  /* 0x000000103d007c0c */ /* 0x000fe2000efc1270 */
[----:B------:R-:W1:Y:S02]  /*3cc10*/  LDCU UR16, c[0x0][0x398] ;  /* 0x00007300ff1077ac */ /* 0x000e640008000800 */
[----:B------:R-:W-:Y:S04]  /*3cc20*/  @P4 STG.E.U16 desc[UR8][R8.64], R14 ;  /* 0x0000000e08004986 */ /* 0x000fe8000c101508 */
[----:B0-----:R-:W3:Y:S01]  /*3cc30*/  LDL.LU R57, [R1+0x2f8] ;  /* 0x0002f80001397983 */ /* 0x001ee20000300800 */
[----:B------:R-:W-:-:S05]  /*3cc40*/  IMAD.WIDE R10, R12, 0x2, R50 ;  /* 0x000000020c0a7825 */ /* 0x000fca00078e0232 */
[----:B------:R0:W-:Y:S01]  /*3cc50*/  @P6 STG.E.U16 desc[UR8][R10.64], R55 ;  /* 0x000000370a006986 */ /* 0x0001e2000c101508 */
[----:B------:R-:W-:-:S03]  /*3cc60*/  PRMT R13, R55, 0x7632, R13 ;  /* 0x00007632370d7816 */ /* 0x000fc6000000000d */
[----:B0-----:R-:W3:Y:S04]  /*3cc70*/  LDL.LU R55, [R1+0x2e8] ;  /* 0x0002e80001377983 */ /* 0x001ee80000300800 */
[----:B------:R-:W3:Y:S01]  /*3cc80*/  LDL.LU R14, [R1+0x13d0] ;  /* 0x0013d000010e7983 */ /* 0x000ee20000300800 */
[----:B------:R-:W-:Y:S01]  /*3cc90*/  ISETP.LT.AND P4, PT, R60, UR12, !P5 ;  /* 0x0000000c3c007c0c */ /* 0x000fe2000ef81270 */
[----:B------:R-:W0:Y:S01]  /*3cca0*/  LDCU UR12, c[0x0][0x398] ;  /* 0x00007300ff0c77ac */ /* 0x000e220008000800 */
[----:B----4-:R-:W-:Y:S01]  /*3ccb0*/  ISETP.LT.AND P6, PT, R59, UR14, !P5 ;  /* 0x0000000e3b007c0c */ /* 0x010fe2000efc1270 */
[----:B------:R-:W-:Y:S01]  /*3ccc0*/  IMAD.WIDE R8, R12, 0x2, R52 ;  /* 0x000000020c087825 */ /* 0x000fe200078e0234 */
[----:B--2---:R-:W-:Y:S01]  /*3ccd0*/  ISETP.LT.AND P5, PT, R58, UR10, !P5 ;  /* 0x0000000a3a007c0c */ /* 0x004fe2000efa1270 */
[----:B------:R-:W2:Y:S02]  /*3cce0*/  LDCU UR10, c[0x0][0x398] ;  /* 0x00007300ff0a77ac */ /* 0x000ea40008000800 */
[C---:B------:R-:W-:Y:S01]  /*3ccf0*/  IMAD.WIDE R10, R12.reuse, 0x2, R2 ;  /* 0x000000020c0a7825 */ /* 0x040fe200078e0202 */
[----:B------:R-:W4:Y:S05]  /*3cd00*/  LDCU UR14, c[0x0][0x398] ;  /* 0x00007300ff0e77ac */ /* 0x000f2a0008000800 */
[----:B------:R0:W-:Y:S04]  /*3cd10*/  @P4 STG.E.U16 desc[UR8][R8.64], R13 ;  /* 0x0000000d08004986 */ /* 0x0001e8000c101508 */
[----:B---3--:R3:W-:Y:S01]  /*3cd20*/  @P6 STG.E.U16 desc[UR8][R10.64], R56 ;  /* 0x000000380a006986 */ /* 0x0087e2000c101508 */
[----:B0-----:R-:W-:Y:S01]  /*3cd30*/  IMAD.WIDE R8, R12, 0x2, R48 ;  /* 0x000000020c087825 */ /* 0x001fe200078e0230 */
[----:B---3--:R-:W-:-:S03]  /*3cd40*/  PRMT R11, R56, 0x7632, R11 ;  /* 0x00007632380b7816 */ /* 0x008fc6000000000b */
[----:B-1----:R-:W-:Y:S01]  /*3cd50*/  VIADD R10, R12, UR4 ;  /* 0x000000040c0a7c36 */ /* 0x002fe20008000000 */
[----:B------:R-:W3:Y:S01]  /*3cd60*/  LDL.LU R56, [R1+0x308] ;  /* 0x0003080001387983 */ /* 0x000ee20000300800 */
[----:B------:R-:W0:Y:S03]  /*3cd70*/  LDCU UR4, c[0x0][0x3b8] ;  /* 0x00007700ff0477ac */ /* 0x000e260008000800 */
[----:B------:R1:W-:Y:S02]  /*3cd80*/  @P5 STG.E.U16 desc[UR8][R8.64], R11 ;  /* 0x0000000b08005986 */ /* 0x0003e4000c101508 */
[C---:B-1----:R-:W-:Y:S01]  /*3cd90*/  IMAD.WIDE R8, R10.reuse, 0x2, R50 ;  /* 0x000000020a087825 */ /* 0x042fe200078e0232 */
[----:B------:R-:W-:Y:S01]  /*3cda0*/  ISETP.GE.AND P4, PT, R15, UR6, PT ;  /* 0x000000060f007c0c */ /* 0x000fe2000bf86270 */
[----:B------:R-:W1:Y:S03]  /*3cdb0*/  LDCU UR6, c[0x0][0x39c] ;  /* 0x00007380ff0677ac */ /* 0x000e660008000800 */
[----:B------:R-:W-:Y:S01]  /*3cdc0*/  ISETP.LT.AND P6, PT, R61, UR16, !P4 ;  /* 0x000000103d007c0c */ /* 0x000fe2000e7c1270 */
[----:B0-----:R-:W-:Y:S01]  /*3cdd0*/  VIADD R12, R10, UR4 ;  /* 0x000000040a0c7c36 */ /* 0x001fe20008000000 */
[----:B------:R-:W-:Y:S01]  /*3cde0*/  ISETP.LT.AND P5, PT, R60, UR12, !P4 ;  /* 0x0000000c3c007c0c */ /* 0x000fe2000e7a1270 */
[----:B------:R-:W0:Y:S01]  /*3cdf0*/  LDCU UR12, c[0x0][0x398] ;  /* 0x00007300ff0c77ac */ /* 0x000e220008000800 */
[----:B------:R-:W-:Y:S01]  /*3ce00*/  PRMT R11, R57, 0x7632, R11 ;  /* 0x00007632390b7816 */ /* 0x000fe2000000000b */
[----:B------:R-:W0:Y:S01]  /*3ce10*/  LDCU UR4, c[0x0][0x39c] ;  /* 0x00007380ff0477ac */ /* 0x000e220008000800 */
[----:B------:R-:W0:Y:S07]  /*3ce20*/  LDCU UR16, c[0x0][0x398] ;  /* 0x00007300ff1077ac */ /* 0x000e2e0008000800 */
[----:B------:R0:W-:Y:S02]  /*3ce30*/  @P6 STG.E.U16 desc[UR8][R8.64], R57 ;  /* 0x0000003908006986 */ /* 0x0001e4000c101508 */
[----:B0-----:R-:W-:-:S02]  /*3ce40*/  IMAD.WIDE R8, R10, 0x2, R52 ;  /* 0x000000020a087825 */ /* 0x001fc400078e0234 */
[----:B------:R-:W3:Y:S04]  /*3ce50*/  LDL.LU R57, [R1+0x318] ;  /* 0x0003180001397983 */ /* 0x000ee80000300800 */
[----:B------:R0:W-:Y:S01]  /*3ce60*/  @P5 STG.E.U16 desc[UR8][R8.64], R11 ;  /* 0x0000000b08005986 */ /* 0x0001e2000c101508 */
[----:B-1----:R-:W-:Y:S02]  /*3ce70*/  ISETP.GE.AND P5, PT, R14, UR6, PT ;  /* 0x000000060e007c0c */ /* 0x002fe4000bfa6270 */
[----:B--2---:R-:W-:Y:S01]  /*3ce80*/  ISETP.LT.AND P6, PT, R59, UR10, !P4 ;  /* 0x0000000a3b007c0c */ /* 0x004fe2000e7c1270 */
[----:B------:R-:W2:Y:S01]  /*3ce90*/  LDL.LU R14, [R1+0x13d4] ;  /* 0x0013d400010e7983 */ /* 0x000ea20000300800 */
[----:B------:R-:W1:Y:S01]  /*3cea0*/  LDCU UR10, c[0x0][0x398] ;  /* 0x00007300ff0a77ac */ /* 0x000e620008000800 */
[----:B----4-:R-:W-:Y:S01]  /*3ceb0*/  ISETP.LT.AND P4, PT, R58, UR14, !P4 ;  /* 0x0000000e3a007c0c */ /* 0x010fe2000e781270 */
[C---:B0-----:R-:W-:Y:S01]  /*3cec0*/  IMAD.WIDE R8, R10.reuse, 0x2, R2 ;  /* 0x000000020a087825 */ /* 0x041fe200078e0202 */
[----:B------:R-:W-:Y:S01]  /*3ced0*/  PRMT R13, R55, 0x7632, R13 ;  /* 0x00007632370d7816 */ /* 0x000fe2000000000d */
[----:B------:R-:W0:Y:S01]  /*3cee0*/  LDCU UR6, c[0x0][0x398] ;  /* 0x00007300ff0677ac */ /* 0x000e220008000800 */
[----:B------:R-:W4:Y:S06]  /*3cef0*/  LDCU UR14, c[0x0][0x398] ;  /* 0x00007300ff0e77ac */ /* 0x000f2c0008000800 */
[----:B------:R1:W-:Y:S01]  /*3cf00*/  @P6 STG.E.U16 desc[UR8][R8.64], R55 ;  /* 0x0000003708006986 */ /* 0x0003e2000c101508 */
[----:B------:R-:W-:Y:S01]  /*3cf10*/  ISETP.LT.AND P6, PT, R61, UR12, !P5 ;  /* 0x0000000c3d007c0c */ /* 0x000fe2000efc1270 */
[----:B------:R-:W0:Y:S01]  /*3cf20*/  LDCU UR12, c[0x0][0x398] ;  /* 0x00007300ff0c77ac */ /* 0x000e220008000800 */
[----:B-1----:R-:W-:Y:S01]  /*3cf30*/  IMAD.WIDE R8, R10, 0x2, R48 ;  /* 0x000000020a087825 */ /* 0x002fe200078e0230 */
[----:B------:R-:W4:Y:S04]  /*3cf40*/  LDL.LU R55, [R1+0x2fc] ;  /* 0x0002fc0001377983 */ /* 0x000f280000300800 */
[----:B------:R1:W-:Y:S01]  /*3cf50*/  @P4 STG.E.U16 desc[UR8][R8.64], R13 ;  /* 0x0000000d08004986 */ /* 0x0003e2000c101508 */
[----:B------:R-:W-:Y:S01]  /*3cf60*/  ISETP.LT.AND P4, PT, R60, UR10, !P5 ;  /* 0x0000000a3c007c0c */ /* 0x000fe2000ef81270 */
[----:B------:R-:W-:Y:S01]  /*3cf70*/  IMAD.WIDE R10, R12, 0x2, R50 ;  /* 0x000000020c0a7825 */ /* 0x000fe200078e0232 */
[----:B------:R-:W0:Y:S04]  /*3cf80*/  LDCU UR10, c[0x0][0x398] ;  /* 0x00007300ff0a77ac */ /* 0x000e280008000800 */
[----:B---3--:R3:W-:Y:S01]  /*3cf90*/  @P6 STG.E.U16 desc[UR8][R10.64], R56 ;  /* 0x000000380a006986 */ /* 0x0087e2000c101508 */
[----:B-1----:R-:W-:Y:S01]  /*3cfa0*/  PRMT R13, R56, 0x7632, R13 ;  /* 0x00007632380d7816 */ /* 0x002fe2000000000d */
[----:B------:R-:W-:-:S05]  /*3cfb0*/  IMAD.WIDE R8, R12, 0x2, R52 ;  /* 0x000000020c087825 */ /* 0x000fca00078e0234 */
[----:B------:R1:W-:Y:S04]  /*3cfc0*/  @P4 STG.E.U16 desc[UR8][R8.64], R13 ;  /* 0x0000000d08004986 */ /* 0x0003e8000c101508 */
[----:B---3--:R-:W3:Y:S01]  /*3cfd0*/  LDL.LU R56, [R1+0x2ec] ;  /* 0x0002ec0001387983 */ /* 0x008ee20000300800 */
[----:B0-----:R-:W-:Y:S01]  /*3cfe0*/  ISETP.LT.AND P6, PT, R59, UR6, !P5 ;  /* 0x000000063b007c0c */ /* 0x001fe2000efc1270 */
[----:B------:R-:W-:Y:S01]  /*3cff0*/  IMAD.WIDE R10, R12, 0x2, R2 ;  /* 0x000000020c0a7825 */ /* 0x000fe200078e0202 */
[----:B------:R-:W0:Y:S01]  /*3d000*/  LDCU UR6, c[0x0][0x3b8] ;  /* 0x00007700ff0677ac */ /* 0x000e220008000800 */
[----:B--2---:R-:W-:-:S10]  /*3d010*/  ISETP.GE.AND P4, PT, R14, UR4, PT ;  /* 0x000000040e007c0c */ /* 0x004fd4000bf86270 */
[----:B------:R2:W-:Y:S01]  /*3d020*/  @P6 STG.E.U16 desc[UR8][R10.64], R57 ;  /* 0x000000390a006986 */ /* 0x0005e2000c101508 */
[----:B------:R-:W-:Y:S01]  /*3d030*/  ISETP.LT.AND P5, PT, R58, UR12, !P5 ;  /* 0x0000000c3a007c0c */ /* 0x000fe2000efa1270 */
[C---:B-1----:R-:W-:Y:S01]  /*3d040*/  IMAD.WIDE R8, R12.reuse, 0x2, R48 ;  /* 0x000000020c087825 */ /* 0x042fe200078e0230 */
[----:B------:R-:W1:Y:S01]  /*3d050*/  LDCU UR4, c[0x0][0x398] ;  /* 0x00007300ff0477ac */ /* 0x000e620008000800 */
[----:B------:R-:W3:Y:S01]  /*3d060*/  LDL.LU R14, [R1+0x13d8] ;  /* 0x0013d800010e7983 */ /* 0x000ee20000300800 */
[----:B--2---:R-:W-:Y:S01]  /*3d070*/  PRMT R11, R57, 0x7632, R11 ;  /* 0x00007632390b7816 */ /* 0x004fe2000000000b */
[----:B0-----:R-:W-:Y:S02]  /*3d080*/  VIADD R10, R12, UR6 ;  /* 0x000000060c0a7c36 */ /* 0x001fe40008000000 */
[----:B------:R-:W2:Y:S01]  /*3d090*/  LDL.LU R57, [R1+0x30c] ;  /* 0x00030c0001397983 */ /* 0x000ea20000300800 */
[----:B------:R-:W-:Y:S01]  /*3d0a0*/  ISETP.LT.AND P6, PT, R61, UR10, !P4 ;  /* 0x0000000a3d007c0c */ /* 0x000fe2000e7c1270 */
[----:B------:R-:W0:Y:S04]  /*3d0b0*/  LDCU UR10, c[0x0][0x39c] ;  /* 0x00007380ff0a77ac */ /* 0x000e280008000800 */
[----:B------:R1:W-:Y:S01]  /*3d0c0*/  @P5 STG.E.U16 desc[UR8][R8.64], R11 ;  /* 0x0000000b08005986 */ /* 0x0003e2000c101508 */
[----:B----4-:R-:W-:Y:S01]  /*3d0d0*/  ISETP.LT.AND P5, PT, R60, UR14, !P4 ;  /* 0x0000000e3c007c0c */ /* 0x010fe2000e7a1270 */
[----:B------:R-:W4:Y:S01]  /*3d0e0*/  LDCU UR12, c[0x0][0x398] ;  /* 0x00007300ff0c77ac */ /* 0x000f220008000800 */
[----:B------:R-:W0:Y:S01]  /*3d0f0*/  LDCU UR14, c[0x0][0x398] ;  /* 0x00007300ff0e77ac */ /* 0x000e220008000800 */
[----:B------:R-:W0:Y:S01]  /*3d100*/  LDCU UR6, c[0x0][0x3b8] ;  /* 0x00007700ff0677ac */ /* 0x000e220008000800 */
[----:B-1----:R-:W-:Y:S01]  /*3d110*/  IMAD.WIDE R8, R10, 0x2, R50 ;  /* 0x000000020a087825 */ /* 0x002fe200078e0232 */
[----:B------:R-:W-:-:S04]  /*3d120*/  PRMT R11, R55, 0x7632, R11 ;  /* 0x00007632370b7816 */ /* 0x000fc8000000000b */
[----:B------:R1:W-:Y:S02]  /*3d130*/  @P6 STG.E.U16 desc[UR8][R8.64], R55 ;  /* 0x0000003708006986 */ /* 0x0003e4000c101508 */
[----:B-1----:R-:W-:Y:S02]  /*3d140*/  IMAD.WIDE R8, R10, 0x2, R52 ;  /* 0x000000020a087825 */ /* 0x002fe400078e0234 */
[----:B------:R-:W2:Y:S04]  /*3d150*/  LDL.LU R55, [R1+0x31c] ;  /* 0x00031c0001377983 */ /* 0x000ea80000300800 */
[----:B------:R1:W-:Y:S01]  /*3d160*/  @P5 STG.E.U16 desc[UR8][R8.64], R11 ;  /* 0x0000000b08005986 */ /* 0x0003e2000c101508 */
[----:B----4-:R-:W-:Y:S02]  /*3d170*/  ISETP.LT.AND P6, PT, R59, UR12, !P4 ;  /* 0x0000000c3b007c0c */ /* 0x010fe4000e7c1270 */
[----:B---3--:R-:W-:Y:S01]  /*3d180*/  PRMT R13, R56, 0x7632, R13 ;  /* 0x00007632380d7816 */ /* 0x008fe2000000000d */
[----:B0-----:R-:W-:Y:S01]  /*3d190*/  VIADD R12, R10, UR6 ;  /* 0x000000060a0c7c36 */ /* 0x001fe20008000000 */
[----:B------:R-:W-:Y:S01]  /*3d1a0*/  ISETP.LT.AND P4, PT, R58, UR16, !P4 ;  /* 0x000000103a007c0c */ /* 0x000fe2000e781270 */
[----:B------:R-:W0:Y:S01]  /*3d1b0*/  LDCU UR12, c[0x0][0x39c] ;  /* 0x00007380ff0c77ac */ /* 0x000e220008000800 */
[----:B------:R-:W3:Y:S01]  /*3d1c0*/  LDCU UR16, c[0x0][0x398] ;  /* 0x00007300ff1077ac */ /* 0x000ee20008000800 */
[C---:B-1----:R-:W-:Y:S01]  /*3d1d0*/  IMAD.WIDE R8, R10.reuse, 0x2, R2 ;  /* 0x000000020a087825 */ /* 0x042fe200078e0202 */
[----:B------:R-:W1:Y:S05]  /*3d1e0*/  LDCU UR6, c[0x0][0x398] ;  /* 0x00007300ff0677ac */ /* 0x000e6a0008000800 */
[----:B------:R4:W-:Y:S01]  /*3d1f0*/  @P6 STG.E.U16 desc[UR8][R8.64], R56 ;  /* 0x0000003808006986 */ /* 0x0009e2000c101508 */
[----:B------:R-:W-:-:S05]  /*3d200*/  IMAD.WIDE R10, R10, 0x2, R48 ;  /* 0x000000020a0a7825 */ /* 0x000fca00078e0230 */
[----:B------:R2:W-:Y:S01]  /*3d210*/  @P4 STG.E.U16 desc[UR8][R10.64], R13 ;  /* 0x0000000d0a004986 */ /* 0x0005e2000c101508 */
[----:B----4-:R-:W-:Y:S01]  /*3d220*/  IMAD.WIDE R8, R12, 0x2, R50 ;  /* 0x000000020c087825 */ /* 0x010fe200078e0232 */
[----:B------:R-:W-:Y:S01]  /*3d230*/  ISETP.GE.AND P5, PT, R14, UR10, PT ;  /* 0x0000000a0e007c0c */ /* 0x000fe2000bfa6270 */
[----:B------:R-:W4:Y:S01]  /*3d240*/  LDCU UR10, c[0x0][0x3b8] ;  /* 0x00007700ff0a77ac */ /* 0x000f220008000800 */
[----:B------:R-:W0:Y:S02]  /*3d250*/  LDL.LU R14, [R1+0x13dc] ;  /* 0x0013dc00010e7983 */ /* 0x000e240000300800 */
[----:B------:R-:W-:Y:S01]  /*3d260*/  ISETP.LT.AND P6, PT, R61, UR14, !P5 ;  /* 0x0000000e3d007c0c */ /* 0x000fe2000efc1270 */
[----:B------:R-:W0:Y:S01]  /*3d270*/  LDCU UR14, c[0x0][0x398] ;  /* 0x00007300ff0e77ac */ /* 0x000e220008000800 */
[----:B------:R-:W4:Y:S01]  /*3d280*/  LDL.LU R56, [R1+0x330] ;  /* 0x0003300001387983 */ /* 0x000f220000300800 */
[----:B--2---:R-:W-:-:S03]  /*3d290*/  PRMT R13, R57, 0x7632, R13 ;  /* 0x00007632390d7816 */ /* 0x004fc6000000000d */
[----:B------:R-:W2:Y:S07]  /*3d2a0*/  LDL.LU R15, [R1+0x13e0] ;  /* 0x0013e000010f7983 */ /* 0x000eae0000300800 */
[----:B------:R1:W-:Y:S04]  /*3d2b0*/  @P6 STG.E.U16 desc[UR8][R8.64], R57 ;  /* 0x0000003908006986 */ /* 0x0003e8000c101508 */
[----:B-1----:R-:W2:Y:S01]  /*3d2c0*/  LDL.LU R57, [R1+0x320] ;  /* 0x0003200001397983 */ /* 0x002ea20000300800 */
[----:B------:R-:W-:Y:S01]  /*3d2d0*/  ISETP.LT.AND P4, PT, R60, UR18, !P5 ;  /* 0x000000123c007c0c */ /* 0x000fe2000ef81270 */
[----:B------:R-:W-:Y:S01]  /*3d2e0*/  IMAD.WIDE R8, R12, 0x2, R52 ;  /* 0x000000020c087825 */ /* 0x000fe200078e0234 */
[----:B------:R-:W-:Y:S01]  /*3d2f0*/  ISETP.LT.AND P6, PT, R59, UR20, !P5 ;  /* 0x000000143b007c0c */ /* 0x000fe2000efc1270 */
[----:B------:R-:W1:Y:S01]  /*3d300*/  LDCU UR18, c[0x0][0x398] ;  /* 0x00007300ff1277ac */ /* 0x000e620008000800 */
[----:B---3--:R-:W-:Y:S01]  /*3d310*/  ISETP.LT.AND P5, PT, R58, UR16, !P5 ;  /* 0x000000103a007c0c */ /* 0x008fe2000efa1270 */
[C---:B------:R-:W-:Y:S01]  /*3d320*/  IMAD.WIDE R10, R12.reuse, 0x2, R2 ;  /* 0x000000020c0a7825 */ /* 0x040fe200078e0202 */
[----:B------:R-:W3:Y:S01]  /*3d330*/  LDCU UR16, c[0x0][0x398] ;  /* 0x00007300ff1077ac */ /* 0x000ee20008000800 */
[----:B------:R-:W0:Y:S06]  /*3d340*/  LDCU UR20, c[0x0][0x398] ;  /* 0x00007300ff1477ac */ /* 0x000e2c0008000800 */
[----:B------:R1:W-:Y:S04]  /*3d350*/  @P4 STG.E.U16 desc[UR8][R8.64], R13 ;  /* 0x0000000d08004986 */ /* 0x0003e8000c101508 */
[----:B------:R4:W-:Y:S01]  /*3d360*/  @P6 STG.E.U16 desc[UR8][R10.64], R55 ;  /* 0x000000370a006986 */ /* 0x0009e2000c101508 */
[----:B-1----:R-:W-:Y:S01]  /*3d370*/  PRMT R13, R55, 0x7632, R13 ;  /* 0x00007632370d7816 */ /* 0x002fe2000000000d */
[----:B------:R-:W-:-:S04]  /*3d380*/  IMAD.WIDE R8, R12, 0x2, R48 ;  /* 0x000000020c087825 */ /* 0x000fc800078e0230 */
[----:B----4-:R-:W-:Y:S01]  /*3d390*/  VIADD R10, R12, UR10 ;  /* 0x0000000a0c0a7c36 */ /* 0x010fe20008000000 */
[----:B------:R1:W-:Y:S01]  /*3d3a0*/  @P5 STG.E.U16 desc[UR8][R8.64], R13 ;  /* 0x0000000d08005986 */ /* 0x0003e2000c101508 */
[----:B------:R-:W2:Y:S02]  /*3d3b0*/  LDCU UR10, c[0x0][0x39c] ;  /* 0x00007380ff0a77ac */ /* 0x000ea40008000800 */
[----:B-1----:R-:W-:Y:S01]  /*3d3c0*/  IMAD.WIDE R8, R10, 0x2, R50 ;  /* 0x000000020a087825 */ /* 0x002fe200078e0232 */
[----:B0-----:R-:W-:Y:S01]  /*3d3d0*/  ISETP.GE.AND P4, PT, R14, UR12, PT ;  /* 0x0000000c0e007c0c */ /* 0x001fe2000bf86270 */
[----:B------:R-:W0:Y:S01]  /*3d3e0*/  LDCU UR12, c[0x0][0x3b8] ;  /* 0x00007700ff0c77ac */ /* 0x000e220008000800 */
[----:B------:R-:W4:Y:S02]  /*3d3f0*/  LDL.LU R14, [R1+0x13e4] ;  /* 0x0013e400010e7983 */ /* 0x000f240000300800 */
[----:B------:R-:W-:Y:S01]  /*3d400*/  ISETP.LT.AND P6, PT, R61, UR14, !P4 ;  /* 0x0000000e3d007c0c */ /* 0x000fe2000e7c1270 */
[----:B------:R-:W1:Y:S01]  /*3d410*/  LDCU UR14, c[0x0][0x398] ;  /* 0x00007300ff0e77ac */ /* 0x000e620008000800 */
[----:B------:R-:W-:-:S02]  /*3d420*/  ISETP.LT.AND P5, PT, R60, UR18, !P4 ;  /* 0x000000123c007c0c */ /* 0x000fc4000e7a1270 */
[----:B------:R-:W-:Y:S01]  /*3d430*/  PRMT R11, R56, 0x7632, R11 ;  /* 0x00007632380b7816 */ /* 0x000fe2000000000b */
[----:B------:R-:W0:Y:S08]  /*3d440*/  LDCU UR18, c[0x0][0x398] ;  /* 0x00007300ff1277ac */ /* 0x000e300008000800 */
[----:B------:R0:W-:Y:S01]  /*3d450*/  @P6 STG.E.U16 desc[UR8][R8.64], R56 ;  /* 0x0000003808006986 */ /* 0x0001e2000c101508 */
[----:B---3--:R-:W-:Y:S01]  /*3d460*/  ISETP.LT.AND P6, PT, R59, UR16, !P4 ;  /* 0x000000103b007c0c */ /* 0x008fe2000e7c1270 */
[----:B------:R-:W3:Y:S02]  /*3d470*/  LDCU UR16, c[0x0][0x398] ;  /* 0x00007300ff1077ac */ /* 0x000ee40008000800 */
[----:B0-----:R-:W4:Y:S01]  /*3d480*/  LDL.LU R56, [R1+0x334] ;  /* 0x0003340001387983 */ /* 0x001f220000300800 */
[----:B------:R-:W-:-:S05]  /*3d490*/  IMAD.WIDE R8, R10, 0x2, R52 ;  /* 0x000000020a087825 */ /* 0x000fca00078e0234 */
[----:B------:R0:W-:Y:S01]  /*3d4a0*/  @P5 STG.E.U16 desc[UR8][R8.64], R11 ;  /* 0x0000000b08005986 */ /* 0x0001e2000c101508 */
[----:B--2---:R-:W-:Y:S02]  /*3d4b0*/  ISETP.GE.AND P5, PT, R15, UR10, PT ;  /* 0x0000000a0f007c0c */ /* 0x004fe4000bfa6270 */
[----:B------:R-:W-:Y:S01]  /*3d4c0*/  PRMT R13, R57, 0x7632, R13 ;  /* 0x00007632390d7816 */ /* 0x000fe2000000000d */
[----:B------:R-:W2:Y:S01]  /*3d4d0*/  LDL.LU R15, [R1+0x13e8] ;  /* 0x0013e800010f7983 */ /* 0x000ea20000300800 */
[----:B-1----:R-:W-:Y:S01]  /*3d4e0*/  ISETP.LT.AND P4, PT, R58, UR14, !P4 ;  /* 0x0000000e3a007c0c */ /* 0x002fe2000e781270 */
[C---:B------:R-:W-:Y:S01]  /*3d4f0*/  VIADD R12, R10.reuse, UR12 ;  /* 0x0000000c0a0c7c36 */ /* 0x040fe20008000000 */
[----:B------:R-:W4:Y:S01]  /*3d500*/  LDCU UR12, c[0x0][0x39c] ;  /* 0x00007380ff0c77ac */ /* 0x000f220008000800 */
[----:B------:R-:W1:Y:S01]  /*3d510*/  LDCU UR14, c[0x0][0x3b8] ;  /* 0x00007700ff0e77ac */ /* 0x000e620008000800 */
[C---:B0-----:R-:W-:Y:S01]  /*3d520*/  IMAD.WIDE R8, R10.reuse, 0x2, R2 ;  /* 0x000000020a087825 */ /* 0x041fe200078e0202 */
[----:B------:R-:W0:Y:S04]  /*3d530*/  LDCU UR10, c[0x0][0x398] ;  /* 0x00007300ff0a77ac */ /* 0x000e280008000800 */
[----:B------:R1:W-:Y:S04]  /*3d540*/  @P6 STG.E.U16 desc[UR8][R8.64], R57 ;  /* 0x0000003908006986 */ /* 0x0003e8000c101508 */
[----:B-1----:R-:W2:Y:S01]  /*3d550*/  LDL.LU R57, [R1+0x324] ;  /* 0x0003240001397983 */ /* 0x002ea20000300800 */
[----:B------:R-:W-:Y:S01]  /*3d560*/  ISETP.LT.AND P6, PT, R61, UR18, !P5 ;  /* 0x000000123d007c0c */ /* 0x000fe2000efc1270 */
[----:B------:R-:W1:Y:S01]  /*3d570*/  LDCU UR18, c[0x0][0x398] ;  /* 0x00007300ff1277ac */ /* 0x000e620008000800 */
[----:B------:R-:W-:-:S04]  /*3d580*/  IMAD.WIDE R8, R10, 0x2, R48 ;  /* 0x000000020a087825 */ /* 0x000fc800078e0230 */
[----:B------:R-:W-:Y:S01]  /*3d590*/  IMAD.WIDE R10, R12, 0x2, R50 ;  /* 0x000000020c0a7825 */ /* 0x000fe200078e0232 */
[----:B------:R0:W-:Y:S01]  /*3d5a0*/  @P4 STG.E.U16 desc[UR8][R8.64], R13 ;  /* 0x0000000d08004986 */ /* 0x0001e2000c101508 */
[----:B---3--:R-:W-:Y:S01]  /*3d5b0*/  ISETP.LT.AND P4, PT, R60, UR16, !P5 ;  /* 0x000000103c007c0c */ /* 0x008fe2000ef81270 */
[----:B------:R-:W3:Y:S04]  /*3d5c0*/  LDCU UR16, c[0x0][0x39c] ;  /* 0x00007380ff1077ac */ /* 0x000ee80008000800 */
[----:B------:R3:W-:Y:S01]  /*3d5d0*/  @P6 STG.E.U16 desc[UR8][R10.64], R44 ;  /* 0x0000002c0a006986 */ /* 0x0007e2000c101508 */
[----:B------:R-:W-:Y:S01]  /*3d5e0*/  ISETP.LT.AND P6, PT, R59, UR20, !P5 ;  /* 0x000000143b007c0c */ /* 0x000fe2000efc1270 */
[----:B------:R-:W4:Y:S01]  /*3d5f0*/  LDCU UR20, c[0x0][0x398] ;  /* 0x00007300ff1477ac */ /* 0x000f220008000800 */
[----:B0-----:R-:W-:Y:S01]  /*3d600*/  IMAD.WIDE R8, R12, 0x2, R52 ;  /* 0x000000020c087825 */ /* 0x001fe200078e0234 */
[----:B-1----:R-:W-:Y:S01]  /*3d610*/  ISETP.LT.AND P5, PT, R58, UR18, !P5 ;  /* 0x000000123a007c0c */ /* 0x002fe2000efa1270 */
[----:B------:R-:W0:Y:S01]  /*3d620*/  LDCU UR18, c[0x0][0x398] ;  /* 0x00007300ff1277ac */ /* 0x000e220008000800 */
[----:B---3--:R-:W-:Y:S01]  /*3d630*/  PRMT R44, R44, 0x7632, R44 ;  /* 0x000076322c2c7816 */ /* 0x008fe2000000002c */
[----:B------:R-:W-:-:S04]  /*3d640*/  IMAD.WIDE R10, R12, 0x2, R2 ;  /* 0x000000020c0a7825 */ /* 0x000fc800078e0202 */
[----:B------:R-:W-:Y:S04]  /*3d650*/  @P4 STG.E.U16 desc[UR8][R8.64], R44 ;  /* 0x0000002c08004986 */ /* 0x000fe8000c101508 */
[----:B------:R1:W-:Y:S02]  /*3d660*/  @P6 STG.E.U16 desc[UR8][R10.64], R40 ;  /* 0x000000280a006986 */ /* 0x0003e4000c101508 */
[----:B-1----:R-:W-:Y:S02]  /*3d670*/  PRMT R40, R40, 0x7632, R40 ;  /* 0x0000763228287816 */ /* 0x002fe40000000028 */
[----:B----4-:R-:W-:Y:S01]  /*3d680*/  ISETP.GE.AND P4, PT, R14, UR12, PT ;  /* 0x0000000c0e007c0c */ /* 0x010fe2000bf86270 */
[C---:B------:R-:W-:Y:S01]  /*3d690*/  VIADD R14, R12.reuse, UR14 ;  /* 0x0000000e0c0e7c36 */ /* 0x040fe20008000000 */
[----:B------:R-:W1:Y:S01]  /*3d6a0*/  LDCU UR14, c[0x0][0x3b8] ;  /* 0x00007700ff0e77ac */ /* 0x000e620008000800 */
[----:B------:R-:W-:Y:S01]  /*3d6b0*/  IMAD.WIDE R12, R12, 0x2, R48 ;  /* 0x000000020c0c7825 */ /* 0x000fe200078e0230 */
[----:B------:R-:W-:Y:S01]  /*3d6c0*/  ISETP.LT.AND P6, PT, R61, UR21, !P4 ;  /* 0x000000153d007c0c */ /* 0x000fe2000e7c1270 */
[----:B------:R-:W3:Y:S03]  /*3d6d0*/  LDCU UR21, c[0x0][0x398] ;  /* 0x00007300ff1577ac */ /* 0x000ee60008000800 */
[----:B------:R4:W-:Y:S01]  /*3d6e0*/  @P5 STG.E.U16 desc[UR8][R12.64], R40 ;  /* 0x000000280c005986 */ /* 0x0009e2000c101508 */
[----:B------:R-:W-:Y:S01]  /*3d6f0*/  IMAD.WIDE R8, R14, 0x2, R50 ;  /* 0x000000020e087825 */ /* 0x000fe200078e0232 */
[----:B------:R-:W0:Y:S02]  /*3d700*/  LDCU UR12, c[0x0][0x398] ;  /* 0x00007300ff0c77ac */ /* 0x000e240008000800 */
[----:B----4-:R-:W4:Y:S01]  /*3d710*/  LDL.LU R13, [R1+0x13ec] ;  /* 0x0013ec00010d7983 */ /* 0x010f220000300800 */
[----:B------:R-:W-:Y:S01]  /*3d720*/  ISETP.LT.AND P5, PT, R60, UR20, !P4 ;  /* 0x000000143c007c0c */ /* 0x000fe2000e7a1270 */
[----:B------:R-:W-:Y:S01]  /*3d730*/  IMAD.WIDE R10, R14, 0x2, R2 ;  /* 0x000000020e0a7825 */ /* 0x000fe200078e0202 */
[----:B------:R-:W0:Y:S02]  /*3d740*/  LDCU UR20, c[0x0][0x398] ;  /* 0x00007300ff1477ac */ /* 0x000e240008000800 */
[----:B------:R1:W-:Y:S01]  /*3d750*/  @P6 STG.E.U16 desc[UR8][R8.64], R56 ;  /* 0x0000003808006986 */ /* 0x0003e2000c101508 */
[----:B------:R-:W-:Y:S01]  /*3d760*/  ISETP.LT.AND P6, PT, R59, UR22, !P4 ;  /* 0x000000163b007c0c */ /* 0x000fe2000e7c1270 */
[----:B------:R-:W0:Y:S01]  /*3d770*/  LDCU UR22, c[0x0][0x398] ;  /* 0x00007300ff1677ac */ /* 0x000e220008000800 */
[----:B------:R-:W-:-:S02]  /*3d780*/  PRMT R12, R56, 0x7632, R12 ;  /* 0x00007632380c7816 */ /* 0x000fc4000000000c */
[----:B-1----:R-:W4:Y:S01]  /*3d790*/  LDL.LU R56, [R1+0x338] ;  /* 0x0003380001387983 */ /* 0x002f220000300800 */
[----:B------:R-:W-:-:S03]  /*3d7a0*/  IMAD.WIDE R8, R14, 0x2, R52 ;  /* 0x000000020e087825 */ /* 0x000fc600078e0234 */
[----:B------:R-:W4:Y:S04]  /*3d7b0*/  LDL.LU R40, [R1+0x13f0] ;  /* 0x0013f00001287983 */ /* 0x000f280000300800 */
[----:B------:R-:W-:Y:S04]  /*3d7c0*/  @P5 STG.E.U16 desc[UR8][R8.64], R12 ;  /* 0x0000000c08005986 */ /* 0x000fe8000c101508 */
[----:B--2---:R1:W-:Y:S02]  /*3d7d0*/  @P6 STG.E.U16 desc[UR8][R10.64], R57 ;  /* 0x000000390a006986 */ /* 0x0043e4000c101508 */
[----:B-1----:R-:W-:-:S02]  /*3d7e0*/  PRMT R10, R57, 0x7632, R10 ;  /* 0x00007632390a7816 */ /* 0x002fc4000000000a */
[----:B------:R-:W2:Y:S01]  /*3d7f0*/  LDL.LU R57, [R1+0x328] ;  /* 0x0003280001397983 */ /* 0x000ea20000300800 */
[----:B------:R-:W-:Y:S02]  /*3d800*/  ISETP.GE.AND P5, PT, R15, UR16, PT ;  /* 0x000000100f007c0c */ /* 0x000fe4000bfa6270 */
[----:B0-----:R-:W-:Y:S01]  /*3d810*/  ISETP.LT.AND P4, PT, R58, UR18, !P4 ;  /* 0x000000123a007c0c */ /* 0x001fe2000e781270 */
[C---:B------:R-:W-:Y:S01]  /*3d820*/  VIADD R12, R14.reuse, UR14 ;  /* 0x0000000e0e0c7c36 */ /* 0x040fe20008000000 */
[----:B---3--:R-:W-:Y:S01]  /*3d830*/  ISETP.LT.AND P6, PT, R61, UR21, !P5 ;  /* 0x000000153d007c0c */ /* 0x008fe2000efc1270 */
[----:B------:R-:W-:Y:S01]  /*3d840*/  IMAD.WIDE R14, R14, 0x2, R48 ;  /* 0x000000020e0e7825 */ /* 0x000fe200078e0230 */
[----:B------:R-:W0:Y:S03]  /*3d850*/  LDCU UR16, c[0x0][0x3b8] ;  /* 0x00007700ff1077ac */ /* 0x000e260008000800 */
[----:B------:R-:W-:Y:S01]  /*3d860*/  IMAD.WIDE R8, R12, 0x2, R50 ;  /* 0x000000020c087825 */ /* 0x000fe200078e0232 */
[----:B------:R-:W4:Y:S01]  /*3d870*/  LDCU UR18, c[0x0][0x39c] ;  /* 0x00007380ff1277ac */ /* 0x000f220008000800 */
[----:B------:R-:W1:Y:S04]  /*3d880*/  LDCU UR21, c[0x0][0x398] ;  /* 0x00007300ff1577ac */ /* 0x000e680008000800 */
[----:B------:R3:W-:Y:S01]  /*3d890*/  @P4 STG.E.U16 desc[UR8][R14.64], R10 ;  /* 0x0000000a0e004986 */ /* 0x0007e2000c101508 */
[----:B------:R-:W-:Y:S01]  /*3d8a0*/  ISETP.LT.AND P4, PT, R60, UR20, !P5 ;  /* 0x000000143c007c0c */ /* 0x000fe2000ef81270 */
[----:B------:R-:W0:Y:S02]  /*3d8b0*/  LDCU UR20, c[0x0][0x398] ;  /* 0x00007300ff1477ac */ /* 0x000e240008000800 */
[----:B------:R1:W-:Y:S01]  /*3d8c0*/  @P6 STG.E.U16 desc[UR8][R8.64], R45 ;  /* 0x0000002d08006986 */ /* 0x0003e2000c101508 */
[----:B------:R-:W-:-:S02]  /*3d8d0*/  ISETP.LT.AND P6, PT, R59, UR22, !P5 ;  /* 0x000000163b007c0c */ /* 0x000fc4000efc1270 */
[----:B------:R-:W-:Y:S01]  /*3d8e0*/  ISETP.LT.AND P5, PT, R58, UR23, !P5 ;  /* 0x000000173a007c0c */ /* 0x000fe2000efa1270 */
[----:B------:R-:W4:Y:S01]  /*3d8f0*/  LDCU UR22, c[0x0][0x398] ;  /* 0x00007300ff1677ac */ /* 0x000f220008000800 */
[C---:B---3--:R-:W-:Y:S01]  /*3d900*/  IMAD.WIDE R10, R12.reuse, 0x2, R2 ;  /* 0x000000020c0a7825 */ /* 0x048fe200078e0202 */
[----:B------:R-:W3:Y:S01]  /*3d910*/  LDCU UR14, c[0x0][0x3b8] ;  /* 0x00007700ff0e77ac */ /* 0x000ee20008000800 */
[----:B-1----:R-:W-:Y:S02]  /*3d920*/  PRMT R45, R45, 0x7632, R45 ;  /* 0x000076322d2d7816 */ /* 0x002fe4000000002d */
[C---:B------:R-:W-:Y:S01]  /*3d930*/  IMAD.WIDE R8, R12.reuse, 0x2, R52 ;  /* 0x000000020c087825 */ /* 0x040fe200078e0234 */
[----:B------:R-:W1:Y:S03]  /*3d940*/  LDCU UR23, c[0x0][0x398] ;  /* 0x00007300ff1777ac */ /* 0x000e660008000800 */
[----:B0-----:R-:W-:Y:S01]  /*3d950*/  VIADD R14, R12, UR16 ;  /* 0x000000100c0e7c36 */ /* 0x001fe20008000000 */
[----:B------:R-:W-:Y:S01]  /*3d960*/  @P4 STG.E.U16 desc[UR8][R8.64], R45 ;  /* 0x0000002d08004986 */ /* 0x000fe2000c101508 */
[----:B------:R-:W0:Y:S03]  /*3d970*/  LDCU UR16, c[0x0][0x3b8] ;  /* 0x00007700ff1077ac */ /* 0x000e260008000800 */
[----:B------:R1:W-:Y:S02]  /*3d980*/  @P6 STG.E.U16 desc[UR8][R10.64], R41 ;  /* 0x000000290a006986 */ /* 0x0003e4000c101508 */
[----:B-1----:R-:W-:Y:S01]  /*3d990*/  PRMT R41, R41, 0x7632, R41 ;  /* 0x0000763229297816 */ /* 0x002fe20000000029 */
[----:B------:R-:W-:-:S04]  /*3d9a0*/  IMAD.WIDE R8, R14, 0x2, R50 ;  /* 0x000000020e087825 */ /* 0x000fc800078e0232 */
[----:B------:R-:W-:Y:S01]  /*3d9b0*/  IMAD.WIDE R10, R14, 0x2, R2 ;  /* 0x000000020e0a7825 */ /* 0x000fe200078e0202 */
[----:B----4-:R-:W-:-:S03]  /*3d9c0*/  ISETP.GE.AND P4, PT, R13, UR18, PT ;  /* 0x000000120d007c0c */ /* 0x010fc6000bf86270 */
[----:B------:R-:W-:Y:S01]  /*3d9d0*/  IMAD.WIDE R12, R12, 0x2, R48 ;  /* 0x000000020c0c7825 */ /* 0x000fe200078e0230 */
[----:B------:R-:W1:Y:S01]  /*3d9e0*/  LDCU UR18, c[0x0][0x39c] ;  /* 0x00007380ff1277ac */ /* 0x000e620008000800 */
[----:B------:R-:W-:-:S03]  /*3d9f0*/  ISETP.LT.AND P6, PT, R61, UR21, !P4 ;  /* 0x000000153d007c0c */ /* 0x000fc6000e7c1270 */
[----:B------:R4:W-:Y:S01]  /*3da00*/  @P5 STG.E.U16 desc[UR8][R12.64], R41 ;  /* 0x000000290c005986 */ /* 0x0009e2000c101508 */
[----:B------:R-:W-:Y:S01]  /*3da10*/  ISETP.LT.AND P5, PT, R60, UR20, !P4 ;  /* 0x000000143c007c0c */ /* 0x000fe2000e7a1270 */
[----:B------:R-:W0:Y:S01]  /*3da20*/  LDCU UR21, c[0x0][0x398] ;  /* 0x00007300ff1577ac */ /* 0x000e220008000800 */
[----:B------:R-:W0:Y:S01]  /*3da30*/  LDCU UR20, c[0x0][0x39c] ;  /* 0x00007380ff1477ac */ /* 0x000e220008000800 */
[----:B----4-:R-:W4:Y:S01]  /*3da40*/  LDL.LU R13, [R1+0x13f4] ;  /* 0x0013f400010d7983 */ /* 0x010f220000300800 */
[----:B------:R-:W-:-:S05]  /*3da50*/  PRMT R12, R56, 0x7632, R12 ;  /* 0x00007632380c7816 */ /* 0x000fca000000000c */
[----:B------:R0:W-:Y:S01]  /*3da60*/  @P6 STG.E.U16 desc[UR8][R8.64], R56 ;  /* 0x0000003808006986 */ /* 0x0001e2000c101508 */
[----:B------:R-:W-:Y:S01]  /*3da70*/  ISETP.LT.AND P6, PT, R59, UR22, !P4 ;  /* 0x000000163b007c0c */ /* 0x000fe2000e7c1270 */
[----:B------:R-:W1:Y:S02]  /*3da80*/  LDCU UR22, c[0x0][0x398] ;  /* 0x00007300ff1677ac */ /* 0x000e640008000800 */
[----:B0-----:R-:W4:Y:S01]  /*3da90*/  LDL.LU R56, [R1+0x33c] ;  /* 0x00033c0001387983 */ /* 0x001f220000300800 */
[----:B------:R-:W-:-:S03]  /*3daa0*/  IMAD.WIDE R8, R14, 0x2, R52 ;  /* 0x000000020e087825 */ /* 0x000fc600078e0234 */
[----:B------:R-:W4:Y:S04]  /*3dab0*/  LDL.LU R41, [R1+0x1400] ;  /* 0x0014000001297983 */ /* 0x000f280000300800 */
[----:B------:R-:W-:Y:S04]  /*3dac0*/  @P5 STG.E.U16 desc[UR8][R8.64], R12 ;  /* 0x0000000c08005986 */ /* 0x000fe8000c101508 */
[----:B--2---:R0:W-:Y:S02]  /*3dad0*/  @P6 STG.E.U16 desc[UR8][R10.64], R57 ;  /* 0x000000390a006986 */ /* 0x0041e4000c101508 */
[----:B0-----:R-:W-:-:S02]  /*3dae0*/  PRMT R10, R57, 0x7632, R10 ;  /* 0x00007632390a7816 */ /* 0x001fc4000000000a */
[----:B------:R-:W2:Y:S01]  /*3daf0*/  LDL.LU R57, [R1+0x32c] ;  /* 0x00032c0001397983 */ /* 0x000ea20000300800 */
[----:B-1----:R-:W-:Y:S02]  /*3db00*/  ISETP.GE.AND P5, PT, R40, UR18, PT ;  /* 0x0000001228007c0c */ /* 0x002fe4000bfa6270 */
[----:B------:R-:W-:Y:S01]  /*3db10*/  ISETP.LT.AND P4, PT, R58, UR24, !P4 ;  /* 0x000000183a007c0c */ /* 0x000fe2000e781270 */
[----:B------:R-:W2:Y:S01]  /*3db20*/  LDL.LU R40, [R1+0x140c] ;  /* 0x00140c0001287983 */ /* 0x000ea20000300800 */
[----:B------:R-:W-:Y:S01]  /*3db30*/  ISETP.LT.AND P6, PT, R61, UR21, !P5 ;  /* 0x000000153d007c0c */ /* 0x000fe2000efc1270 */
[C---:B---3--:R-:W-:Y:S01]  /*3db40*/  VIADD R12, R14.reuse, UR14 ;  /* 0x0000000e0e0c7c36 */ /* 0x048fe20008000000 */
[----:B------:R-:W0:Y:S01]  /*3db50*/  LDCU UR24, c[0x0][0x398] ;  /* 0x00007300ff1877ac */ /* 0x000e220008000800 */
[----:B------:R-:W-:Y:S01]  /*3db60*/  IMAD.WIDE R14, R14, 0x2, R48 ;  /* 0x000000020e0e7825 */ /* 0x000fe200078e0230 */
[----:B------:R-:W1:Y:S03]  /*3db70*/  LDCU UR21, c[0x0][0x39c] ;  /* 0x00007380ff1577ac */ /* 0x000e660008000800 */
[----:B------:R-:W-:Y:S01]  /*3db80*/  IMAD.WIDE R8, R12, 0x2, R50 ;  /* 0x000000020c087825 */ /* 0x000fe200078e0232 */
[----:B------:R-:W3:Y:S03]  /*3db90*/  LDCU UR14, c[0x0][0x3b8] ;  /* 0x00007700ff0e77ac */ /* 0x000ee60008000800 */
[----:B------:R0:W-:Y:S01]  /*3dba0*/  @P4 STG.E.U16 desc[UR8][R14.64], R10 ;  /* 0x0000000a0e004986 */ /* 0x0001e2000c101508 */
[----:B------:R-:W-:Y:S01]  /*3dbb0*/  ISETP.LT.AND P4, PT, R60, UR23, !P5 ;  /* 0x000000173c007c0c */ /* 0x000fe2000ef81270 */
[----:B------:R-:W1:Y:S02]  /*3dbc0*/  LDCU UR23, c[0x0][0x398] ;  /* 0x00007300ff1777ac */ /* 0x000e640008000800 */
[----:B------:R3:W-:Y:S01]  /*3dbd0*/  @P6 STG.E.U16 desc[UR8][R8.64], R46 ;  /* 0x0000002e08006986 */ /* 0x0007e2000c101508 */
[----:B------:R-:W-:-:S02]  /*3dbe0*/  ISETP.LT.AND P6, PT, R59, UR25, !P5 ;  /* 0x000000193b007c0c */ /* 0x000fc4000efc1270 */
[----:B------:R-:W-:Y:S01]  /*3dbf0*/  ISETP.LT.AND P5, PT, R58, UR26, !P5 ;  /* 0x0000001a3a007c0c */ /* 0x000fe2000efa1270 */
[----:B------:R-:W1:Y:S01]  /*3dc00*/  LDCU UR25, c[0x0][0x398] ;  /* 0x00007300ff1977ac */ /* 0x000e620008000800 */
[----:B0-----:R-:W-:Y:S01]  /*3dc10*/  IMAD.WIDE R10, R12, 0x2, R2 ;  /* 0x000000020c0a7825 */ /* 0x001fe200078e0202 */
[----:B------:R-:W-:Y:S01]  /*3dc20*/  PRMT R15, R47, 0x7632, R15 ;  /* 0x000076322f0f7816 */ /* 0x000fe2000000000f */
[----:B------:R-:W0:Y:S01]  /*3dc30*/  LDCU UR26, c[0x0][0x398] ;  /* 0x00007300ff1a77ac */ /* 0x000e220008000800 */
[----:B---3--:R-:W-:Y:S01]  /*3dc40*/  PRMT R46, R46, 0x7632, R46 ;  /* 0x000076322e2e7816 */ /* 0x008fe2000000002e */
[C---:B------:R-:W-:Y:S01]  /*3dc50*/  IMAD.WIDE R8, R12.reuse, 0x2, R52 ;  /* 0x000000020c087825 */ /* 0x040fe200078e0234 */
[----:B------:R-:W3:Y:S04]  /*3dc60*/  LDCU UR18, c[0x0][0x3b8] ;  /* 0x00007700ff1277ac */ /* 0x000ee80008000800 */
[----:B------:R0:W-:Y:S04]  /*3dc70*/  @P4 STG.E.U16 desc[UR8][R8.64], R46 ;  /* 0x0000002e08004986 */ /* 0x0001e8000c101508 */
[----:B------:R1:W-:Y:S01]  /*3dc80*/  @P6 STG.E.U16 desc[UR8][R10.64], R42 ;  /* 0x0000002a0a006986 */ /* 0x0003e2000c101508 */
[----:B0-----:R-:W-:Y:S01]  /*3dc90*/  IMAD.WIDE R8, R12, 0x2, R48 ;  /* 0x000000020c087825 */ /* 0x001fe200078e0230 */
[----:B-1----:R-:W-:-:S05]  /*3dca0*/  PRMT R42, R42, 0x7632, R42 ;  /* 0x000076322a2a7816 */ /* 0x002fca000000002a */
[----:B------:R0:W-:Y:S01]  /*3dcb0*/  @P5 STG.E.U16 desc[UR8][R8.64], R42 ;  /* 0x0000002a08005986 */ /* 0x0001e2000c101508 */
[----:B----4-:R-:W-:Y:S01]  /*3dcc0*/  ISETP.GE.AND P4, PT, R13, UR20, PT ;  /* 0x000000140d007c0c */ /* 0x010fe2000bf86270 */
[----:B------:R-:W-:Y:S01]  /*3dcd0*/  VIADD R13, R12, UR16 ;  /* 0x000000100c0d7c36 */ /* 0x000fe20008000000 */
[----:B------:R-:W1:Y:S02]  /*3dce0*/  LDCU UR20, c[0x0][0x39c] ;  /* 0x00007380ff1477ac */ /* 0x000e640008000800 */
[----:B------:R-:W-:Y:S02]  /*3dcf0*/  ISETP.LT.AND P6, PT, R61, UR22, !P4 ;  /* 0x000000163d007c0c */ /* 0x000fe4000e7c1270 */
[----:B------:R-:W-:Y:S01]  /*3dd00*/  ISETP.LT.AND P5, PT, R60, UR27, !P4 ;  /* 0x0000001b3c007c0c */ /* 0x000fe2000e7a1270 */
[C---:B------:R-:W-:Y:S01]  /*3dd10*/  IMAD.WIDE R10, R13.reuse, 0x2, R50 ;  /* 0x000000020d0a7825 */ /* 0x040fe200078e0232 */
[----:B------:R-:W4:Y:S03]  /*3dd20*/  LDCU UR27, c[0x0][0x398] ;  /* 0x00007300ff1b77ac */ /* 0x000f260008000800 */
[----:B0-----:R-:W-:Y:S01]  /*3dd30*/  IMAD.WIDE R8, R13, 0x2, R52 ;  /* 0x000000020d087825 */ /* 0x001fe200078e0234 */
[----:B------:R-:W0:Y:S01]  /*3dd40*/  LDCU UR16, c[0x0][0x3b8] ;  /* 0x00007700ff1077ac */ /* 0x000e220008000800 */
[----:B------:R-:W-:-:S04]  /*3dd50*/  PRMT R12, R56, 0x7632, R12 ;  /* 0x00007632380c7816 */ /* 0x000fc8000000000c */
[----:B------:R1:W-:Y:S01]  /*3dd60*/  @P6 STG.E.U16 desc[UR8][R10.64], R56 ;  /* 0x000000380a006986 */ /* 0x0003e2000c101508 */
[----:B------:R-:W-:Y:S01]  /*3dd70*/  ISETP.LT.AND P6, PT, R59, UR24, !P4 ;  /* 0x000000183b007c0c */ /* 0x000fe2000e7c1270 */
[----:B------:R-:W0:Y:S01]  /*3dd80*/  LDCU UR24, c[0x0][0x398] ;  /* 0x00007300ff1877ac */ /* 0x000e220008000800 */
[----:B------:R-:W-:Y:S01]  /*3dd90*/  ISETP.LT.AND P4, PT, R58, UR28, !P4 ;  /* 0x0000001c3a007c0c */ /* 0x000fe2000e781270 */
[----:B------:R3:W-:Y:S01]  /*3dda0*/  @P5 STG.E.U16 desc[UR8][R8.64], R12 ;  /* 0x0000000c08005986 */ /* 0x0007e2000c101508 */
[----:B------:R-:W-:Y:S01]  /*3ddb0*/  ISETP.GE.AND P5, PT, R41, UR21, PT ;  /* 0x0000001529007c0c */ /* 0x000fe2000bfa6270 */
[----:B------:R-:W0:Y:S02]  /*3ddc0*/  LDCU UR21, c[0x0][0x39c] ;  /* 0x00007380ff1577ac */ /* 0x000e240008000800 */
[----:B------:R-:W4:Y:S01]  /*3ddd0*/  LDL.LU R41, [R1+0x1410] ;  /* 0x0014100001297983 */ /* 0x000f220000300800 */
[----:B------:R-:W0:Y:S01]  /*3dde0*/  LDCU UR28, c[0x0][0x398] ;  /* 0x00007300ff1c77ac */ /* 0x000e220008000800 */
[C---:B-1----:R-:W-:Y:S01]  /*3ddf0*/  IMAD.WIDE R10, R13.reuse, 0x2, R2 ;  /* 0x000000020d0a7825 */ /* 0x042fe200078e0202 */
[----:B------:R-:W1:Y:S03]  /*3de00*/  LDCU UR22, c[0x0][0x39c] ;  /* 0x00007380ff1677ac */ /* 0x000e660008000800 */
[----:B---3--:R-:W-:-:S04]  /*3de10*/  IMAD.WIDE R8, R13, 0x2, R48 ;  /* 0x000000020d087825 */ /* 0x008fc800078e0230 */
[----:B------:R-:W-:Y:S01]  /*3de20*/  VIADD R12, R13, UR14 ;  /* 0x0000000e0d0c7c36 */ /* 0x000fe20008000000 */
[----:B------:R-:W3:Y:S01]  /*3de30*/  LDCU UR14, c[0x0][0x3b8] ;  /* 0x00007700ff0e77ac */ /* 0x000ee20008000800 */
[----:B--2---:R-:W-:Y:S01]  /*3de40*/  PRMT R14, R57, 0x7632, R14 ;  /* 0x00007632390e7816 */ /* 0x004fe2000000000e */
[----:B------:R2:W-:Y:S01]  /*3de50*/  @P6 STG.E.U16 desc[UR8][R10.64], R57 ;  /* 0x000000390a006986 */ /* 0x0005e2000c101508 */
[----:B------:R-:W-:Y:S01]  /*3de60*/  ISETP.LT.AND P6, PT, R61, UR23, !P5 ;  /* 0x000000173d007c0c */ /* 0x000fe2000efc1270 */
[----:B------:R-:W-:Y:S01]  /*3de70*/  VIADD R13, R12, UR18 ;  /* 0x000000120c0d7c36 */ /* 0x000fe20008000000 */
[----:B------:R-:W0:Y:S01]  /*3de80*/  LDCU UR23, c[0x0][0x39c] ;  /* 0x00007380ff1777ac */ /* 0x000e220008000800 */
[----:B------:R1:W-:Y:S01]  /*3de90*/  @P4 STG.E.U16 desc[UR8][R8.64], R14 ;  /* 0x0000000e08004986 */ /* 0x0003e2000c101508 */
[----:B------:R-:W-:Y:S01]  /*3dea0*/  ISETP.LT.AND P4, PT, R60, UR25, !P5 ;  /* 0x000000193c007c0c */ /* 0x000fe2000ef81270 */
[----:B------:R-:W0:Y:S01]  /*3deb0*/  LDCU UR25, c[0x0][0x398] ;  /* 0x00007300ff1977ac */ /* 0x000e220008000800 */
[----:B------:R-:W0:Y:S01]  /*3dec0*/  LDCU UR18, c[0x0][0x3b8] ;  /* 0x00007700ff1277ac */ /* 0x000e220008000800 */
[----:B--2---:R-:W-:-:S04]  /*3ded0*/  IMAD.WIDE R10, R12, 0x2, R50 ;  /* 0x000000020c0a7825 */ /* 0x004fc800078e0232 */
[----:B-1----:R-:W-:Y:S02]  /*3dee0*/  IMAD.WIDE R8, R12, 0x2, R52 ;  /* 0x000000020c087825 */ /* 0x002fe400078e0234 */
[----:B------:R1:W-:Y:S01]  /*3def0*/  @P6 STG.E.U16 desc[UR8][R10.64], R47 ;  /* 0x0000002f0a006986 */ /* 0x0003e2000c101508 */
[----:B------:R-:W-:Y:S01]  /*3df00*/  ISETP.LT.AND P6, PT, R59, UR29, !P5 ;  /* 0x0000001d3b007c0c */ /* 0x000fe2000efc1270 */
[----:B------:R-:W2:Y:S02]  /*3df10*/  LDCU UR29, c[0x0][0x398] ;  /* 0x00007300ff1d77ac */ /* 0x000ea40008000800 */
[----:B------:R0:W-:Y:S01]  /*3df20*/  @P4 STG.E.U16 desc[UR8][R8.64], R15 ;  /* 0x0000000f08004986 */ /* 0x0001e2000c101508 */
[----:B------:R-:W-:Y:S01]  /*3df30*/  ISETP.GE.AND P4, PT, R40, UR20, PT ;  /* 0x0000001428007c0c */ /* 0x000fe2000bf86270 */
[----:B------:R-:W2:Y:S02]  /*3df40*/  LDCU UR20, c[0x0][0x3b8] ;  /* 0x00007700ff1477ac */ /* 0x000ea40008000800 */
[----:B------:R-:W2:Y:S01]  /*3df50*/  LDL.LU R40, [R1+0x1414] ;  /* 0x0014140001287983 */ /* 0x000ea20000300800 */
[----:B-1----:R-:W-:Y:S01]  /*3df60*/  IMAD.WIDE R10, R12, 0x2, R2 ;  /* 0x000000020c0a7825 */ /* 0x002fe200078e0202 */
[----:B------:R-:W-:Y:S01]  /*3df70*/  ISETP.LT.AND P5, PT, R58, UR30, !P5 ;  /* 0x0000001e3a007c0c */ /* 0x000fe2000efa1270 */
[----:B------:R-:W1:Y:S03]  /*3df80*/  LDCU UR30, c[0x0][0x398] ;  /* 0x00007300ff1e77ac */ /* 0x000e660008000800 */
[----:B------:R3:W-:Y:S01]  /*3df90*/  @P6 STG.E.U16 desc[UR8][R10.64], R43 ;  /* 0x0000002b0a006986 */ /* 0x0007e2000c101508 */
[----:B------:R-:W-:Y:S01]  /*3dfa0*/  ISETP.LT.AND P6, PT, R61, UR26, !P4 ;  /* 0x0000001a3d007c0c */ /* 0x000fe2000e7c1270 */
[----:B0-----:R-:W-:Y:S01]  /*3dfb0*/  IMAD.WIDE R8, R12, 0x2, R48 ;  /* 0x000000020c087825 */ /* 0x001fe200078e0230 */
[----:B------:R-:W-:Y:S01]  /*3dfc0*/  PRMT R14, R43, 0x7632, R14 ;  /* 0x000076322b0e7816 */ /* 0x000fe2000000000e */
[----:B------:R-:W0:Y:S01]  /*3dfd0*/  LDCU UR26, c[0x0][0x398] ;  /* 0x00007300ff1a77ac */ /* 0x000e220008000800 */
[----:B------:R-:W-:Y:S01]  /*3dfe0*/  PRMT R12, R36, 0x7632, R12 ;  /* 0x00007632240c7816 */ /* 0x000fe2000000000c */
[----:B---3--:R-:W-:-:S03]  /*3dff0*/  IMAD.WIDE R10, R13, 0x2, R50 ;  /* 0x000000020d0a7825 */ /* 0x008fc600078e0232 */
[----:B------:R-:W-:Y:S05]  /*3e000*/  @P5 STG.E.U16 desc[UR8][R8.64], R14 ;  /* 0x0000000e08005986 */ /* 0x000fea000c101508 */
[----:B------:R3:W-:Y:S01]  /*3e010*/  @P6 STG.E.U16 desc[UR8][R10.64], R36 ;  /* 0x000000240a006986 */ /* 0x0007e2000c101508 */
[----:B----4-:R-:W-:Y:S01]  /*3e020*/  ISETP.LT.AND P5, PT, R60, UR27, !P4 ;  /* 0x0000001b3c007c0c */ /* 0x010fe2000e7a1270 */
[----:B------:R-:W-:Y:S01]  /*3e030*/  VIADD R15, R13, UR16 ;  /* 0x000000100d0f7c36 */ /* 0x000fe20008000000 */
[----:B------:R-:W-:Y:S01]  /*3e040*/  ISETP.LT.AND P6, PT, R59, UR24, !P4 ;  /* 0x000000183b007c0c */ /* 0x000fe2000e7c1270 */
[----:B------:R-:W4:Y:S01]  /*3e050*/  LDCU UR27, c[0x0][0x398] ;  /* 0x00007300ff1b77ac */ /* 0x000f220008000800 */
[----:B---3--:R-:W3:Y:S01]  /*3e060*/  LDL.LU R36, [R1+0x1408] ;  /* 0x0014080001247983 */ /* 0x008ee20000300800 */
[C---:B------:R-:W-:Y:S01]  /*3e070*/  IMAD.WIDE R8, R13.reuse, 0x2, R52 ;  /* 0x000000020d087825 */ /* 0x040fe200078e0234 */
[----:B------:R-:W-:Y:S01]  /*3e080*/  PRMT R14, R28, 0x7632, R14 ;  /* 0x000076321c0e7816 */ /* 0x000fe2000000000e */
[----:B------:R-:W0:Y:S02]  /*3e090*/  LDCU UR24, c[0x0][0x39c] ;  /* 0x00007380ff1877ac */ /* 0x000e240008000800 */
[----:B------:R-:W-:-:S04]  /*3e0a0*/  IMAD.WIDE R10, R13, 0x2, R2 ;  /* 0x000000020d0a7825 */ /* 0x000fc800078e0202 */
[----:B------:R-:W-:Y:S01]  /*3e0b0*/  @P5 STG.E.U16 desc[UR8][R8.64], R12 ;  /* 0x0000000c08005986 */ /* 0x000fe2000c101508 */
[----:B------:R-:W0:Y:S03]  /*3e0c0*/  LDCU UR16, c[0x0][0x3b8] ;  /* 0x00007700ff1077ac */ /* 0x000e260008000800 */
[----:B------:R1:W-:Y:S04]  /*3e0d0*/  @P6 STG.E.U16 desc[UR8][R10.64], R28 ;  /* 0x0000001c0a006986 */ /* 0x0003e8000c101508 */
[----:B-1----:R-:W4:Y:S01]  /*3e0e0*/  LDL.LU R28, [R1+0x1404] ;  /* 0x00140400011c7983 */ /* 0x002f220000300800 */
[----:B------:R-:W-:Y:S01]  /*3e0f0*/  ISETP.LT.AND P4, PT, R58, UR31, !P4 ;  /* 0x0000001f3a007c0c */ /* 0x000fe2000e781270 */
[----:B------:R-:W-:Y:S01]  /*3e100*/  IMAD.WIDE R8, R13, 0x2, R48 ;  /* 0x000000020d087825 */ /* 0x000fe200078e0230 */
[----:B------:R-:W-:Y:S01]  /*3e110*/  PRMT R12, R32, 0x7632, R12 ;  /* 0x00007632200c7816 */ /* 0x000fe2000000000c */
[----:B------:R-:W1:Y:S02]  /*3e120*/  LDCU UR31, c[0x0][0x398] ;  /* 0x00007300ff1f77ac */ /* 0x000e640008000800 */
[----:B------:R-:W-:-:S08]  /*3e130*/  IMAD.WIDE R10, R15, 0x2, R50 ;  /* 0x000000020f0a7825 */ /* 0x000fd000078e0232 */
[----:B------:R0:W-:Y:S02]  /*3e140*/  @P4 STG.E.U16 desc[UR8][R8.64], R14 ;  /* 0x0000000e08004986 */ /* 0x0001e4000c101508 */
[----:B0-----:R-:W-:Y:S01]  /*3e150*/  IMAD.WIDE R8, R15, 0x2, R52 ;  /* 0x000000020f087825 */ /* 0x001fe200078e0234 */
[----:B------:R-:W-:-:S03]  /*3e160*/  PRMT R14, R24, 0x7632, R14 ;  /* 0x00007632180e7816 */ /* 0x000fc6000000000e */
[----:B------:R-:W-:Y:S01]  /*3e170*/  VIADD R13, R15, UR14 ;  /* 0x0000000e0f0d7c36 */ /* 0x000fe20008000000 */
[----:B------:R-:W0:Y:S01]  /*3e180*/  LDCU UR14, c[0x0][0x3b8] ;  /* 0x00007700ff0e77ac */ /* 0x000e220008000800 */
[----:B------:R-:W-:Y:S01]  /*3e190*/  ISETP.GE.AND P5, PT, R41, UR21, PT ;  /* 0x0000001529007c0c */ /* 0x000fe2000bfa6270 */
[----:B------:R-:W0:Y:S03]  /*3e1a0*/  LDCU UR21, c[0x0][0x3b8] ;  /* 0x00007700ff1577ac */ /* 0x000e260008000800 */
[----:B------:R-:W-:Y:S01]  /*3e1b0*/  ISETP.LT.AND P6, PT, R61, UR28, !P5 ;  /* 0x0000001c3d007c0c */ /* 0x000fe2000efc1270 */
[----:B------:R-:W0:Y:S01]  /*3e1c0*/  LDCU UR28, c[0x0][0x398] ;  /* 0x00007300ff1c77ac */ /* 0x000e220008000800 */
[----:B------:R-:W-:Y:S01]  /*3e1d0*/  ISETP.LT.AND P4, PT, R60, UR32, !P5 ;  /* 0x000000203c007c0c */ /* 0x000fe2000ef81270 */
[----:B------:R-:W0:Y:S10]  /*3e1e0*/  LDCU UR32, c[0x0][0x398] ;  /* 0x00007300ff2077ac */ /* 0x000e340008000800 */
[----:B------:R0:W-:Y:S01]  /*3e1f0*/  @P6 STG.E.U16 desc[UR8][R10.64], R32 ;  /* 0x000000200a006986 */ /* 0x0001e2000c101508 */
[----:B------:R-:W-:Y:S01]  /*3e200*/  ISETP.LT.AND P6, PT, R59, UR33, !P5 ;  /* 0x000000213b007c0c */ /* 0x000fe2000efc1270 */
[----:B------:R-:W1:Y:S01]  /*3e210*/  LDCU UR33, c[0x0][0x398] ;  /* 0x00007300ff2177ac */ /* 0x000e620008000800 */
[----:B------:R-:W-:Y:S01]  /*3e220*/  ISETP.LT.AND P5, PT, R58, UR25, !P5 ;  /* 0x000000193a007c0c */ /* 0x000fe2000efa1270 */
[----:B------:R1:W-:Y:S01]  /*3e230*/  @P4 STG.E.U16 desc[UR8][R8.64], R12 ;  /* 0x0000000c08004986 */ /* 0x0003e2000c101508 */
[----:B------:R-:W2:Y:S01]  /*3e240*/  LDCU UR25, c[0x0][0x398] ;  /* 0x00007300ff1977ac */ /* 0x000ea20008000800 */
[----:B0-----:R-:W-:-:S08]  /*3e250*/  IMAD.WIDE R10, R15, 0x2, R2 ;  /* 0x000000020f0a7825 */ /* 0x001fd000078e0202 */
[----:B------:R0:W-:Y:S01]  /*3e260*/  @P6 STG.E.U16 desc[UR8][R10.64], R24 ;  /* 0x000000180a006986 */ /* 0x0001e2000c101508 */
[----:B-1----:R-:W-:-:S05]  /*3e270*/  IMAD.WIDE R8, R15, 0x2, R48 ;  /* 0x000000020f087825 */ /* 0x002fca00078e0230 */
[----:B------:R1:W-:Y:S01]  /*3e280*/  @P5 STG.E.U16 desc[UR8][R8.64], R14 ;  /* 0x0000000e08005986 */ /* 0x0003e2000c101508 */
[----:B--2---:R-:W-:Y:S01]  /*3e290*/  ISETP.GE.AND P4, PT, R40, UR22, PT ;  /* 0x0000001628007c0c */ /* 0x004fe2000bf86270 */
[----:B0-----:R-:W-:Y:S01]  /*3e2a0*/  IMAD.WIDE R10, R13, 0x2, R50 ;  /* 0x000000020d0a7825 */ /* 0x001fe200078e0232 */
[----:B------:R-:W-:Y:S01]  /*3e2b0*/  PRMT R12, R37, 0x7632, R12 ;  /* 0x00007632250c7816 */ /* 0x000fe2000000000c */
[----:B------:R-:W0:Y:S01]  /*3e2c0*/  LDCU UR22, c[0x0][0x3b8] ;  /* 0x00007700ff1677ac */ /* 0x000e220008000800 */
[----:B------:R-:W-:Y:S02]  /*3e2d0*/  ISETP.LT.AND P6, PT, R61, UR29, !P4 ;  /* 0x0000001d3d007c0c */ /* 0x000fe4000e7c1270 */
[----:B------:R-:W-:Y:S01]  /*3e2e0*/  ISETP.LT.AND P5, PT, R60, UR34, !P4 ;  /* 0x000000223c007c0c */ /* 0x000fe2000e7a1270 */
[----:B-1----:R-:W-:Y:S01]  /*3e2f0*/  IMAD.WIDE R8, R13, 0x2, R52 ;  /* 0x000000020d087825 */ /* 0x002fe200078e0234 */
[----:B------:R-:W-:Y:S01]  /*3e300*/  PRMT R15, R29, 0x7632, R15 ;  /* 0x000076321d0f7816 */ /* 0x000fe2000000000f */
[----:B------:R-:W1:Y:S01]  /*3e310*/  LDCU UR29, c[0x0][0x398] ;  /* 0x00007300ff1d77ac */ /* 0x000e620008000800 */
[----:B------:R-:W2:Y:S07]  /*3e320*/  LDCU UR34, c[0x0][0x398] ;  /* 0x00007300ff2277ac */ /* 0x000eae0008000800 */
[----:B------:R0:W-:Y:S01]  /*3e330*/  @P6 STG.E.U16 desc[UR8][R10.64], R37 ;  /* 0x000000250a006986 */ /* 0x0001e2000c101508 */
[----:B------:R-:W-:Y:S01]  /*3e340*/  ISETP.LT.AND P6, PT, R59, UR26, !P4 ;  /* 0x0000001a3b007c0c */ /* 0x000fe2000e7c1270 */
[----:B------:R-:W1:Y:S01]  /*3e350*/  LDCU UR26, c[0x0][0x398] ;  /* 0x00007300ff1a77ac */ /* 0x000e620008000800 */
[----:B------:R-:W-:Y:S01]  /*3e360*/  ISETP.LT.AND P4, PT, R58, UR30, !P4 ;  /* 0x0000001e3a007c0c */ /* 0x000fe2000e781270 */
[----:B------:R2:W-:Y:S01]  /*3e370*/  @P5 STG.E.U16 desc[UR8][R8.64], R12 ;  /* 0x0000000c08005986 */ /* 0x0005e2000c101508 */
[----:B------:R-:W1:Y:S01]  /*3e380*/  LDCU UR30, c[0x0][0x398] ;  /* 0x00007300ff1e77ac */ /* 0x000e620008000800 */
[----:B0-----:R-:W-:-:S04]  /*3e390*/  IMAD.WIDE R10, R13, 0x2, R2 ;  /* 0x000000020d0a7825 */ /* 0x001fc800078e0202 */
[----:B--2---:R-:W-:-:S04]  /*3e3a0*/  IMAD.WIDE R8, R13, 0x2, R48 ;  /* 0x000000020d087825 */ /* 0x004fc800078e0230 */
[----:B------:R0:W-:Y:S01]  /*3e3b0*/  @P6 STG.E.U16 desc[UR8][R10.64], R29 ;  /* 0x0000001d0a006986 */ /* 0x0001e2000c101508 */
[----:B---3--:R-:W-:-:S03]  /*3e3c0*/  ISETP.GE.AND P5, PT, R36, UR23, PT ;  /* 0x0000001724007c0c */ /* 0x008fc6000bfa6270 */
[----:B------:R2:W-:Y:S01]  /*3e3d0*/  @P4 STG.E.U16 desc[UR8][R8.64], R15 ;  /* 0x0000000f08004986 */ /* 0x0005e2000c101508 */
[----:B------:R-:W-:Y:S01]  /*3e3e0*/  VIADD R37, R13, UR18 ;  /* 0x000000120d257c36 */ /* 0x000fe20008000000 */
[----:B------:R-:W3:Y:S01]  /*3e3f0*/  LDCU UR23, c[0x0][0x398] ;  /* 0x00007300ff1777ac */ /* 0x000ee20008000800 */
[----:B----4-:R-:W-:Y:S02]  /*3e400*/  ISETP.LT.AND P6, PT, R61, UR27, !P5 ;  /* 0x0000001b3d007c0c */ /* 0x010fe4000efc1270 */
[----:B------:R-:W-:Y:S01]  /*3e410*/  ISETP.LT.AND P4, PT, R60, UR35, !P5 ;  /* 0x000000233c007c0c */ /* 0x000fe2000ef81270 */
[C---:B------:R-:W-:Y:S01]  /*3e420*/  IMAD.WIDE R12, R37.reuse, 0x2, R52 ;  /* 0x00000002250c7825 */ /* 0x040fe200078e0234 */
[----:B------:R-:W4:Y:S03]  /*3e430*/  LDCU UR27, c[0x0][0x398] ;  /* 0x00007300ff1b77ac */ /* 0x000f260008000800 */
[----:B0-----:R-:W-:Y:S01]  /*3e440*/  IMAD.WIDE R10, R37, 0x2, R50 ;  /* 0x00000002250a7825 */ /* 0x001fe200078e0232 */
[----:B------:R-:W0:Y:S01]  /*3e450*/  LDCU UR35, c[0x0][0x398] ;  /* 0x00007300ff2377ac */ /* 0x000e220008000800 */
[----:B--2---:R-:W-:Y:S01]  /*3e460*/  PRMT R9, R33, 0x7632, R9 ;  /* 0x0000763221097816 */ /* 0x004fe20000000009 */
[----:B------:R-:W2:Y:S03]  /*3e470*/  LDCU UR18, c[0x0][0x3b8] ;  /* 0x00007700ff1277ac */ /* 0x000ea60008000800 */
[----:B------:R-:W-:Y:S04]  /*3e480*/  @P6 STG.E.U16 desc[UR8][R10.64], R33 ;  /* 0x000000210a006986 */ /* 0x000fe8000c101508 */
[----:B------:R0:W-:Y:S01]  /*3e490*/  @P4 STG.E.U16 desc[UR8][R12.64], R9 ;  /* 0x000000090c004986 */ /* 0x0001e2000c101508 */
[----:B------:R-:W-:Y:S01]  /*3e4a0*/  ISETP.GE.AND P4, PT, R28, UR24, PT ;  /* 0x000000181c007c0c */ /* 0x000fe2000bf86270 */
[----:B------:R-:W-:Y:S01]  /*3e4b0*/  IMAD.WIDE R14, R37, 0x2, R2 ;  /* 0x00000002250e7825 */ /* 0x000fe200078e0202 */
[----:B------:R-:W-:Y:S01]  /*3e4c0*/  ISETP.LT.AND P6, PT, R59, UR36, !P5 ;  /* 0x000000243b007c0c */ /* 0x000fe2000efc1270 */
[----:B------:R-:W2:Y:S01]  /*3e4d0*/  LDL.LU R28, [R1+0x13fc] ;  /* 0x0013fc00011c7983 */ /* 0x000ea20000300800 */
[----:B------:R-:W1:Y:S03]  /*3e4e0*/  LDCU UR36, c[0x0][0x398] ;  /* 0x00007300ff2477ac */ /* 0x000e660008000800 */
[----:B------:R-:W2:Y:S01]  /*3e4f0*/  LDL.LU R36, [R1+0x13f8] ;  /* 0x0013f80001247983 */ /* 0x000ea20000300800 */
[----:B------:R-:W-:Y:S01]  /*3e500*/  ISETP.LT.AND P5, PT, R58, UR37, !P5 ;  /* 0x000000253a007c0c */ /* 0x000fe2000efa1270 */
[----:B------:R-:W-:Y:S01]  /*3e510*/  VIADD R29, R37, UR20 ;  /* 0x00000014251d7c36 */ /* 0x000fe20008000000 */
[----:B------:R-:W1:Y:S01]  /*3e520*/  LDCU UR24, c[0x0][0x398] ;  /* 0x00007300ff1877ac */ /* 0x000e620008000800 */
[----:B0-----:R-:W-:Y:S01]  /*3e530*/  PRMT R13, R25, 0x7632, R13 ;  /* 0x00007632190d7816 */ /* 0x001fe2000000000d */
[----:B------:R-:W-:Y:S01]  /*3e540*/  IMAD.WIDE R8, R37, 0x2, R48 ;  /* 0x0000000225087825 */ /* 0x000fe200078e0230 */
[----:B------:R-:W2:Y:S01]  /*3e550*/  LDL.LU R32, [R1+0x1424] ;  /* 0x0014240001207983 */ /* 0x000ea20000300800 */
[----:B------:R-:W0:Y:S03]  /*3e560*/  LDCU UR37, c[0x0][0x398] ;  /* 0x00007300ff2577ac */ /* 0x000e260008000800 */
[----:B------:R-:W-:Y:S01]  /*3e570*/  @P6 STG.E.U16 desc[UR8][R14.64], R25 ;  /* 0x000000190e006986 */ /* 0x000fe2000c101508 */
[----:B------:R-:W-:Y:S01]  /*3e580*/  ISETP.LT.AND P6, PT, R61, UR28, !P4 ;  /* 0x0000001c3d007c0c */ /* 0x000fe2000e7c1270 */
[----:B------:R-:W-:Y:S01]  /*3e590*/  IMAD.WIDE R10, R29, 0x2, R50 ;  /* 0x000000021d0a7825 */ /* 0x000fe200078e0232 */
[----:B------:R-:W0:Y:S01]  /*3e5a0*/  LDCU UR28, c[0x0][0x398] ;  /* 0x00007300ff1c77ac */ /* 0x000e220008000800 */
[----:B------:R1:W-:Y:S01]  /*3e5b0*/  @P5 STG.E.U16 desc[UR8][R8.64], R13 ;  /* 0x0000000d08005986 */ /* 0x0003e2000c101508 */
[----:B------:R-:W-:Y:S01]  /*3e5c0*/  ISETP.LT.AND P5, PT, R60, UR31, !P4 ;  /* 0x0000001f3c007c0c */ /* 0x000fe2000e7a1270 */
[----:B------:R-:W0:Y:S01]  /*3e5d0*/  LDCU UR31, c[0x0][0x398] ;  /* 0x00007300ff1f77ac */ /* 0x000e220008000800 */
[----:B------:R-:W0:Y:S07]  /*3e5e0*/  LDCU UR20, c[0x0][0x3b8] ;  /* 0x00007700ff1477ac */ /* 0x000e2e0008000800 */
[----:B------:R0:W-:Y:S01]  /*3e5f0*/  @P6 STG.E.U16 desc[UR8][R10.64], R38 ;  /* 0x000000260a006986 */ /* 0x0001e2000c101508 */
[----:B------:R-:W-:Y:S01]  /*3e600*/  ISETP.LT.AND P6, PT, R59, UR32, !P4 ;  /* 0x000000203b007c0c */ /* 0x000fe2000e7c1270 */
[C---:B-1----:R-:W-:Y:S01]  /*3e610*/  IMAD.WIDE R12, R29.reuse, 0x2, R52 ;  /* 0x000000021d0c7825 */ /* 0x042fe200078e0234 */
[----:B------:R-:W-:Y:S01]  /*3e620*/  ISETP.LT.AND P4, PT, R58, UR33, !P4 ;  /* 0x000000213a007c0c */ /* 0x000fe2000e781270 */
[----:B------:R-:W1:Y:S01]  /*3e630*/  LDCU UR32, c[0x0][0x398] ;  /* 0x00007300ff2077ac */ /* 0x000e620008000800 */
[----:B------:R-:W-:Y:S01]  /*3e640*/  PRMT R9, R38, 0x7632, R9 ;  /* 0x0000763226097816 */ /* 0x000fe20000000009 */
[----:B------:R-:W-:Y:S01]  /*3e650*/  IMAD.WIDE R14, R29, 0x2, R2 ;  /* 0x000000021d0e7825 */ /* 0x000fe200078e0202 */
[----:B------:R-:W-:Y:S01]  /*3e660*/  PRMT R25, R39, 0x7632, R25 ;  /* 0x0000763227197816 */ /* 0x000fe20000000019 */
[----:B------:R-:W1:Y:S02]  /*3e670*/  LDCU UR33, c[0x0][0x398] ;  /* 0x00007300ff2177ac */ /* 0x000e640008000800 */
[----:B------:R3:W-:Y:S01]  /*3e680*/  @P5 STG.E.U16 desc[UR8][R12.64], R9 ;  /* 0x000000090c005986 */ /* 0x0007e2000c101508 */
[----:B0-----:R-:W-:-:S03]  /*3e690*/  PRMT R11, R30, 0x7632, R11 ;  /* 0x000076321e0b7816 */ /* 0x001fc6000000000b */
[----:B------:R-:W-:Y:S01]  /*3e6a0*/  @P6 STG.E.U16 desc[UR8][R14.64], R30 ;  /* 0x0000001e0e006986 */ /* 0x000fe2000c101508 */
[----:B------:R-:W-:Y:S02]  /*3e6b0*/  ISETP.LT.AND P5, PT, R61, UR38, !P3 ;  /* 0x000000263d007c0c */ /* 0x000fe4000dfa1270 */
[----:B------:R-:W-:Y:S01]  /*3e6c0*/  ISETP.LT.AND P6, PT, R60, UR25, !P3 ;  /* 0x000000193c007c0c */ /* 0x000fe2000dfc1270 */
[----:B------:R-:W0:Y:S01]  /*3e6d0*/  LDCU UR25, c[0x0][0x398] ;  /* 0x00007300ff1977ac */ /* 0x000e220008000800 */
[----:B---3--:R-:W-:-:S05]  /*3e6e0*/  IMAD.WIDE R8, R29, 0x2, R48 ;  /* 0x000000021d087825 */ /* 0x008fca00078e0230 */
[----:B------:R3:W-:Y:S01]  /*3e6f0*/  @P4 STG.E.U16 desc[UR8][R8.64], R11 ;  /* 0x0000000b08004986 */ /* 0x0007e2000c101508 */
[----:B------:R-:W-:Y:S01]  /*3e700*/  ISETP.LT.AND P4, PT, R59, UR29, !P3 ;  /* 0x0000001d3b007c0c */ /* 0x000fe2000df81270 */
[----:B------:R-:W-:Y:S01]  /*3e710*/  VIADD R29, R29, UR16 ;  /* 0x000000101d1d7c36 */ /* 0x000fe20008000000 */
[----:B------:R-:W-:Y:S01]  /*3e720*/  ISETP.LT.AND P3, PT, R58, UR39, !P3 ;  /* 0x000000273a007c0c */ /* 0x000fe2000df61270 */
[----:B------:R-:W0:Y:S02]  /*3e730*/  LDCU UR16, c[0x0][0x398] ;  /* 0x00007300ff1077ac */ /* 0x000e240008000800 */
[C---:B------:R-:W-:Y:S01]  /*3e740*/  IMAD.WIDE R12, R29.reuse, 0x2, R52 ;  /* 0x000000021d0c7825 */ /* 0x040fe200078e0234 */
[----:B------:R-:W0:Y:S03]  /*3e750*/  LDCU UR29, c[0x0][0x398] ;  /* 0x00007300ff1d77ac */ /* 0x000e260008000800 */
[----:B---3--:R-:W-:Y:S01]  /*3e760*/  IMAD.WIDE R10, R29, 0x2, R50 ;  /* 0x000000021d0a7825 */ /* 0x008fe200078e0232 */
[----:B------:R-:W-:-:S03]  /*3e770*/  PRMT R9, R34, 0x7632, R9 ;  /* 0x0000763222097816 */ /* 0x000fc60000000009 */
[----:B------:R-:W-:Y:S01]  /*3e780*/  IMAD.WIDE R14, R29, 0x2, R2 ;  /* 0x000000021d0e7825 */ /* 0x000fe200078e0202 */
[----:B------:R3:W-:Y:S01]  /*3e790*/  @P5 STG.E.U16 desc[UR8][R10.64], R34 ;  /* 0x000000220a005986 */ /* 0x0007e2000c101508 */
[----:B------:R-:W-:-:S03]  /*3e7a0*/  ISETP.LT.AND P5, PT, R60, UR34, !P2 ;  /* 0x000000223c007c0c */ /* 0x000fc6000d7a1270 */
[----:B------:R0:W-:Y:S01]  /*3e7b0*/  @P6 STG.E.U16 desc[UR8][R12.64], R9 ;  /* 0x000000090c006986 */ /* 0x0001e2000c101508 */
[----:B------:R-:W-:Y:S01]  /*3e7c0*/  ISETP.LT.AND P6, PT, R61, UR26, !P2 ;  /* 0x0000001a3d007c0c */ /* 0x000fe2000d7c1270 */
[----:B------:R-:W-:Y:S01]  /*3e7d0*/  VIADD R33, R29, UR14 ;  /* 0x0000000e1d217c36 */ /* 0x000fe20008000000 */
[----:B------:R-:W1:Y:S01]  /*3e7e0*/  LDCU UR26, c[0x0][0x398] ;  /* 0x00007300ff1a77ac */ /* 0x000e620008000800 */
[----:B------:R4:W-:Y:S01]  /*3e7f0*/  @P4 STG.E.U16 desc[UR8][R14.64], R26 ;  /* 0x0000001a0e004986 */ /* 0x0009e2000c101508 */
[----:B------:R-:W-:Y:S02]  /*3e800*/  ISETP.LT.AND P4, PT, R59, UR40, !P2 ;  /* 0x000000283b007c0c */ /* 0x000fe4000d781270 */
[----:B------:R-:W-:Y:S01]  /*3e810*/  ISETP.LT.AND P2, PT, R58, UR23, !P2 ;  /* 0x000000173a007c0c */ /* 0x000fe2000d741270 */
[----:B---3--:R-:W-:Y:S01]  /*3e820*/  IMAD.WIDE R10, R33, 0x2, R50 ;  /* 0x00000002210a7825 */ /* 0x008fe200078e0232 */
[----:B------:R-:W3:Y:S03]  /*3e830*/  LDCU UR23, c[0x0][0x398] ;  /* 0x00007300ff1777ac */ /* 0x000ee60008000800 */
[----:B0-----:R-:W-:Y:S01]  /*3e840*/  IMAD.WIDE R8, R29, 0x2, R48 ;  /* 0x000000021d087825 */ /* 0x001fe200078e0230 */
[----:B------:R-:W0:Y:S01]  /*3e850*/  LDCU UR14, c[0x0][0x3b8] ;  /* 0x00007700ff0e77ac */ /* 0x000e220008000800 */
[----:B----4-:R-:W-:-:S02]  /*3e860*/  PRMT R15, R26, 0x7632, R15 ;  /* 0x000076321a0f7816 */ /* 0x010fc4000000000f */
[----:B------:R-:W-:-:S03]  /*3e870*/  IMAD.WIDE R12, R33, 0x2, R52 ;  /* 0x00000002210c7825 */ /* 0x000fc600078e0234 */
[----:B------:R4:W-:Y:S04]  /*3e880*/  @P3 STG.E.U16 desc[UR8][R8.64], R15 ;  /* 0x0000000f08003986 */ /* 0x0009e8000c101508 */
[----:B------:R-:W-:Y:S01]  /*3e890*/  @P6 STG.E.U16 desc[UR8][R10.64], R39 ;  /* 0x000000270a006986 */ /* 0x000fe2000c101508 */
[----:B------:R-:W-:-:S03]  /*3e8a0*/  ISETP.LT.AND P6, PT, R61, UR27, !P0 ;  /* 0x0000001b3d007c0c */ /* 0x000fc6000c7c1270 */
[----:B------:R0:W-:Y:S01]  /*3e8b0*/  @P5 STG.E.U16 desc[UR8][R12.64], R25 ;  /* 0x000000190c005986 */ /* 0x0001e2000c101508 */
[----:B----4-:R-:W-:Y:S01]  /*3e8c0*/  IMAD.WIDE R14, R33, 0x2, R2 ;  /* 0x00000002210e7825 */ /* 0x010fe200078e0202 */
[----:B------:R-:W-:Y:S02]  /*3e8d0*/  PRMT R9, R31, 0x7632, R9 ;  /* 0x000076321f097816 */ /* 0x000fe40000000009 */
[----:B------:R-:W-:Y:S02]  /*3e8e0*/  ISETP.LT.AND P5, PT, R60, UR30, !P0 ;  /* 0x0000001e3c007c0c */ /* 0x000fe4000c7a1270 */
[----:B------:R4:W-:Y:S01]  /*3e8f0*/  @P4 STG.E.U16 desc[UR8][R14.64], R31 ;  /* 0x0000001f0e004986 */ /* 0x0009e2000c101508 */
[----:B0-----:R-:W-:-:S04]  /*3e900*/  IMAD.WIDE R24, R33, 0x2, R48 ;  /* 0x0000000221187825 */ /* 0x001fc800078e0230 */
[----:B------:R-:W-:Y:S01]  /*3e910*/  VIADD R33, R33, UR21 ;  /* 0x0000001521217c36 */ /* 0x000fe20008000000 */
[----:B----4-:R-:W4:Y:S03]  /*3e920*/  LDL.LU R31, [R1+0x1420] ;  /* 0x00142000011f7983 */ /* 0x010f260000300800 */
[----:B------:R-:W-:Y:S01]  /*3e930*/  IMAD.WIDE R12, R33, 0x2, R50 ;  /* 0x00000002210c7825 */ /* 0x000fe200078e0232 */
[----:B------:R-:W-:Y:S01]  /*3e940*/  ISETP.LT.AND P4, PT, R58, UR36, !P0 ;  /* 0x000000243a007c0c */ /* 0x000fe2000c781270 */
[----:B------:R-:W0:Y:S01]  /*3e950*/  LDCU UR21, c[0x0][0x398] ;  /* 0x00007300ff1577ac */ /* 0x000e220008000800 */
[----:B------:R1:W-:Y:S01]  /*3e960*/  @P2 STG.E.U16 desc[UR8][R24.64], R9 ;  /* 0x0000000918002986 */ /* 0x0003e2000c101508 */
[----:B------:R-:W-:Y:S02]  /*3e970*/  ISETP.LT.AND P2, PT, R59, UR35, !P0 ;  /* 0x000000233b007c0c */ /* 0x000fe4000c741270 */
[----:B------:R-:W-:Y:S01]  /*3e980*/  PRMT R15, R35, 0x7632, R15 ;  /* 0x00007632230f7816 */ /* 0x000fe2000000000f */
[----:B------:R3:W-:Y:S04]  /*3e990*/  @P6 STG.E.U16 desc[UR8][R12.64], R35 ;  /* 0x000000230c006986 */ /* 0x0007e8000c101508 */
[----:B------:R-:W4:Y:S01]  /*3e9a0*/  LDL.LU R30, [R1+0x141c] ;  /* 0x00141c00011e7983 */ /* 0x000f220000300800 */
[----:B-1----:R-:W-:-:S03]  /*3e9b0*/  IMAD.WIDE R24, R33, 0x2, R48 ;  /* 0x0000000221187825 */ /* 0x002fc600078e0230 */
[----:B------:R1:W0:Y:S01]  /*3e9c0*/  LDS.128 R8, [R0] ;  /* 0x0000000000087984 */ /* 0x0002220000000c00 */
[----:B---3--:R-:W-:Y:S02]  /*3e9d0*/  PRMT R13, R27, 0x7632, R13 ;  /* 0x000076321b0d7816 */ /* 0x008fe4000000000d */
[----:B-1----:R-:W-:Y:S02]  /*3e9e0*/  PRMT R0, R4, 0x7632, R0 ;  /* 0x0000763204007816 */ /* 0x002fe40000000000 */
[----:B--2---:R-:W-:Y:S01]  /*3e9f0*/  ISETP.GE.AND P3, PT, R28, UR7, PT ;  /* 0x000000071c007c0c */ /* 0x004fe2000bf66270 */
[----:B------:R-:W-:Y:S01]  /*3ea00*/  IMAD.WIDE R28, R33, 0x2, R52 ;  /* 0x00000002211c7825 */ /* 0x000fe200078e0234 */
[----:B------:R-:W1:Y:S02]  /*3ea10*/  LDCU UR7, c[0x0][0x3b8] ;  /* 0x00007700ff0777ac */ /* 0x000e640008000800 */
[----:B------:R-:W-:Y:S02]  /*3ea20*/  ISETP.LT.AND P6, PT, R61, UR41, !P3 ;  /* 0x000000293d007c0c */ /* 0x000fe4000dfc1270 */
[----:B------:R2:W-:Y:S01]  /*3ea30*/  @P5 STG.E.U16 desc[UR8][R28.64], R15 ;  /* 0x0000000f1c005986 */ /* 0x0005e2000c101508 */
[----:B------:R-:W-:Y:S01]  /*3ea40*/  ISETP.LT.AND P5, PT, R60, UR24, !P3 ;  /* 0x000000183c007c0c */ /* 0x000fe2000dfa1270 */
[----:B------:R-:W3:Y:S01]  /*3ea50*/  LDCU UR24, c[0x0][0x398] ;  /* 0x00007300ff1877ac */ /* 0x000ee20008000800 */
[----:B--2---:R-:W-:-:S04]  /*3ea60*/  IMAD.WIDE R14, R33, 0x2, R2 ;  /* 0x00000002210e7825 */ /* 0x004fc800078e0202 */
[----:B------:R-:W-:Y:S01]  /*3ea70*/  VIADD R33, R33, UR18 ;  /* 0x0000001221217c36 */ /* 0x000fe20008000000 */
[----:B------:R2:W-:Y:S01]  /*3ea80*/  @P2 STG.E.U16 desc[UR8][R14.64], R27 ;  /* 0x0000001b0e002986 */ /* 0x0005e2000c101508 */
[----:B------:R-:W-:Y:S01]  /*3ea90*/  ISETP.GE.AND P0, PT, R36, UR5, PT ;  /* 0x0000000524007c0c */ /* 0x000fe2000bf06270 */
[----:B------:R-:W0:Y:S02]  /*3eaa0*/  LDCU UR18, c[0x0][0x398] ;  /* 0x00007300ff1277ac */ /* 0x000e240008000800 */
[----:B------:R1:W-:Y:S01]  /*3eab0*/  @P4 STG.E.U16 desc[UR8][R24.64], R13 ;  /* 0x0000000d18004986 */ /* 0x0003e2000c101508 */
[----:B------:R-:W-:-:S04]  /*3eac0*/  IMAD.WIDE R28, R33, 0x2, R52 ;  /* 0x00000002211c7825 */ /* 0x000fc800078e0234 */
[C---:B--2---:R-:W-:Y:S01]  /*3ead0*/  IMAD.WIDE R14, R33.reuse, 0x2, R2 ;  /* 0x00000002210e7825 */ /* 0x044fe200078e0202 */
[----:B------:R-:W-:Y:S01]  /*3eae0*/  ISETP.GE.AND P2, PT, R32, UR15, PT ;  /* 0x0000000f20007c0c */ /* 0x000fe2000bf46270 */
[----:B------:R-:W2:Y:S02]  /*3eaf0*/  LDCU UR15, c[0x0][0x398] ;  /* 0x00007300ff0f77ac */ /* 0x000ea40008000800 */
[----:B-1----:R-:W-:Y:S01]  /*3eb00*/  IMAD.WIDE R12, R33, 0x2, R50 ;  /* 0x00000002210c7825 */ /* 0x002fe200078e0232 */
[----:B------:R-:W1:Y:S04]  /*3eb10*/  LDCU UR5, c[0x0][0x3b8] ;  /* 0x00007700ff0577ac */ /* 0x000e680008000800 */
[----:B------:R-:W-:Y:S04]  /*3eb20*/  @P6 STG.E.U16 desc[UR8][R12.64], R4 ;  /* 0x000000040c006986 */ /* 0x000fe8000c101508 */
[----:B------:R0:W-:Y:S04]  /*3eb30*/  @P5 STG.E.U16 desc[UR8][R28.64], R0 ;  /* 0x000000001c005986 */ /* 0x0001e8000c101508 */
[----:B0-----:R-:W2:Y:S01]  /*3eb40*/  LDL.LU R28, [R1+0x1418] ;  /* 0x00141800011c7983 */ /* 0x001ea20000300800 */
[----:B------:R-:W-:-:S02]  /*3eb50*/  ISETP.LT.AND P4, PT, R59, UR28, !P3 ;  /* 0x0000001c3b007c0c */ /* 0x000fc4000df81270 */
[----:B------:R-:W-:Y:S02]  /*3eb60*/  ISETP.LT.AND P3, PT, R58, UR37, !P3 ;  /* 0x000000253a007c0c */ /* 0x000fe4000df61270 */
[----:B------:R-:W-:Y:S01]  /*3eb70*/  ISETP.LT.AND P6, PT, R61, UR42, !P0 ;  /* 0x0000002a3d007c0c */ /* 0x000fe2000c7c1270 */
[C---:B------:R-:W-:Y:S01]  /*3eb80*/  IMAD.WIDE R24, R33.reuse, 0x2, R48 ;  /* 0x0000000221187825 */ /* 0x040fe200078e0230 */
[----:B------:R-:W-:Y:S02]  /*3eb90*/  ISETP.LT.AND P5, PT, R60, UR31, !P0 ;  /* 0x0000001f3c007c0c */ /* 0x000fe4000c7a1270 */
[----:B------:R-:W-:Y:S01]  /*3eba0*/  PRMT R13, R16, 0x7632, R13 ;  /* 0x00007632100d7816 */ /* 0x000fe2000000000d */
[----:B------:R-:W-:Y:S01]  /*3ebb0*/  VIADD R33, R33, UR20 ;  /* 0x0000001421217c36 */ /* 0x000fe20008000000 */
[----:B------:R-:W-:Y:S01]  /*3ebc0*/  PRMT R0, R20, 0x7632, R0 ;  /* 0x0000763214007816 */ /* 0x000fe20000000000 */
[----:B------:R-:W0:Y:S02]  /*3ebd0*/  LDCU UR20, c[0x0][0x398] ;  /* 0x00007300ff1477ac */ /* 0x000e240008000800 */
[----:B------:R-:W-:Y:S01]  /*3ebe0*/  @P4 STG.E.U16 desc[UR8][R14.64], R16 ;  /* 0x000000100e004986 */ /* 0x000fe2000c101508 */
[----:B------:R-:W-:-:S03]  /*3ebf0*/  IMAD.WIDE R26, R33, 0x2, R52 ;  /* 0x00000002211a7825 */ /* 0x000fc600078e0234 */
[----:B------:R0:W-:Y:S02]  /*3ec00*/  @P3 STG.E.U16 desc[UR8][R24.64], R13 ;  /* 0x0000000d18003986 */ /* 0x0001e4000c101508 */
[----:B0-----:R-:W-:-:S05]  /*3ec10*/  IMAD.WIDE R12, R33, 0x2, R50 ;  /* 0x00000002210c7825 */ /* 0x001fca00078e0232 */
[----:B------:R-:W-:Y:S04]  /*3ec20*/  @P6 STG.E.U16 desc[UR8][R12.64], R20 ;  /* 0x000000140c006986 */ /* 0x000fe8000c101508 */
[----:B------:R0:W-:Y:S02]  /*3ec30*/  @P5 STG.E.U16 desc[UR8][R26.64], R0 ;  /* 0x000000001a005986 */ /* 0x0001e4000c101508 */
[----:B0-----:R-:W-:Y:S02]  /*3ec40*/  VIADD R0, R7, 0x7c ;  /* 0x0000007c07007836 */ /* 0x001fe40000000000 */
[----:B------:R-:W2:Y:S01]  /*3ec50*/  LDL.LU R7, [R1+0x1428] ;  /* 0x0014280001077983 */ /* 0x000ea20000300800 */
[----:B------:R-:W-:Y:S02]  /*3ec60*/  ISETP.LT.AND P3, PT, R59, UR32, !P0 ;  /* 0x000000203b007c0c */ /* 0x000fe4000c761270 */
[----:B------:R-:W-:-:S02]  /*3ec70*/  ISETP.LT.AND P4, PT, R58, UR33, !P0 ;  /* 0x000000213a007c0c */ /* 0x000fc4000c781270 */
[----:B------:R-:W-:Y:S01]  /*3ec80*/  ISETP.LT.AND P6, PT, R61, UR16, !P2 ;  /* 0x000000103d007c0c */ /* 0x000fe2000d7c1270 */
[C---:B------:R-:W-:Y:S01]  /*3ec90*/  IMAD.WIDE R14, R33.reuse, 0x2, R2 ;  /* 0x00000002210e7825 */ /* 0x040fe200078e0202 */
[----:B------:R-:W-:Y:S01]  /*3eca0*/  ISETP.LT.AND P5, PT, R60, UR25, !P2 ;  /* 0x000000193c007c0c */ /* 0x000fe2000d7a1270 */
[----:B------:R-:W0:Y:S01]  /*3ecb0*/  LDCU UR16, c[0x0][0x398] ;  /* 0x00007300ff1077ac */ /* 0x000e220008000800 */
[----:B------:R-:W-:Y:S01]  /*3ecc0*/  PRMT R4, R8, 0x7632, R4 ;  /* 0x0000763208047816 */ /* 0x000fe20000000004 */
[----:B------:R-:W-:-:S04]  /*3ecd0*/  IMAD.WIDE R24, R33, 0x2, R48 ;  /* 0x0000000221187825 */ /* 0x000fc800078e0230 */
[----:B------:R-:W-:Y:S01]  /*3ece0*/  VIADD R33, R33, UR22 ;  /* 0x0000001621217c36 */ /* 0x000fe20008000000 */
[----:B------:R0:W-:Y:S01]  /*3ecf0*/  @P3 STG.E.U16 desc[UR8][R14.64], R8 ;  /* 0x000000080e003986 */ /* 0x0001e2000c101508 */
[----:B------:R-:W-:Y:S02]  /*3ed00*/  ISETP.LT.AND P3, PT, R59, UR29, !P2 ;  /* 0x0000001d3b007c0c */ /* 0x000fe4000d761270 */
[----:B------:R-:W-:Y:S01]  /*3ed10*/  IMAD.WIDE R12, R33, 0x2, R50 ;  /* 0x00000002210c7825 */ /* 0x000fe200078e0232 */
[----:B------:R1:W-:Y:S01]  /*3ed20*/  @P4 STG.E.U16 desc[UR8][R24.64], R4 ;  /* 0x0000000418004986 */ /* 0x0003e2000c101508 */
[----:B------:R-:W-:Y:S02]  /*3ed30*/  ISETP.LT.AND P4, PT, R58, UR26, !P2 ;  /* 0x0000001a3a007c0c */ /* 0x000fe4000d781270 */
[----:B----4-:R-:W-:Y:S01]  /*3ed40*/  ISETP.GE.AND P0, PT, R31, UR17, PT ;  /* 0x000000111f007c0c */ /* 0x010fe2000bf06270 */
[----:B------:R-:W-:Y:S01]  /*3ed50*/  IMAD.WIDE R26, R33, 0x2, R52 ;  /* 0x00000002211a7825 */ /* 0x000fe200078e0234 */
[----:B------:R-:W-:Y:S01]  /*3ed60*/  @P6 STG.E.U16 desc[UR8][R12.64], R5 ;  /* 0x000000050c006986 */ /* 0x000fe2000c101508 */
[----:B------:R-:W4:Y:S01]  /*3ed70*/  LDCU UR17, c[0x0][0x398] ;  /* 0x00007300ff1177ac */ /* 0x000f220008000800 */
[----:B0-----:R-:W-:-:S02]  /*3ed80*/  PRMT R15, R5, 0x7632, R15 ;  /* 0x00007632050f7816 */ /* 0x001fc4000000000f */
[----:B------:R-:W-:-:S03]  /*3ed90*/  ISETP.LT.AND P6, PT, R61, UR21, !P0 ;  /* 0x000000153d007c0c */ /* 0x000fc6000c7c1270 */
[----:B------:R0:W-:Y:S01]  /*3eda0*/  @P5 STG.E.U16 desc[UR8][R26.64], R15 ;  /* 0x0000000f1a005986 */ /* 0x0001e2000c101508 */
[----:B------:R-:W-:Y:S01]  /*3edb0*/  ISETP.LT.AND P5, PT, R60, UR23, !P0 ;  /* 0x000000173c007c0c */ /* 0x000fe2000c7a1270 */
[----:B-1----:R-:W-:Y:S01]  /*3edc0*/  IMAD.WIDE R24, R33, 0x2, R48 ;  /* 0x0000000221187825 */ /* 0x002fe200078e0230 */
[----:B------:R-:W-:Y:S02]  /*3edd0*/  PRMT R8, R17, 0x7632, R8 ;  /* 0x0000763211087816 */ /* 0x000fe40000000008 */
[----:B------:R-:W-:Y:S01]  /*3ede0*/  ISETP.GE.AND P2, PT, R30, UR11, PT ;  /* 0x0000000b1e007c0c */ /* 0x000fe2000bf46270 */
[----:B------:R-:W1:Y:S01]  /*3edf0*/  LDCU UR11, c[0x0][0x398] ;  /* 0x00007300ff0b77ac */ /* 0x000e620008000800 */
[----:B0-----:R-:W-:-:S04]  /*3ee00*/  IMAD.WIDE R14, R33, 0x2, R2 ;  /* 0x00000002210e7825 */ /* 0x001fc800078e0202 */
[----:B------:R-:W-:Y:S01]  /*3ee10*/  VIADD R33, R33, UR14 ;  /* 0x0000000e21217c36 */ /* 0x000fe20008000000 */
[----:B------:R0:W-:Y:S01]  /*3ee20*/  @P3 STG.E.U16 desc[UR8][R14.64], R17 ;  /* 0x000000110e003986 */ /* 0x0001e2000c101508 */
[----:B------:R-:W-:Y:S01]  /*3ee30*/  ISETP.LT.AND P3, PT, R59, UR18, !P0 ;  /* 0x000000123b007c0c */ /* 0x000fe2000c761270 */
[----:B------:R-:W1:Y:S01]  /*3ee40*/  LDCU UR14, c[0x0][0x398] ;  /* 0x00007300ff0e77ac */ /* 0x000e620008000800 */
[C---:B------:R-:W-:Y:S01]  /*3ee50*/  IMAD.WIDE R4, R33.reuse, 0x2, R50 ;  /* 0x0000000221047825 */ /* 0x040fe200078e0232 */
[----:B------:R-:W-:Y:S01]  /*3ee60*/  @P4 STG.E.U16 desc[UR8][R24.64], R8 ;  /* 0x0000000818004986 */ /* 0x000fe2000c101508 */
[----:B---3--:R-:W-:Y:S01]  /*3ee70*/  ISETP.LT.AND P4, PT, R58, UR24, !P0 ;  /* 0x000000183a007c0c */ /* 0x008fe2000c781270 */
[----:B------:R-:W3:Y:S01]  /*3ee80*/  LDCU UR18, c[0x0][0x398] ;  /* 0x00007300ff1277ac */ /* 0x000ee20008000800 */
[----:B------:R-:W-:Y:S01]  /*3ee90*/  IMAD.WIDE R12, R33, 0x2, R52 ;  /* 0x00000002210c7825 */ /* 0x000fe200078e0234 */
[----:B------:R-:W-:Y:S01]  /*3eea0*/  ISETP.GE.AND P0, PT, R0, UR19, PT ;  /* 0x0000001300007c0c */ /* 0x000fe2000bf06270 */
[----:B------:R-:W-:Y:S01]  /*3eeb0*/  @P6 STG.E.U16 desc[UR8][R4.64], R21 ;  /* 0x0000001504006986 */ /* 0x000fe2000c101508 */
[----:B0-----:R-:W-:-:S02]  /*3eec0*/  PRMT R15, R21, 0x7632, R15 ;  /* 0x00007632150f7816 */ /* 0x001fc4000000000f */
[----:B--2---:R-:W-:Y:S01]  /*3eed0*/  ISETP.LT.AND P6, PT, R61, UR15, !P0 ;  /* 0x0000000f3d007c0c */ /* 0x004fe2000c7c1270 */
[----:B------:R-:W-:Y:S01]  /*3eee0*/  IMAD.WIDE R16, R33, 0x2, R48 ;  /* 0x0000000221107825 */ /* 0x000fe200078e0230 */
[----:B------:R-:W-:Y:S01]  /*3eef0*/  PRMT R0, R9, 0x7632, R0 ;  /* 0x0000763209007816 */ /* 0x000fe20000000000 */
[----:B------:R0:W-:Y:S01]  /*3ef00*/  @P5 STG.E.U16 desc[UR8][R12.64], R15 ;  /* 0x0000000f0c005986 */ /* 0x0001e2000c101508 */
[----:B------:R-:W2:Y:S01]  /*3ef10*/  LDCU UR15, c[0x0][0x398] ;  /* 0x00007300ff0f77ac */ /* 0x000ea20008000800 */
[----:B0-----:R-:W-:-:S04]  /*3ef20*/  IMAD.WIDE R14, R33, 0x2, R2 ;  /* 0x00000002210e7825 */ /* 0x001fc800078e0202 */
[----:B------:R-:W-:Y:S01]  /*3ef30*/  VIADD R33, R33, UR5 ;  /* 0x0000000521217c36 */ /* 0x000fe20008000000 */
[----:B------:R0:W-:Y:S01]  /*3ef40*/  @P3 STG.E.U16 desc[UR8][R14.64], R9 ;  /* 0x000000090e003986 */ /* 0x0001e2000c101508 */
[----:B------:R-:W-:Y:S01]  /*3ef50*/  ISETP.LT.AND P3, PT, R60, UR20, !P0 ;  /* 0x000000143c007c0c */ /* 0x000fe2000c761270 */
[----:B------:R-:W3:Y:S01]  /*3ef60*/  LDCU UR5, c[0x0][0x3b8] ;  /* 0x00007700ff0577ac */ /* 0x000ee20008000800 */
[----:B------:R-:W-:Y:S01]  /*3ef70*/  IMAD.WIDE R4, R33, 0x2, R50 ;  /* 0x0000000221047825 */ /* 0x000fe200078e0232 */
[----:B------:R-:W-:Y:S01]  /*3ef80*/  @P4 STG.E.U16 desc[UR8][R16.64], R0 ;  /* 0x0000000010004986 */ /* 0x000fe2000c101508 */
[----:B----4-:R-:W-:Y:S02]  /*3ef90*/  ISETP.LT.AND P4, PT, R59, UR17, !P0 ;  /* 0x000000113b007c0c */ /* 0x010fe4000c781270 */
[----:B------:R-:W-:Y:S01]  /*3efa0*/  ISETP.LT.AND P0, PT, R58, UR16, !P0 ;  /* 0x000000103a007c0c */ /* 0x000fe2000c701270 */
[----:B------:R4:W-:Y:S01]  /*3efb0*/  @P6 STG.E.U16 desc[UR8][R4.64], R6 ;  /* 0x0000000604006986 */ /* 0x0009e2000c101508 */
[----:B-1----:R-:W-:Y:S01]  /*3efc0*/  ISETP.LT.AND P6, PT, R61, UR11, !P2 ;  /* 0x0000000b3d007c0c */ /* 0x002fe2000d7c1270 */
[C---:B------:R-:W-:Y:S01]  /*3efd0*/  IMAD.WIDE R12, R33.reuse, 0x2, R2 ;  /* 0x00000002210c7825 */ /* 0x040fe200078e0202 */
[----:B------:R-:W1:Y:S03]  /*3efe0*/  LDCU UR11, c[0x0][0x398] ;  /* 0x00007300ff0b77ac */ /* 0x000e660008000800 */
[----:B0-----:R-:W-:-:S04]  /*3eff0*/  IMAD.WIDE R8, R33, 0x2, R52 ;  /* 0x0000000221087825 */ /* 0x001fc800078e0234 */
[----:B------:R-:W-:Y:S01]  /*3f000*/  IMAD.WIDE R14, R33, 0x2, R48 ;  /* 0x00000002210e7825 */ /* 0x000fe200078e0230 */
[----:B----4-:R-:W-:-:S03]  /*3f010*/  PRMT R5, R6, 0x7632, R5 ;  /* 0x0000763206057816 */ /* 0x010fc60000000005 */
[----:B------:R-:W-:Y:S01]  /*3f020*/  VIADD R33, R33, UR7 ;  /* 0x0000000721217c36 */ /* 0x000fe20008000000 */
[----:B------:R-:W-:Y:S01]  /*3f030*/  PRMT R0, R18, 0x7632, R0 ;  /* 0x0000763212007816 */ /* 0x000fe20000000000 */
[----:B------:R-:W0:Y:S01]  /*3f040*/  LDCU UR7, c[0x0][0x398] ;  /* 0x00007300ff0777ac */ /* 0x000e220008000800 */
[----:B------:R4:W-:Y:S04]  /*3f050*/  @P3 STG.E.U16 desc[UR8][R8.64], R5 ;  /* 0x0000000508003986 */ /* 0x0009e8000c101508 */
[----:B------:R-:W-:Y:S01]  /*3f060*/  @P4 STG.E.U16 desc[UR8][R12.64], R18 ;  /* 0x000000120c004986 */ /* 0x000fe2000c101508 */
[----:B------:R-:W-:Y:S01]  /*3f070*/  ISETP.LT.AND P4, PT, R60, UR14, !P2 ;  /* 0x0000000e3c007c0c */ /* 0x000fe2000d781270 */
[----:B------:R-:W0:Y:S02]  /*3f080*/  LDCU UR14, c[0x0][0x398] ;  /* 0x00007300ff0e77ac */ /* 0x000e240008000800 */
[----:B------:R1:W-:Y:S01]  /*3f090*/  @P0 STG.E.U16 desc[UR8][R14.64], R0 ;  /* 0x000000000e000986 */ /* 0x0003e2000c101508 */
[----:B----4-:R-:W-:Y:S01]  /*3f0a0*/  IMAD.WIDE R4, R33, 0x2, R50 ;  /* 0x0000000221047825 */ /* 0x010fe200078e0232 */
[----:B------:R-:W-:Y:S01]  /*3f0b0*/  ISETP.LT.AND P3, PT, R61, UR4, !P1 ;  /* 0x000000043d007c0c */ /* 0x000fe2000cf61270 */
[----:B------:R-:W4:Y:S03]  /*3f0c0*/  LDCU UR4, c[0x0][0x3b8] ;  /* 0x00007700ff0477ac */ /* 0x000f260008000800 */
[----:B------:R0:W-:Y:S01]  /*3f0d0*/  @P6 STG.E.U16 desc[UR8][R4.64], R22 ;  /* 0x0000001604006986 */ /* 0x0001e2000c101508 */
[----:B---3--:R-:W-:Y:S01]  /*3f0e0*/  ISETP.LT.AND P6, PT, R59, UR18, !P2 ;  /* 0x000000123b007c0c */ /* 0x008fe2000d7c1270 */
[----:B------:R-:W-:Y:S01]  /*3f0f0*/  IMAD.WIDE R8, R33, 0x2, R52 ;  /* 0x0000000221087825 */ /* 0x000fe200078e0234 */
[----:B-1----:R-:W-:-:S03]  /*3f100*/  PRMT R0, R10, 0x7632, R0 ;  /* 0x000076320a007816 */ /* 0x002fc60000000000 */
[----:B------:R-:W-:-:S04]  /*3f110*/  IMAD.WIDE R12, R33, 0x2, R2 ;  /* 0x00000002210c7825 */ /* 0x000fc800078e0202 */
[C---:B------:R-:W-:Y:S01]  /*3f120*/  VIADD R17, R33.reuse, UR5 ;  /* 0x0000000521117c36 */ /* 0x040fe20008000000 */
[----:B0-----:R-:W-:Y:S01]  /*3f130*/  PRMT R5, R22, 0x7632, R5 ;  /* 0x0000763216057816 */ /* 0x001fe20000000005 */
[----:B------:R-:W-:-:S04]  /*3f140*/  IMAD.WIDE R14, R33, 0x2, R48 ;  /* 0x00000002210e7825 */ /* 0x000fc800078e0230 */
[----:B------:R0:W-:Y:S04]  /*3f150*/  @P4 STG.E.U16 desc[UR8][R8.64], R5 ;  /* 0x0000000508004986 */ /* 0x0001e8000c101508 */
[----:B------:R1:W-:Y:S01]  /*3f160*/  @P6 STG.E.U16 desc[UR8][R12.64], R10 ;  /* 0x0000000a0c006986 */ /* 0x0003e2000c101508 */
[----:B------:R-:W-:Y:S01]  /*3f170*/  ISETP.LT.AND P4, PT, R60, UR6, !P1 ;  /* 0x000000063c007c0c */ /* 0x000fe2000cf81270 */
[----:B0-----:R-:W-:-:S04]  /*3f180*/  IMAD.WIDE R4, R17, 0x2, R50 ;  /* 0x0000000211047825 */ /* 0x001fc800078e0232 */
[C---:B----4-:R-:W-:Y:S02]  /*3f190*/  VIADD R21, R17.reuse, UR4 ;  /* 0x0000000411157c36 */ /* 0x050fe40008000000 */
[----:B------:R-:W-:Y:S01]  /*3f1a0*/  IMAD.WIDE R8, R17, 0x2, R52 ;  /* 0x0000000211087825 */ /* 0x000fe200078e0234 */
[----:B------:R-:W-:-:S03]  /*3f1b0*/  PRMT R26, R23, 0x7632, R26 ;  /* 0x00007632171a7816 */ /* 0x000fc6000000001a */
[----:B-1----:R-:W-:-:S04]  /*3f1c0*/  IMAD.WIDE R12, R17, 0x2, R2 ;  /* 0x00000002110c7825 */ /* 0x002fc800078e0202 */
[----:B------:R-:W-:-:S04]  /*3f1d0*/  IMAD.WIDE R16, R17, 0x2, R48 ;  /* 0x0000000211107825 */ /* 0x000fc800078e0230 */
[----:B------:R-:W-:-:S04]  /*3f1e0*/  IMAD.WIDE R50, R21, 0x2, R50 ;  /* 0x0000000215327825 */ /* 0x000fc800078e0232 */
[----:B------:R-:W-:-:S04]  /*3f1f0*/  IMAD.WIDE R52, R21, 0x2, R52 ;  /* 0x0000000215347825 */ /* 0x000fc800078e0234 */
[----:B------:R-:W-:-:S04]  /*3f200*/  IMAD.WIDE R2, R21, 0x2, R2 ;  /* 0x0000000215027825 */ /* 0x000fc800078e0202 */
[----:B------:R-:W-:Y:S01]  /*3f210*/  IMAD.WIDE R48, R21, 0x2, R48 ;  /* 0x0000000215307825 */ /* 0x000fe200078e0230 */
[----:B------:R-:W-:Y:S01]  /*3f220*/  ISETP.GE.AND P5, PT, R28, UR13, PT ;  /* 0x0000000d1c007c0c */ /* 0x000fe2000bfa6270 */
[----:B------:R-:W0:Y:S03]  /*3f230*/  LDCU UR13, c[0x0][0x398] ;  /* 0x00007300ff0d77ac */ /* 0x000e260008000800 */
[----:B--2---:R-:W-:Y:S02]  /*3f240*/  ISETP.LT.AND P0, PT, R61, UR15, !P5 ;  /* 0x0000000f3d007c0c */ /* 0x004fe4000ef01270 */
[----:B------:R-:W-:Y:S02]  /*3f250*/  ISETP.LT.AND P6, PT, R60, UR11, !P5 ;  /* 0x0000000b3c007c0c */ /* 0x000fe4000efc1270 */
[----:B0-----:R-:W-:-:S13]  /*3f260*/  ISETP.LT.AND P2, PT, R58, UR13, !P2 ;  /* 0x0000000d3a007c0c */ /* 0x001fda000d741270 */
[----:B------:R0:W-:Y:S01]  /*3f270*/  @P2 STG.E.U16 desc[UR8][R14.64], R0 ;  /* 0x000000000e002986 */ /* 0x0001e2000c101508 */
[----:B------:R-:W-:Y:S02]  /*3f280*/  ISETP.LT.AND P2, PT, R59, UR7, !P5 ;  /* 0x000000073b007c0c */ /* 0x000fe4000ef41270 */
[C---:B------:R-:W-:Y:S02]  /*3f290*/  ISETP.LT.AND P5, PT, R58.reuse, UR14, !P5 ;  /* 0x0000000e3a007c0c */ /* 0x040fe4000efa1270 */
[----:B0-----:R-:W-:Y:S01]  /*3f2a0*/  PRMT R0, R19, 0x7632, R0 ;  /* 0x0000763213007816 */ /* 0x001fe20000000000 */
[----:B------:R0:W-:Y:S01]  /*3f2b0*/  @P0 STG.E.U16 desc[UR8][R4.64], R7 ;  /* 0x0000000704000986 */ /* 0x0001e2000c101508 */
[----:B------:R-:W-:Y:S02]  /*3f2c0*/  ISETP.LT.AND P0, PT, R59, UR10, !P1 ;  /* 0x0000000a3b007c0c */ /* 0x000fe4000cf01270 */
[----:B------:R-:W-:Y:S02]  /*3f2d0*/  ISETP.LT.AND P1, PT, R58, UR12, !P1 ;  /* 0x0000000c3a007c0c */ /* 0x000fe4000cf21270 */
[----:B0-----:R-:W-:-:S05]  /*3f2e0*/  PRMT R5, R7, 0x7632, R5 ;  /* 0x0000763207057816 */ /* 0x001fca0000000005 */
[----:B------:R0:W-:Y:S04]  /*3f2f0*/  @P6 STG.E.U16 desc[UR8][R8.64], R5 ;  /* 0x0000000508006986 */ /* 0x0001e8000c101508 */
[----:B------:R0:W-:Y:S04]  /*3f300*/  @P2 STG.E.U16 desc[UR8][R12.64], R19 ;  /* 0x000000130c002986 */ /* 0x0001e8000c101508 */
[----:B------:R0:W-:Y:S04]  /*3f310*/  @P5 STG.E.U16 desc[UR8][R16.64], R0 ;  /* 0x0000000010005986 */ /* 0x0001e8000c101508 */
[----:B------:R0:W-:Y:S04]  /*3f320*/  @P3 STG.E.U16 desc[UR8][R50.64], R23 ;  /* 0x0000001732003986 */ /* 0x0001e8000c101508 */
[----:B------:R0:W-:Y:S04]  /*3f330*/  @P4 STG.E.U16 desc[UR8][R52.64], R26 ;  /* 0x0000001a34004986 */ /* 0x0001e8000c101508 */
[----:B------:R0:W-:Y:S01]  /*3f340*/  @P0 STG.E.U16 desc[UR8][R2.64], R11 ;  /* 0x0000000b02000986 */ /* 0x0001e2000c101508 */
[----:B------:R-:W-:Y:S05]  /*3f350*/  @!P1 EXIT ;  /* 0x000000000000994d */ /* 0x000fea0003800000 */
[----:B------:R-:W-:-:S05]  /*3f360*/  PRMT R24, R11, 0x7632, R24 ;  /* 0x000076320b187816 */ /* 0x000fca0000000018 */
[----:B------:R-:W-:Y:S01]  /*3f370*/  STG.E.U16 desc[UR8][R48.64], R24 ;  /* 0x0000001830007986 */ /* 0x000fe2000c101508 */
[----:B------:R-:W-:Y:S05]  /*3f380*/  EXIT ;  /* 0x000000000000794d */ /* 0x000fea0003800000 */
.L_x_2:
[----:B------:R-:W-:-:S00]  /*3f390*/  BRA `(.L_x_2) ;  /* 0xfffffffc00fc7947 */ /* 0x000fc0000383ffff */
[----:B------:R-:W-:-:S00]  /*3f3a0*/  NOP ;  /* 0x0000000000007918 */ /* 0x000fc00000000000 */
        /* <DEDUP_REMOVED lines=13> */
.L_x_3:


//--------------------- .nv.shared.matmul_kernel  --------------------------
	.section	.nv.shared.matmul_kernel,"aw",@nobits
	.sectionflags	@""
	.align	16
	.zero		1024


//--------------------- .nv.shared.reserved.0     --------------------------
	.section	.nv.shared.reserved.0,"aw",@nobits
	.weak		__nv_reservedSMEM_offset_0_alias
	.size		__nv_reservedSMEM_offset_0_alias, 0, 64
	.other		__nv_reservedSMEM_offset_0_alias,@"STO_CUDA_RESERVED_SHARED STV_DEFAULT"
__nv_reservedSMEM_offset_0_alias:
	.zero		0
	.zero		64


//--------------------- .nv.constant0.matmul_kernel --------------------------
	.section	.nv.constant0.matmul_kernel,"a",@progbits
	.sectionflags	@""
	.align	4
.nv.constant0.matmul_kernel:
	.zero		976


//--------------------- SYMBOLS --------------------------

	.type		.nv.reservedSmem.offset0,@object
	.size		.nv.reservedSmem.offset0,0x4
	.type		.nv.reservedSmem.cap,@object
	.size		.nv.reservedSmem.cap,0x4
